def matmul_kernel(
    a_ptr,
    b_ptr,
    c_ptr,
    M,
    N,
    K,
    stride_am,
    stride_ak,
    stride_bk,
    stride_bn,
    stride_cm,
    stride_cn,
    BLOCK_M: tl.constexpr,
    BLOCK_N: tl.constexpr,
    BLOCK_K: tl.constexpr,
    GROUP_M: tl.constexpr,
):
    pid = tl.program_id(axis=0)
    num_pid_m = tl.cdiv(M, BLOCK_M)
    num_pid_n = tl.cdiv(N, BLOCK_N)
    num_pid_in_group = GROUP_M * num_pid_n
    group_id = pid // num_pid_in_group
    first_pid_m = group_id * GROUP_M
    group_size_m = min(num_pid_m - first_pid_m, GROUP_M)
    pid_m = first_pid_m + ((pid % num_pid_in_group) % group_size_m)
    pid_n = (pid % num_pid_in_group) // group_size_m

    offs_am = (pid_m * BLOCK_M + tl.arange(0, BLOCK_M)) % M
    offs_bn = (pid_n * BLOCK_N + tl.arange(0, BLOCK_N)) % N
    offs_k = tl.arange(0, BLOCK_K)
    a_ptrs = a_ptr + offs_am[:, None] * stride_am + offs_k[None, :] * stride_ak
    b_ptrs = b_ptr + offs_k[:, None] * stride_bk + offs_bn[None, :] * stride_bn

    acc = tl.zeros((BLOCK_M, BLOCK_N), dtype=tl.float32)
    for kk in range(0, tl.cdiv(K, BLOCK_K)):
        a = tl.load(a_ptrs, mask=offs_k[None, :] < K - kk * BLOCK_K, other=0.0)
        b = tl.load(b_ptrs, mask=offs_k[:, None] < K - kk * BLOCK_K, other=0.0)
        acc = tl.dot(a, b, acc)
        a_ptrs += BLOCK_K * stride_ak
        b_ptrs += BLOCK_K * stride_bk

    c = acc.to(c_ptr.dtype.element_ty)
    offs_cm = pid_m * BLOCK_M + tl.arange(0, BLOCK_M)
    offs_cn = pid_n * BLOCK_N + tl.arange(0, BLOCK_N)
    c_ptrs = c_ptr + offs_cm[:, None] * stride_cm + offs_cn[None, :] * stride_cn
    mask = (offs_cm[:, None] < M) & (offs_cn[None, :] < N)
    tl.store(c_ptrs, c, mask=mask)

# config = {"BLOCK_K": 128, "BLOCK_M": 64, "BLOCK_N": 512, "GROUP_M": 8, "arch": "sm_90", "dtype": "fp32", "num_ctas": 1, "num_stages": 2, "num_warps": 4}
# arch = sm_90


// ===== COMPILED SASS (sm_90a) =====

	.target	sm_90a

	.elftype	@"ET_EXEC"


//--------------------- .note.nv.tkinfo           --------------------------
	.section	.note.nv.tkinfo,"",@"SHT_NOTE"
	.sectionflags	@"SHF_NOTE_NV_TKINFO"
	.tkinfo
        /*0018*/ 	.word	0x00000002
        /*0030*/ 	.string	""
        /*0030*/ 	.string	"ptxas"
        /*0030*/ 	.string	"Cuda compilation tools, release 13.0, V13.0.88"
        /*0030*/ 	.string	"Build cuda_13.0.r13.0/compiler.36424714_0"
        /*0030*/ 	.string	"-v  -suppress-debug-info  -lineinfo  -arch sm_90a "



//--------------------- .note.nv.cuinfo           --------------------------
	.section	.note.nv.cuinfo,"",@"SHT_NOTE"
	.sectionflags	@"SHF_NOTE_NV_CUINFO"
        /*0018*/ 	.short	0x0002
        /*001a*/ 	.short	0x005a
        /*001c*/ 	.short	0x0082
	.zero		2


//--------------------- .nv.info                  --------------------------
	.section	.nv.info,"",@"SHT_CUDA_INFO"
	.align	4


	//----- nvinfo : EIATTR_REGCOUNT
	.align		4
        /*0000*/ 	.byte	0x04, 0x2f
        /*0002*/ 	.short	(.L_1 - .L_0)
	.align		4
.L_0:
        /*0004*/ 	.word	index@(matmul_kernel)
        /*0008*/ 	.word	0x000000ff


	//----- nvinfo : EIATTR_FRAME_SIZE
	.align		4
.L_1:
        /*000c*/ 	.byte	0x04, 0x11
        /*000e*/ 	.short	(.L_3 - .L_2)
	.align		4
.L_2:
        /*0010*/ 	.word	index@(matmul_kernel)
        /*0014*/ 	.word	0x00001948


	//----- nvinfo : EIATTR_MIN_STACK_SIZE
	.align		4
.L_3:
        /*0018*/ 	.byte	0x04, 0x12
        /*001a*/ 	.short	(.L_5 - .L_4)
	.align		4
.L_4:
        /*001c*/ 	.word	index@(matmul_kernel)
        /*0020*/ 	.word	0x00001948
.L_5:


//--------------------- .nv.compat                --------------------------
	.section	.nv.compat,"",@"SHT_CUDA_COMPAT_INFO"
	.align	4
        /*0000*/ 	.byte	0x02, 0x09, 0x01, 0x00, 0x02, 0x02, 0x04, 0x00, 0x02, 0x05, 0x05, 0x00, 0x03, 0x07, 0x01, 0x01
        /*0010*/ 	.byte	0x02, 0x03, 0x00, 0x00, 0x02, 0x06, 0x01, 0x00, 0x04, 0x0b, 0x08, 0x00, 0x00, 0x00, 0x00, 0x00
        /*0020*/ 	.byte	0x00, 0x00, 0x00, 0x00


//--------------------- .nv.info.matmul_kernel    --------------------------
	.section	.nv.info.matmul_kernel,"",@"SHT_CUDA_INFO"
	.sectionflags	@""
	.align	4


	//----- nvinfo : EIATTR_CUDA_API_VERSION
	.align		4
        /*0000*/ 	.byte	0x04, 0x37
        /*0002*/ 	.short	(.L_7 - .L_6)
.L_6:
        /*0004*/ 	.word	0x00000082


	//----- nvinfo : EIATTR_KPARAM_INFO
	.align		4
.L_7:
        /*0008*/ 	.byte	0x04, 0x17
        /*000a*/ 	.short	(.L_9 - .L_8)
.L_8:
        /*000c*/ 	.word	0x00000000
        /*0010*/ 	.short	0x000d
        /*0012*/ 	.short	0x0048
        /*0014*/ 	.byte	0x00, 0xf4, 0x21, 0x00


	//----- nvinfo : EIATTR_KPARAM_INFO
	.align		4
.L_9:
        /*0018*/ 	.byte	0x04, 0x17
        /*001a*/ 	.short	(.L_11 - .L_10)
.L_10:
        /*001c*/ 	.word	0x00000000
        /*0020*/ 	.short	0x000c
        /*0022*/ 	.short	0x0040
        /*0024*/ 	.byte	0x00, 0xf4, 0x21, 0x00


	//----- nvinfo : EIATTR_KPARAM_INFO
	.align		4
.L_11:
        /*0028*/ 	.byte	0x04, 0x17
        /*002a*/ 	.short	(.L_13 - .L_12)
.L_12:
        /*002c*/ 	.word	0x00000000
        /*0030*/ 	.short	0x000b
        /*0032*/ 	.short	0x0038
        /*0034*/ 	.byte	0x00, 0xf0, 0x11, 0x00


	//----- nvinfo : EIATTR_KPARAM_INFO
	.align		4
.L_13:
        /*0038*/ 	.byte	0x04, 0x17
        /*003a*/ 	.short	(.L_15 - .L_14)
.L_14:
        /*003c*/ 	.word	0x00000000
        /*0040*/ 	.short	0x000a
        /*0042*/ 	.short	0x0034
        /*0044*/ 	.byte	0x00, 0xf0, 0x11, 0x00


	//----- nvinfo : EIATTR_KPARAM_INFO
	.align		4
.L_15:
        /*0048*/ 	.byte	0x04, 0x17
        /*004a*/ 	.short	(.L_17 - .L_16)
.L_16:
        /*004c*/ 	.word	0x00000000
        /*0050*/ 	.short	0x0009
        /*0052*/ 	.short	0x0030
        /*0054*/ 	.byte	0x00, 0xf0, 0x11, 0x00


	//----- nvinfo : EIATTR_KPARAM_INFO
	.align		4
.L_17:
        /*0058*/ 	.byte	0x04, 0x17
        /*005a*/ 	.short	(.L_19 - .L_18)
.L_18:
        /*005c*/ 	.word	0x00000000
        /*0060*/ 	.short	0x0008
        /*0062*/ 	.short	0x002c
        /*0064*/ 	.byte	0x00, 0xf0, 0x11, 0x00


	//----- nvinfo : EIATTR_KPARAM_INFO
	.align		4
.L_19:
        /*0068*/ 	.byte	0x04, 0x17
        /*006a*/ 	.short	(.L_21 - .L_20)
.L_20:
        /*006c*/ 	.word	0x00000000
        /*0070*/ 	.short	0x0007
        /*0072*/ 	.short	0x0028
        /*0074*/ 	.byte	0x00, 0xf0, 0x11, 0x00


	//----- nvinfo : EIATTR_KPARAM_INFO
	.align		4
.L_21:
        /*0078*/ 	.byte	0x04, 0x17
        /*007a*/ 	.short	(.L_23 - .L_22)
.L_22:
        /*007c*/ 	.word	0x00000000
        /*0080*/ 	.short	0x0006
        /*0082*/ 	.short	0x0024
        /*0084*/ 	.byte	0x00, 0xf0, 0x11, 0x00


	//----- nvinfo : EIATTR_KPARAM_INFO
	.align		4
.L_23:
        /*0088*/ 	.byte	0x04, 0x17
        /*008a*/ 	.short	(.L_25 - .L_24)
.L_24:
        /*008c*/ 	.word	0x00000000
        /*0090*/ 	.short	0x0005
        /*0092*/ 	.short	0x0020
        /*0094*/ 	.byte	0x00, 0xf0, 0x11, 0x00


	//----- nvinfo : EIATTR_KPARAM_INFO
	.align		4
.L_25:
        /*0098*/ 	.byte	0x04, 0x17
        /*009a*/ 	.short	(.L_27 - .L_26)
.L_26:
        /*009c*/ 	.word	0x00000000
        /*00a0*/ 	.short	0x0004
        /*00a2*/ 	.short	0x001c
        /*00a4*/ 	.byte	0x00, 0xf0, 0x11, 0x00


	//----- nvinfo : EIATTR_KPARAM_INFO
	.align		4
.L_27:
        /*00a8*/ 	.byte	0x04, 0x17
        /*00aa*/ 	.short	(.L_29 - .L_28)
.L_28:
        /*00ac*/ 	.word	0x00000000
        /*00b0*/ 	.short	0x0003
        /*00b2*/ 	.short	0x0018
        /*00b4*/ 	.byte	0x00, 0xf0, 0x11, 0x00


	//----- nvinfo : EIATTR_KPARAM_INFO
	.align		4
.L_29:
        /*00b8*/ 	.byte	0x04, 0x17
        /*00ba*/ 	.short	(.L_31 - .L_30)
.L_30:
        /*00bc*/ 	.word	0x00000000
        /*00c0*/ 	.short	0x0002
        /*00c2*/ 	.short	0x0010
        /*00c4*/ 	.byte	0x00, 0xf4, 0x21, 0x00


	//----- nvinfo : EIATTR_KPARAM_INFO
	.align		4
.L_31:
        /*00c8*/ 	.byte	0x04, 0x17
        /*00ca*/ 	.short	(.L_33 - .L_32)
.L_32:
        /*00cc*/ 	.word	0x00000000
        /*00d0*/ 	.short	0x0001
        /*00d2*/ 	.short	0x0008
        /*00d4*/ 	.byte	0x00, 0xf4, 0x21, 0x00


	//----- nvinfo : EIATTR_KPARAM_INFO
	.align		4
.L_33:
        /*00d8*/ 	.byte	0x04, 0x17
        /*00da*/ 	.short	(.L_35 - .L_34)
.L_34:
        /*00dc*/ 	.word	0x00000000
        /*00e0*/ 	.short	0x0000
        /*00e2*/ 	.short	0x0000
        /*00e4*/ 	.byte	0x00, 0xf4, 0x21, 0x00


	//----- nvinfo : EIATTR_SPARSE_MMA_MASK
	.align		4
.L_35:
        /*00e8*/ 	.byte	0x03, 0x50
        /*00ea*/ 	.short	0x0000


	//----- nvinfo : EIATTR_MAXREG_COUNT
	.align		4
        /*00ec*/ 	.byte	0x03, 0x1b
        /*00ee*/ 	.short	0x00ff


	//----- nvinfo : EIATTR_NUM_BARRIERS
	.align		4
        /*00f0*/ 	.byte	0x02, 0x4c
        /*00f2*/ 	.byte	0x01
	.zero		1


	//----- nvinfo : EIATTR_ANNOTATIONS
	.align		4
        /*00f4*/ 	.byte	0x04, 0x55
        /*00f6*/ 	.short	(.L_37 - .L_36)


	//   ....[0]....
.L_36:
        /*00f8*/ 	.word	0x00000001
        /*00fc*/ 	.byte	0x70, 0x00, 0x00, 0x00, 0x01, 0x00, 0x00, 0x00, 0x10, 0x06, 0x00, 0x00, 0x01, 0x00, 0x00, 0x00
        /* <DEDUP_REMOVED lines=3837> */
        /*f0dc*/ 	.byte	0xf0, 0xcf, 0x05, 0x00


	//----- nvinfo : EIATTR_MERCURY_ISA_VERSION
	.align		4
.L_37:
        /*f0e0*/ 	.byte	0x03, 0x5f
        /*f0e2*/ 	.short	0x0101


	//----- nvinfo : EIATTR_EXIT_INSTR_OFFSETS
	.align		4
        /*f0e4*/ 	.byte	0x04, 0x1c
        /*f0e6*/ 	.short	(.L_39 - .L_38)


	//   ....[0]....
.L_38:
        /*f0e8*/ 	.word	0x0005d170


	//   ....[1]....
        /*f0ec*/ 	.word	0x0005d190


	//----- nvinfo : EIATTR_REQNTID
	.align		4
.L_39:
        /*f0f0*/ 	.byte	0x04, 0x10
        /*f0f2*/ 	.short	(.L_41 - .L_40)
.L_40:
        /*f0f4*/ 	.word	0x00000080
        /*f0f8*/ 	.word	0x00000001
        /*f0fc*/ 	.word	0x00000001


	//----- nvinfo : EIATTR_CBANK_PARAM_SIZE
	.align		4
.L_41:
        /*f100*/ 	.byte	0x03, 0x19
        /*f102*/ 	.short	0x0050


	//----- nvinfo : EIATTR_PARAM_CBANK
	.align		4
        /*f104*/ 	.byte	0x04, 0x0a
        /*f106*/ 	.short	(.L_43 - .L_42)
	.align		4
.L_42:
        /*f108*/ 	.word	index@(.nv.constant0.matmul_kernel)
        /*f10c*/ 	.short	0x0210
        /*f10e*/ 	.short	0x0050


	//----- nvinfo : EIATTR_SW_WAR
	.align		4
.L_43:
        /*f110*/ 	.byte	0x04, 0x36
        /*f112*/ 	.short	(.L_45 - .L_44)
.L_44:
        /*f114*/ 	.word	0x00000008
.L_45:


//--------------------- .nv.callgraph             --------------------------
	.section	.nv.callgraph,"",@"SHT_CUDA_CALLGRAPH"
	.align	4
	.sectionentsize	8
	.align		4
        /*0000*/ 	.word	0x00000000
	.align		4
        /*0004*/ 	.word	0xffffffff
	.align		4
        /*0008*/ 	.word	0x00000000
	.align		4
        /*000c*/ 	.word	0xfffffffe
	.align		4
        /*0010*/ 	.word	0x00000000
	.align		4
        /*0014*/ 	.word	0xfffffffd
	.align		4
        /*0018*/ 	.word	0x00000000
	.align		4
        /*001c*/ 	.word	0xfffffffc


//--------------------- .text.matmul_kernel       --------------------------
	.section	.text.matmul_kernel,"ax",@progbits
	.align	128
        .global         matmul_kernel
        .type           matmul_kernel,@function
        .size           matmul_kernel,(.L_x_3 - matmul_kernel)
        .other          matmul_kernel,@"STO_CUDA_ENTRY STV_DEFAULT"
matmul_kernel:
.text.matmul_kernel:
[----:B------:R-:W1:Y:S08]  /*0000*/  LDC R1, c[0x0][0x28] ;  /* 0x00000a00ff017b82 */ /* 0x000e700000000800 */
[----:B------:R-:W2:Y:S01]  /*0010*/  LDC.64 R2, c[0x0][0x228] ;  /* 0x00008a00ff027b82 */ /* 0x000ea20000000a00 */
[----:B------:R-:W3:Y:S01]  /*0020*/  S2R R5, SR_CTAID.X ;  /* 0x0000000000057919 */ /* 0x000ee20000002500 */
[----:B-1----:R-:W-:Y:S01]  /*0030*/  VIADD R1, R1, 0xffffe6b8 ;  /* 0xffffe6b801017836 */ /* 0x002fe20000000000 */
[----:B------:R-:W-:Y:S01]  /*0040*/  ULDC UR4, c[0x0][0x22c] ;  /* 0x00008b0000047ab9 */ /* 0x000fe20000000800 */
[----:B------:R-:W1:Y:S01]  /*0050*/  S2R R16, SR_TID.X ;  /* 0x0000000000107919 */ /* 0x000e620000002100 */
[----:B--2---:R-:W-:-:S02]  /*0060*/  IMAD.MOV.U32 R13, RZ, RZ, R3 ;  /* 0x000000ffff0d7224 */ /* 0x004fc400078e0003 */
[----:B------:R2:W-:Y:S01]  /*0070*/  STL [R1+0x13c8], R2 ;  /* 0x0013c80201007387 */ /* 0x0005e20000100800 */
[----:B------:R-:W-:Y:S02]  /*0080*/  IMAD.MOV.U32 R14, RZ, RZ, R2 ;  /* 0x000000ffff0e7224 */ /* 0x000fe400078e0002 */
[----:B------:R-:W-:-:S05]  /*0090*/  VIADD R0, R13, 0x1ff ;  /* 0x000001ff0d007836 */ /* 0x000fca0000000000 */
[----:B------:R-:W-:Y:S02]  /*00a0*/  SHF.R.S32.HI R3, RZ, 0x1f, R0 ;  /* 0x0000001fff037819 */ /* 0x000fe40000011400 */
[----:B---3--:R-:W-:Y:S02]  /*00b0*/  IABS R8, R5 ;  /* 0x0000000500087213 */ /* 0x008fe40000000000 */
[----:B------:R-:W-:-:S04]  /*00c0*/  LEA.HI R3, R3, R0, RZ, 0x9 ;  /* 0x0000000003037211 */ /* 0x000fc800078f48ff */
[----:B------:R-:W-:-:S05]  /*00d0*/  SHF.R.S32.HI R3, RZ, 0x9, R3 ;  /* 0x00000009ff037819 */ /* 0x000fca0000011403 */
[----:B------:R-:W-:-:S05]  /*00e0*/  IMAD.SHL.U32 R4, R3, 0x8, RZ ;  /* 0x0000000803047824 */ /* 0x000fca00078e00ff */
[-C--:B------:R-:W-:Y:S02]  /*00f0*/  IABS R7, R4.reuse ;  /* 0x0000000400077213 */ /* 0x080fe40000000000 */
[----:B------:R-:W-:Y:S02]  /*0100*/  IABS R10, R4 ;  /* 0x00000004000a7213 */ /* 0x000fe40000000000 */
[----:B------:R-:W3:Y:S08]  /*0110*/  I2F.RP R0, R7 ;  /* 0x0000000700007306 */ /* 0x000ef00000209400 */
[----:B---3--:R-:W2:Y:S02]  /*0120*/  MUFU.RCP R0, R0 ;  /* 0x0000000000007308 */ /* 0x008ea40000001000 */
[----:B--2---:R-:W-:-:S02]  /*0130*/  VIADD R2, R0, 0xffffffe ;  /* 0x0ffffffe00027836 */ /* 0x004fc40000000000 */
[----:B------:R-:W-:-:S04]  /*0140*/  IMAD.MOV R0, RZ, RZ, -R10 ;  /* 0x000000ffff007224 */ /* 0x000fc800078e0a0a */
[----:B------:R2:W3:Y:S02]  /*0150*/  F2I.FTZ.U32.TRUNC.NTZ R3, R2 ;  /* 0x0000000200037305 */ /* 0x0004e4000021f000 */
[----:B--2---:R-:W-:Y:S02]  /*0160*/  IMAD.MOV.U32 R2, RZ, RZ, RZ ;  /* 0x000000ffff027224 */ /* 0x004fe400078e00ff */
[----:B---3--:R-:W-:-:S04]  /*0170*/  IMAD.MOV R6, RZ, RZ, -R3 ;  /* 0x000000ffff067224 */ /* 0x008fc800078e0a03 */
[----:B------:R-:W-:Y:S02]  /*0180*/  IMAD R9, R6, R7, RZ ;  /* 0x0000000706097224 */ /* 0x000fe400078e02ff */
[----:B------:R-:W-:Y:S02]  /*0190*/  IMAD.MOV.U32 R6, RZ, RZ, R8 ;  /* 0x000000ffff067224 */ /* 0x000fe400078e0008 */
[----:B------:R-:W-:Y:S01]  /*01a0*/  IMAD.HI.U32 R3, R3, R9, R2 ;  /* 0x0000000903037227 */ /* 0x000fe200078e0002 */
[----:B------:R-:W-:-:S05]  /*01b0*/  IABS R9, R14 ;  /* 0x0000000e00097213 */ /* 0x000fca0000000000 */
[----:B------:R-:W-:-:S04]  /*01c0*/  IMAD.HI.U32 R3, R3, R6, RZ ;  /* 0x0000000603037227 */ /* 0x000fc800078e00ff */
[----:B------:R-:W-:-:S05]  /*01d0*/  IMAD R0, R3, R0, R6 ;  /* 0x0000000003007224 */ /* 0x000fca00078e0206 */
[----:B------:R-:W-:-:S13]  /*01e0*/  ISETP.GT.U32.AND P1, PT, R7, R0, PT ;  /* 0x000000000700720c */ /* 0x000fda0003f24070 */
[----:B------:R-:W-:Y:S02]  /*01f0*/  @!P1 IMAD.IADD R0, R0, 0x1, -R7 ;  /* 0x0000000100009824 */ /* 0x000fe400078e0a07 */
[----:B------:R-:W-:Y:S01]  /*0200*/  @!P1 VIADD R3, R3, 0x1 ;  /* 0x0000000103039836 */ /* 0x000fe20000000000 */
[----:B------:R-:W-:Y:S02]  /*0210*/  ISETP.NE.AND P1, PT, R4, RZ, PT ;  /* 0x000000ff0400720c */ /* 0x000fe40003f25270 */
[----:B------:R-:W-:Y:S02]  /*0220*/  ISETP.GE.U32.AND P0, PT, R0, R7, PT ;  /* 0x000000070000720c */ /* 0x000fe40003f06070 */
[----:B------:R-:W-:-:S04]  /*0230*/  LOP3.LUT R0, R5, R4, RZ, 0x3c, !PT ;  /* 0x0000000405007212 */ /* 0x000fc800078e3cff */
[----:B------:R-:W-:Y:S01]  /*0240*/  ISETP.GE.AND P2, PT, R0, RZ, PT ;  /* 0x000000ff0000720c */ /* 0x000fe20003f46270 */
[----:B------:R-:W-:-:S06]  /*0250*/  VIADD R0, R14, 0x3f ;  /* 0x0000003f0e007836 */ /* 0x000fcc0000000000 */
[----:B------:R-:W-:-:S04]  /*0260*/  @P0 VIADD R3, R3, 0x1 ;  /* 0x0000000103030836 */ /* 0x000fc80000000000 */
[----:B------:R-:W-:Y:S01]  /*0270*/  IMAD.MOV.U32 R2, RZ, RZ, R3 ;  /* 0x000000ffff027224 */ /* 0x000fe200078e0003 */
[----:B------:R-:W-:-:S03]  /*0280*/  SHF.R.S32.HI R3, RZ, 0x1f, R0 ;  /* 0x0000001fff037819 */ /* 0x000fc60000011400 */
[----:B------:R-:W-:Y:S01]  /*0290*/  @!P2 IMAD.MOV R2, RZ, RZ, -R2 ;  /* 0x000000ffff02a224 */ /* 0x000fe200078e0a02 */
[----:B------:R-:W-:Y:S02]  /*02a0*/  @!P1 LOP3.LUT R2, RZ, R4, RZ, 0x33, !PT ;  /* 0x00000004ff029212 */ /* 0x000fe400078e33ff */
[----:B------:R-:W-:-:S03]  /*02b0*/  LEA.HI R3, R3, R0, RZ, 0x6 ;  /* 0x0000000003037211 */ /* 0x000fc600078f30ff */
[----:B------:R-:W-:Y:S02]  /*02c0*/  IMAD.SHL.U32 R10, R2, 0x8, RZ ;  /* 0x00000008020a7824 */ /* 0x000fe400078e00ff */
[----:B------:R-:W-:-:S03]  /*02d0*/  IMAD.MOV R2, RZ, RZ, -R2 ;  /* 0x000000ffff027224 */ /* 0x000fc600078e0a02 */
[----:B------:R-:W-:Y:S01]  /*02e0*/  LEA.HI.SX32 R3, R3, -R10, 0x1a ;  /* 0x8000000a03037211 */ /* 0x000fe200078fd2ff */
[----:B------:R-:W-:Y:S02]  /*02f0*/  IMAD R12, R4, R2, R5 ;  /* 0x00000002040c7224 */ /* 0x000fe400078e0205 */
[----:B------:R-:W-:Y:S01]  /*0300*/  IMAD.MOV.U32 R2, RZ, RZ, RZ ;  /* 0x000000ffff027224 */ /* 0x000fe200078e00ff */
[----:B------:R-:W-:Y:S02]  /*0310*/  VIMNMX R11, R3, 0x8, PT ;  /* 0x00000008030b7848 */ /* 0x000fe40003fe0100 */
[----:B------:R-:W-:Y:S02]  /*0320*/  IABS R4, R12 ;  /* 0x0000000c00047213 */ /* 0x000fe40000000000 */
[-C--:B------:R-:W-:Y:S02]  /*0330*/  IABS R8, R11.reuse ;  /* 0x0000000b00087213 */ /* 0x080fe40000000000 */
[----:B------:R-:W-:-:S02]  /*0340*/  IABS R6, R11 ;  /* 0x0000000b00067213 */ /* 0x000fc40000000000 */
[----:B------:R-:W2:Y:S08]  /*0350*/  I2F.RP R0, R8 ;  /* 0x0000000800007306 */ /* 0x000eb00000209400 */
[----:B--2---:R-:W2:Y:S02]  /*0360*/  MUFU.RCP R0, R0 ;  /* 0x0000000000007308 */ /* 0x004ea40000001000 */
[----:B--2---:R-:W-:Y:S01]  /*0370*/  VIADD R3, R0, 0xffffffe ;  /* 0x0ffffffe00037836 */ /* 0x004fe20000000000 */
[----:B------:R-:W-:-:S05]  /*0380*/  IABS R0, R13 ;  /* 0x0000000d00007213 */ /* 0x000fca0000000000 */
[----:B------:R-:W2:Y:S02]  /*0390*/  F2I.FTZ.U32.TRUNC.NTZ R3, R3 ;  /* 0x0000000300037305 */ /* 0x000ea4000021f000 */
[----:B--2---:R-:W-:-:S04]  /*03a0*/  IMAD.MOV R7, RZ, RZ, -R3 ;  /* 0x000000ffff077224 */ /* 0x004fc800078e0a03 */
[----:B------:R-:W-:Y:S02]  /*03b0*/  IMAD R5, R7, R8, RZ ;  /* 0x0000000807057224 */ /* 0x000fe400078e02ff */
[----:B------:R-:W2:Y:S02]  /*03c0*/  I2F.RP R7, R0 ;  /* 0x0000000000077306 */ /* 0x000ea40000209400 */
[----:B------:R-:W-:-:S04]  /*03d0*/  IMAD.HI.U32 R2, R3, R5, R2 ;  /* 0x0000000503027227 */ /* 0x000fc800078e0002 */
[----:B------:R-:W-:Y:S02]  /*03e0*/  IMAD.MOV.U32 R3, RZ, RZ, R4 ;  /* 0x000000ffff037224 */ /* 0x000fe400078e0004 */
[----:B------:R-:W-:Y:S02]  /*03f0*/  IMAD.MOV R4, RZ, RZ, -R6 ;  /* 0x000000ffff047224 */ /* 0x000fe400078e0a06 */
[----:B------:R-:W-:Y:S01]  /*0400*/  IMAD.HI.U32 R2, R2, R3, RZ ;  /* 0x0000000302027227 */ /* 0x000fe200078e00ff */
[----:B------:R-:W3:Y:S03]  /*0410*/  I2F.RP R6, R9 ;  /* 0x0000000900067306 */ /* 0x000ee60000209400 */
[----:B------:R-:W-:-:S05]  /*0420*/  IMAD R3, R2, R4, R3 ;  /* 0x0000000402037224 */ /* 0x000fca00078e0203 */
[----:B------:R-:W-:Y:S01]  /*0430*/  ISETP.GT.U32.AND P1, PT, R8, R3, PT ;  /* 0x000000030800720c */ /* 0x000fe20003f24070 */
[----:B--2---:R-:W-:Y:S08]  /*0440*/  MUFU.RCP R7, R7 ;  /* 0x0000000700077308 */ /* 0x004ff00000001000 */
[----:B---3--:R-:W2:Y:S04]  /*0450*/  MUFU.RCP R6, R6 ;  /* 0x0000000600067308 */ /* 0x008ea80000001000 */
[----:B------:R-:W-:-:S02]  /*0460*/  @!P1 IMAD.IADD R3, R3, 0x1, -R8 ;  /* 0x0000000103039824 */ /* 0x000fc400078e0a08 */
[----:B------:R-:W-:Y:S01]  /*0470*/  @!P1 VIADD R2, R2, 0x1 ;  /* 0x0000000102029836 */ /* 0x000fe20000000000 */
[----:B------:R-:W-:Y:S02]  /*0480*/  ISETP.NE.AND P1, PT, R11, RZ, PT ;  /* 0x000000ff0b00720c */ /* 0x000fe40003f25270 */
[----:B------:R-:W-:Y:S02]  /*0490*/  ISETP.GE.U32.AND P0, PT, R3, R8, PT ;  /* 0x000000080300720c */ /* 0x000fe40003f06070 */
[----:B------:R-:W-:Y:S02]  /*04a0*/  LOP3.LUT R3, R12, R11, RZ, 0x3c, !PT ;  /* 0x0000000b0c037212 */ /* 0x000fe400078e3cff */
[----:B-1----:R-:W-:Y:S02]  /*04b0*/  LOP3.LUT R8, R16, 0x3f, RZ, 0xc0, !PT ;  /* 0x0000003f10087812 */ /* 0x002fe400078ec0ff */
[----:B------:R-:W-:Y:S01]  /*04c0*/  ISETP.GE.AND P2, PT, R3, RZ, PT ;  /* 0x000000ff0300720c */ /* 0x000fe20003f46270 */
[----:B--2---:R-:W-:-:S02]  /*04d0*/  VIADD R4, R6, 0xffffffe ;  /* 0x0ffffffe06047836 */ /* 0x004fc40000000000 */
[----:B------:R-:W-:Y:S02]  /*04e0*/  VIADD R6, R7, 0xffffffe ;  /* 0x0ffffffe07067836 */ /* 0x000fe40000000000 */
[----:B------:R-:W1:Y:S02]  /*04f0*/  F2I.FTZ.U32.TRUNC.NTZ R5, R4 ;  /* 0x0000000400057305 */ /* 0x000e64000021f000 */
[----:B------:R-:W-:-:S04]  /*0500*/  @P0 VIADD R2, R2, 0x1 ;  /* 0x0000000102020836 */ /* 0x000fc80000000000 */
[----:B------:R-:W-:Y:S02]  /*0510*/  IMAD.MOV.U32 R13, RZ, RZ, R2 ;  /* 0x000000ffff0d7224 */ /* 0x000fe400078e0002 */
[----:B------:R-:W2:Y:S02]  /*0520*/  F2I.FTZ.U32.TRUNC.NTZ R7, R6 ;  /* 0x0000000600077305 */ /* 0x000ea4000021f000 */
[----:B------:R-:W-:Y:S01]  /*0530*/  @!P2 IMAD.MOV R13, RZ, RZ, -R13 ;  /* 0x000000ffff0da224 */ /* 0x000fe200078e0a0d */
[----:B------:R-:W-:-:S05]  /*0540*/  @!P1 LOP3.LUT R13, RZ, R11, RZ, 0x33, !PT ;  /* 0x0000000bff0d9212 */ /* 0x000fca00078e33ff */
[----:B------:R-:W-:Y:S02]  /*0550*/  IMAD.MOV R2, RZ, RZ, -R13 ;  /* 0x000000ffff027224 */ /* 0x000fe400078e0a0d */
[----:B-1----:R-:W-:Y:S02]  /*0560*/  IMAD.MOV R4, RZ, RZ, -R5 ;  /* 0x000000ffff047224 */ /* 0x002fe400078e0a05 */
[----:B------:R-:W-:Y:S02]  /*0570*/  IMAD R2, R11, R2, R12 ;  /* 0x000000020b027224 */ /* 0x000fe400078e020c */
[----:B------:R-:W-:Y:S02]  /*0580*/  IMAD R11, R4, R9, RZ ;  /* 0x00000009040b7224 */ /* 0x000fe400078e02ff */
[----:B------:R-:W-:Y:S02]  /*0590*/  IMAD.IADD R3, R10, 0x1, R2 ;  /* 0x000000010a037824 */ /* 0x000fe400078e0202 */
[----:B------:R-:W-:-:S02]  /*05a0*/  IMAD.SHL.U32 R2, R13, 0x200, RZ ;  /* 0x000002000d027824 */ /* 0x000fc400078e00ff */
[----:B--2---:R-:W-:Y:S02]  /*05b0*/  IMAD.MOV R15, RZ, RZ, -R7 ;  /* 0x000000ffff0f7224 */ /* 0x004fe400078e0a07 */
[----:B------:R-:W-:Y:S02]  /*05c0*/  IMAD R14, R3, 0x40, R8 ;  /* 0x00000040030e7824 */ /* 0x000fe400078e0208 */
[----:B------:R-:W-:Y:S02]  /*05d0*/  IMAD.MOV.U32 R4, RZ, RZ, RZ ;  /* 0x000000ffff047224 */ /* 0x000fe400078e00ff */
[----:B------:R-:W-:Y:S01]  /*05e0*/  VIADD R10, R2, 0x1 ;  /* 0x00000001020a7836 */ /* 0x000fe20000000000 */
[----:B------:R-:W-:Y:S01]  /*05f0*/  IABS R250, R14 ;  /* 0x0000000e00fa7213 */ /* 0x000fe20000000000 */
[----:B------:R-:W-:Y:S01]  /*0600*/  IMAD.HI.U32 R4, R5, R11, R4 ;  /* 0x0000000b05047227 */ /* 0x000fe200078e0004 */
[----:B------:R1:W-:Y:S02]  /*0610*/  STL [R1+0x13cc], R14 ;  /* 0x0013cc0e01007387 */ /* 0x0003e40000100800 */
[----:B------:R-:W-:Y:S01]  /*0620*/  IABS R5, R10 ;  /* 0x0000000a00057213 */ /* 0x000fe20000000000 */
[----:B------:R-:W-:Y:S01]  /*0630*/  IMAD R3, R15, R0, RZ ;  /* 0x000000000f037224 */ /* 0x000fe200078e02ff */
[----:B------:R-:W-:Y:S01]  /*0640*/  ISETP.GE.AND P1, PT, R10, RZ, PT ;  /* 0x000000ff0a00720c */ /* 0x000fe20003f26270 */
[----:B------:R-:W-:-:S02]  /*0650*/  IMAD.MOV.U32 R6, RZ, RZ, RZ ;  /* 0x000000ffff067224 */ /* 0x000fc400078e00ff */
[----:B------:R-:W-:Y:S02]  /*0660*/  VIADD R12, R2, 0x2 ;  /* 0x00000002020c7836 */ /* 0x000fe40000000000 */
[----:B------:R-:W-:-:S03]  /*0670*/  IMAD.HI.U32 R6, R7, R3, R6 ;  /* 0x0000000307067227 */ /* 0x000fc600078e0006 */
[----:B------:R-:W-:Y:S01]  /*0680*/  IABS R11, R12 ;  /* 0x0000000c000b7213 */ /* 0x000fe20000000000 */
[----:B------:R-:W-:Y:S01]  /*0690*/  IMAD.MOV.U32 R7, RZ, RZ, R5 ;  /* 0x000000ffff077224 */ /* 0x000fe200078e0005 */
[----:B------:R-:W-:Y:S01]  /*06a0*/  ISETP.GE.AND P3, PT, R12, RZ, PT ;  /* 0x000000ff0c00720c */ /* 0x000fe20003f66270 */
[----:B------:R-:W-:-:S04]  /*06b0*/  IMAD.HI.U32 R4, R4, R250, RZ ;  /* 0x000000fa04047227 */ /* 0x000fc800078e00ff */
[----:B------:R-:W-:-:S04]  /*06c0*/  IMAD.HI.U32 R3, R6, R7, RZ ;  /* 0x0000000706037227 */ /* 0x000fc800078e00ff */
[----:B------:R-:W-:Y:S02]  /*06d0*/  IMAD.MOV R5, RZ, RZ, -R4 ;  /* 0x000000ffff057224 */ /* 0x000fe400078e0a04 */
[----:B------:R-:W-:-:S04]  /*06e0*/  IMAD.HI.U32 R4, R6, R11, RZ ;  /* 0x0000000b06047227 */ /* 0x000fc800078e00ff */
[----:B------:R-:W-:Y:S02]  /*06f0*/  IMAD.MOV R3, RZ, RZ, -R3 ;  /* 0x000000ffff037224 */ /* 0x000fe400078e0a03 */
[----:B-1----:R-:W-:Y:S02]  /*0700*/  VIADD R14, R2, 0x3 ;  /* 0x00000003020e7836 */ /* 0x002fe40000000000 */
[----:B------:R-:W-:Y:S02]  /*0710*/  IMAD.MOV R4, RZ, RZ, -R4 ;  /* 0x000000ffff047224 */ /* 0x000fe400078e0a04 */
[C---:B------:R-:W-:Y:S01]  /*0720*/  IMAD R250, R9.reuse, R5, R250 ;  /* 0x0000000509fa7224 */ /* 0x040fe200078e02fa */
[----:B------:R-:W-:Y:S01]  /*0730*/  IABS R13, R14 ;  /* 0x0000000e000d7213 */ /* 0x000fe20000000000 */
[----:B------:R-:W-:Y:S01]  /*0740*/  IMAD R5, R0, R3, R7 ;  /* 0x0000000300057224 */ /* 0x000fe200078e0207 */
[----:B------:R-:W-:Y:S01]  /*0750*/  LOP3.LUT R3, R16, 0x40, RZ, 0xc0, !PT ;  /* 0x0000004010037812 */ /* 0x000fe200078ec0ff */
[----:B------:R-:W-:Y:S01]  /*0760*/  IMAD R7, R0, R4, R11 ;  /* 0x0000000400077224 */ /* 0x000fe200078e020b */
[----:B------:R-:W-:Y:S01]  /*0770*/  ISETP.GT.U32.AND P0, PT, R9, R250, PT ;  /* 0x000000fa0900720c */ /* 0x000fe20003f04070 */
[----:B------:R-:W-:Y:S01]  /*0780*/  IMAD.SHL.U32 R8, R8, 0x80, RZ ;  /* 0x0000008008087824 */ /* 0x000fe200078e00ff */
[----:B------:R-:W-:Y:S01]  /*0790*/  ISETP.GT.U32.AND P5, PT, R0, R5, PT ;  /* 0x000000050000720c */ /* 0x000fe20003fa4070 */
[----:B------:R-:W-:Y:S01]  /*07a0*/  IMAD.HI.U32 R4, R6, R13, RZ ;  /* 0x0000000d06047227 */ /* 0x000fe200078e00ff */
[----:B------:R-:W-:-:S02]  /*07b0*/  ISETP.GT.U32.AND P4, PT, R0, R7, PT ;  /* 0x000000070000720c */ /* 0x000fc40003f84070 */
[----:B------:R-:W-:Y:S01]  /*07c0*/  LEA.HI R3, R3, R8, RZ, 0x1c ;  /* 0x0000000803037211 */ /* 0x000fe200078fe0ff */
[----:B------:R-:W-:Y:S01]  /*07d0*/  IMAD.MOV R4, RZ, RZ, -R4 ;  /* 0x000000ffff047224 */ /* 0x000fe200078e0a04 */
[----:B------:R-:W-:Y:S01]  /*07e0*/  ISETP.GE.AND P6, PT, R14, RZ, PT ;  /* 0x000000ff0e00720c */ /* 0x000fe20003fc6270 */
[C---:B------:R-:W-:Y:S02]  /*07f0*/  VIADD R10, R2.reuse, 0x5 ;  /* 0x00000005020a7836 */ /* 0x040fe40000000000 */
[----:B------:R1:W-:Y:S01]  /*0800*/  STL [R1+0xd0], R3 ;  /* 0x0000d00301007387 */ /* 0x0003e20000100800 */
[----:B------:R-:W-:Y:S02]  /*0810*/  VIADD R12, R2, 0x6 ;  /* 0x00000006020c7836 */ /* 0x000fe40000000000 */
[----:B------:R-:W-:Y:S02]  /*0820*/  @!P0 IMAD.IADD R250, R250, 0x1, -R9 ;  /* 0x00000001fafa8824 */ /* 0x000fe400078e0a09 */
[--C-:B------:R-:W-:Y:S01]  /*0830*/  @!P5 IMAD.IADD R5, R5, 0x1, -R0.reuse ;  /* 0x000000010505d824 */ /* 0x100fe200078e0a00 */
[----:B------:R-:W-:Y:S01]  /*0840*/  IABS R15, R12 ;  /* 0x0000000c000f7213 */ /* 0x000fe20000000000 */
[----:B------:R-:W-:Y:S01]  /*0850*/  @!P4 IMAD.IADD R7, R7, 0x1, -R0 ;  /* 0x000000010707c824 */ /* 0x000fe200078e0a00 */
[----:B------:R-:W-:Y:S01]  /*0860*/  ISETP.GT.U32.AND P2, PT, R9, R250, PT ;  /* 0x000000fa0900720c */ /* 0x000fe20003f44070 */
[----:B------:R-:W-:Y:S01]  /*0870*/  VIADD R14, R2, 0xa ;  /* 0x0000000a020e7836 */ /* 0x000fe20000000000 */
[C---:B------:R-:W-:Y:S01]  /*0880*/  ISETP.GT.U32.AND P0, PT, R0.reuse, R5, PT ;  /* 0x000000050000720c */ /* 0x040fe20003f04070 */
[----:B-1----:R-:W-:Y:S01]  /*0890*/  IMAD R3, R0, R4, R13 ;  /* 0x0000000400037224 */ /* 0x002fe200078e020d */
[----:B------:R-:W-:Y:S01]  /*08a0*/  IABS R13, R10 ;  /* 0x0000000a000d7213 */ /* 0x000fe20000000000 */
[----:B------:R-:W-:Y:S01]  /*08b0*/  VIADD R4, R2, 0x4 ;  /* 0x0000000402047836 */ /* 0x000fe20000000000 */
[----:B------:R-:W-:Y:S01]  /*08c0*/  ISETP.GT.U32.AND P5, PT, R0, R7, PT ;  /* 0x000000070000720c */ /* 0x000fe20003fa4070 */
[----:B------:R-:W-:Y:S01]  /*08d0*/  VIADD R20, R2, 0xe ;  /* 0x0000000e02147836 */ /* 0x000fe20000000000 */
[----:B------:R-:W-:Y:S01]  /*08e0*/  ISETP.GT.U32.AND P4, PT, R0, R3, PT ;  /* 0x000000030000720c */ /* 0x000fe20003f84070 */
[----:B------:R-:W-:Y:S01]  /*08f0*/  IMAD.HI.U32 R8, R6, R13, RZ ;  /* 0x0000000d06087227 */ /* 0x000fe200078e00ff */
[----:B------:R-:W-:-:S02]  /*0900*/  IABS R11, R4 ;  /* 0x00000004000b7213 */ /* 0x000fc40000000000 */
[----:B------:R-:W-:Y:S01]  /*0910*/  IABS R21, R14 ;  /* 0x0000000e00157213 */ /* 0x000fe20000000000 */
[----:B------:R-:W-:Y:S01]  /*0920*/  @!P2 IMAD.IADD R250, R250, 0x1, -R9 ;  /* 0x00000001fafaa824 */ /* 0x000fe200078e0a09 */
[----:B------:R-:W-:Y:S01]  /*0930*/  ISETP.GE.AND P2, PT, R4, RZ, PT ;  /* 0x000000ff0400720c */ /* 0x000fe20003f46270 */
[C---:B------:R-:W-:Y:S01]  /*0940*/  IMAD.HI.U32 R4, R6.reuse, R11, RZ ;  /* 0x0000000b06047227 */ /* 0x040fe200078e00ff */
[----:B------:R-:W-:Y:S02]  /*0950*/  IABS R23, R20 ;  /* 0x0000001400177213 */ /* 0x000fe40000000000 */
[----:B------:R-:W-:Y:S01]  /*0960*/  STL [R1+0x14bc], R250 ;  /* 0x0014bcfa01007387 */ /* 0x000fe20000100800 */
[----:B------:R-:W-:-:S04]  /*0970*/  IMAD.HI.U32 R9, R6, R15, RZ ;  /* 0x0000000f06097227 */ /* 0x000fc800078e00ff */
[----:B------:R-:W-:Y:S02]  /*0980*/  @!P4 IMAD.IADD R3, R3, 0x1, -R0 ;  /* 0x000000010303c824 */ /* 0x000fe400078e0a00 */
[----:B------:R-:W-:Y:S02]  /*0990*/  IMAD.MOV R4, RZ, RZ, -R4 ;  /* 0x000000ffff047224 */ /* 0x000fe400078e0a04 */
[----:B------:R-:W-:Y:S01]  /*09a0*/  @!P0 IMAD.IADD R5, R5, 0x1, -R0 ;  /* 0x0000000105058824 */ /* 0x000fe200078e0a00 */
[----:B------:R-:W-:Y:S01]  /*09b0*/  ISETP.GT.U32.AND P4, PT, R0, R3, PT ;  /* 0x000000030000720c */ /* 0x000fe20003f84070 */
[----:B------:R-:W-:Y:S01]  /*09c0*/  IMAD.MOV R8, RZ, RZ, -R8 ;  /* 0x000000ffff087224 */ /* 0x000fe200078e0a08 */
[----:B------:R-:W-:Y:S01]  /*09d0*/  ISETP.GE.AND P0, PT, R10, RZ, PT ;  /* 0x000000ff0a00720c */ /* 0x000fe20003f06270 */
[----:B------:R-:W-:Y:S02]  /*09e0*/  IMAD.MOV R10, RZ, RZ, -R9 ;  /* 0x000000ffff0a7224 */ /* 0x000fe400078e0a09 */
[----:B------:R-:W-:-:S02]  /*09f0*/  IMAD R9, R0, R4, R11 ;  /* 0x0000000400097224 */ /* 0x000fc400078e020b */
[----:B------:R-:W-:Y:S02]  /*0a00*/  IMAD R11, R0, R8, R13 ;  /* 0x00000008000b7224 */ /* 0x000fe400078e020d */
[--C-:B------:R-:W-:Y:S01]  /*0a10*/  @!P5 IMAD.IADD R7, R7, 0x1, -R0.reuse ;  /* 0x000000010707d824 */ /* 0x100fe200078e0a00 */
[----:B------:R-:W-:Y:S01]  /*0a20*/  ISETP.GE.AND P5, PT, R12, RZ, PT ;  /* 0x000000ff0c00720c */ /* 0x000fe20003fa6270 */
[----:B------:R-:W-:Y:S02]  /*0a30*/  IMAD.MOV.U32 R17, RZ, RZ, R5 ;  /* 0x000000ffff117224 */ /* 0x000fe400078e0005 */
[----:B------:R-:W-:Y:S01]  /*0a40*/  @!P4 IMAD.IADD R3, R3, 0x1, -R0 ;  /* 0x000000010303c824 */ /* 0x000fe200078e0a00 */
[C---:B------:R-:W-:Y:S01]  /*0a50*/  ISETP.GT.U32.AND P4, PT, R0.reuse, R11, PT ;  /* 0x0000000b0000720c */ /* 0x040fe20003f84070 */
[----:B------:R-:W-:Y:S02]  /*0a60*/  IMAD.MOV.U32 R16, RZ, RZ, R7 ;  /* 0x000000ffff107224 */ /* 0x000fe400078e0007 */
[----:B------:R-:W-:Y:S01]  /*0a70*/  @!P1 IMAD.MOV R17, RZ, RZ, -R17 ;  /* 0x000000ffff119224 */ /* 0x000fe200078e0a11 */
[----:B------:R-:W-:Y:S01]  /*0a80*/  ISETP.GT.U32.AND P1, PT, R0, R9, PT ;  /* 0x000000090000720c */ /* 0x000fe20003f24070 */
[----:B------:R-:W-:-:S02]  /*0a90*/  @!P3 IMAD.MOV R16, RZ, RZ, -R16 ;  /* 0x000000ffff10b224 */ /* 0x000fc400078e0a10 */
[----:B------:R-:W-:Y:S01]  /*0aa0*/  IMAD R13, R0, R10, R15 ;  /* 0x0000000a000d7224 */ /* 0x000fe200078e020f */
[----:B------:R1:W-:Y:S01]  /*0ab0*/  STL [R1+0x64], R17 ;  /* 0x0000641101007387 */ /* 0x0003e20000100800 */
[C---:B------:R-:W-:Y:S02]  /*0ac0*/  VIADD R4, R2.reuse, 0x7 ;  /* 0x0000000702047836 */ /* 0x040fe40000000000 */
[C---:B------:R-:W-:Y:S01]  /*0ad0*/  VIADD R10, R2.reuse, 0x8 ;  /* 0x00000008020a7836 */ /* 0x040fe20000000000 */
[----:B------:R2:W-:Y:S01]  /*0ae0*/  STL [R1+0x34], R16 ;  /* 0x0000341001007387 */ /* 0x0005e20000100800 */
[--C-:B------:R-:W-:Y:S01]  /*0af0*/  @!P4 IMAD.IADD R11, R11, 0x1, -R0.reuse ;  /* 0x000000010b0bc824 */ /* 0x100fe200078e0a00 */
[----:B------:R-:W-:Y:S01]  /*0b00*/  IABS R15, R4 ;  /* 0x00000004000f7213 */ /* 0x000fe20000000000 */
[----:B------:R-:W-:Y:S01]  /*0b10*/  VIADD R12, R2, 0x9 ;  /* 0x00000009020c7836 */ /* 0x000fe20000000000 */
[----:B------:R-:W-:Y:S01]  /*0b20*/  ISETP.GE.AND P3, PT, R4, RZ, PT ;  /* 0x000000ff0400720c */ /* 0x000fe20003f66270 */
[----:B------:R-:W-:Y:S01]  /*0b30*/  @!P1 IMAD.IADD R9, R9, 0x1, -R0 ;  /* 0x0000000109099824 */ /* 0x000fe200078e0a00 */
[----:B-1----:R-:W-:Y:S01]  /*0b40*/  IABS R17, R10 ;  /* 0x0000000a00117213 */ /* 0x002fe20000000000 */
[----:B------:R-:W-:Y:S01]  /*0b50*/  IMAD.HI.U32 R4, R6, R15, RZ ;  /* 0x0000000f06047227 */ /* 0x000fe200078e00ff */
[----:B------:R-:W-:-:S02]  /*0b60*/  ISETP.GT.U32.AND P4, PT, R0, R11, PT ;  /* 0x0000000b0000720c */ /* 0x000fc40003f84070 */
[----:B------:R-:W-:Y:S01]  /*0b70*/  ISETP.GT.U32.AND P1, PT, R0, R9, PT ;  /* 0x000000090000720c */ /* 0x000fe20003f24070 */
[----:B--2---:R-:W-:Y:S01]  /*0b80*/  IMAD.MOV.U32 R16, RZ, RZ, R3 ;  /* 0x000000ffff107224 */ /* 0x004fe200078e0003 */
[----:B------:R-:W-:Y:S01]  /*0b90*/  IABS R19, R12 ;  /* 0x0000000c00137213 */ /* 0x000fe20000000000 */
[----:B------:R-:W-:-:S04]  /*0ba0*/  IMAD.HI.U32 R5, R6, R17, RZ ;  /* 0x0000001106057227 */ /* 0x000fc800078e00ff */
[----:B------:R-:W-:Y:S01]  /*0bb0*/  @!P6 IMAD.MOV R16, RZ, RZ, -R16 ;  /* 0x000000ffff10e224 */ /* 0x000fe200078e0a10 */
[C---:B------:R-:W-:Y:S01]  /*0bc0*/  ISETP.GT.U32.AND P6, PT, R0.reuse, R13, PT ;  /* 0x0000000d0000720c */ /* 0x040fe20003fc4070 */
[----:B------:R-:W-:Y:S02]  /*0bd0*/  IMAD.MOV R4, RZ, RZ, -R4 ;  /* 0x000000ffff047224 */ /* 0x000fe400078e0a04 */
[----:B------:R-:W-:Y:S01]  /*0be0*/  IMAD.MOV R5, RZ, RZ, -R5 ;  /* 0x000000ffff057224 */ /* 0x000fe200078e0a05 */
[----:B------:R1:W-:Y:S01]  /*0bf0*/  STL [R1+0x30], R16 ;  /* 0x0000301001007387 */ /* 0x0003e20000100800 */
[C---:B------:R-:W-:Y:S02]  /*0c00*/  IMAD R3, R0.reuse, R4, R15 ;  /* 0x0000000400037224 */ /* 0x040fe400078e020f */
[C---:B------:R-:W-:Y:S02]  /*0c10*/  IMAD R5, R0.reuse, R5, R17 ;  /* 0x0000000500057224 */ /* 0x040fe400078e0211 */
[----:B------:R-:W-:Y:S01]  /*0c20*/  @!P4 IMAD.IADD R11, R11, 0x1, -R0 ;  /* 0x000000010b0bc824 */ /* 0x000fe200078e0a00 */
[----:B------:R-:W-:Y:S01]  /*0c30*/  ISETP.GT.U32.AND P4, PT, R0, R3, PT ;  /* 0x000000030000720c */ /* 0x000fe20003f84070 */
[----:B------:R-:W-:-:S04]  /*0c40*/  IMAD.HI.U32 R7, R6, R19, RZ ;  /* 0x0000001306077227 */ /* 0x000fc800078e00ff */
[--C-:B------:R-:W-:Y:S01]  /*0c50*/  @!P6 IMAD.IADD R13, R13, 0x1, -R0.reuse ;  /* 0x000000010d0de824 */ /* 0x100fe200078e0a00 */
[----:B------:R-:W-:Y:S01]  /*0c60*/  ISETP.GT.U32.AND P6, PT, R0, R5, PT ;  /* 0x000000050000720c */ /* 0x000fe20003fc4070 */
[----:B------:R-:W-:Y:S01]  /*0c70*/  @!P1 IMAD.IADD R9, R9, 0x1, -R0 ;  /* 0x0000000109099824 */ /* 0x000fe200078e0a00 */
[----:B------:R-:W-:Y:S01]  /*0c80*/  ISETP.GE.AND P1, PT, R10, RZ, PT ;  /* 0x000000ff0a00720c */ /* 0x000fe20003f26270 */
[----:B------:R-:W-:Y:S02]  /*0c90*/  IMAD.MOV R7, RZ, RZ, -R7 ;  /* 0x000000ffff077224 */ /* 0x000fe400078e0a07 */
[C---:B------:R-:W-:Y:S02]  /*0ca0*/  VIADD R10, R2.reuse, 0xb ;  /* 0x0000000b020a7836 */ /* 0x040fe40000000000 */
[----:B-1----:R-:W-:Y:S02]  /*0cb0*/  VIADD R16, R2, 0xc ;  /* 0x0000000c02107836 */ /* 0x002fe40000000000 */
[----:B------:R-:W-:Y:S01]  /*0cc0*/  IMAD.HI.U32 R8, R6, R21, RZ ;  /* 0x0000001506087227 */ /* 0x000fe200078e00ff */
[----:B------:R-:W-:-:S03]  /*0cd0*/  IABS R17, R10 ;  /* 0x0000000a00117213 */ /* 0x000fc60000000000 */
[C---:B------:R-:W-:Y:S01]  /*0ce0*/  IMAD R7, R0.reuse, R7, R19 ;  /* 0x0000000700077224 */ /* 0x040fe200078e0213 */
[----:B------:R-:W-:Y:S01]  /*0cf0*/  IABS R19, R16 ;  /* 0x0000001000137213 */ /* 0x000fe20000000000 */
[--C-:B------:R-:W-:Y:S01]  /*0d00*/  @!P4 IMAD.IADD R3, R3, 0x1, -R0.reuse ;  /* 0x000000010303c824 */ /* 0x100fe200078e0a00 */
[C---:B------:R-:W-:Y:S01]  /*0d10*/  ISETP.GT.U32.AND P4, PT, R0.reuse, R13, PT ;  /* 0x0000000d0000720c */ /* 0x040fe20003f84070 */
[----:B------:R-:W-:Y:S02]  /*0d20*/  IMAD.MOV.U32 R22, RZ, RZ, R9 ;  /* 0x000000ffff167224 */ /* 0x000fe400078e0009 */
[----:B------:R-:W-:Y:S02]  /*0d30*/  @!P6 IMAD.IADD R5, R5, 0x1, -R0 ;  /* 0x000000010505e824 */ /* 0x000fe400078e0a00 */
[----:B------:R-:W-:Y:S02]  /*0d40*/  IMAD.MOV R8, RZ, RZ, -R8 ;  /* 0x000000ffff087224 */ /* 0x000fe400078e0a08 */
[----:B------:R-:W-:Y:S01]  /*0d50*/  @!P2 IMAD.MOV R22, RZ, RZ, -R22 ;  /* 0x000000ffff16a224 */ /* 0x000fe200078e0a16 */
[C---:B------:R-:W-:Y:S01]  /*0d60*/  ISETP.GT.U32.AND P2, PT, R0.reuse, R3, PT ;  /* 0x000000030000720c */ /* 0x040fe20003f44070 */
[----:B------:R-:W-:Y:S01]  /*0d70*/  IMAD.MOV.U32 R9, RZ, RZ, R11 ;  /* 0x000000ffff097224 */ /* 0x000fe200078e000b */
[C---:B------:R-:W-:Y:S01]  /*0d80*/  ISETP.GT.U32.AND P6, PT, R0.reuse, R5, PT ;  /* 0x000000050000720c */ /* 0x040fe20003fc4070 */
[----:B------:R-:W-:Y:S01]  /*0d90*/  IMAD R15, R0, R8, R21 ;  /* 0x00000008000f7224 */ /* 0x000fe200078e0215 */
[----:B------:R-:W-:Y:S01]  /*0da0*/  STL [R1+0x2c], R22 ;  /* 0x00002c1601007387 */ /* 0x000fe20000100800 */
[----:B------:R-:W-:-:S04]  /*0db0*/  IMAD.HI.U32 R4, R6, R17, RZ ;  /* 0x0000001106047227 */ /* 0x000fc800078e00ff */
[----:B------:R-:W-:-:S04]  /*0dc0*/  IMAD.HI.U32 R8, R6, R19, RZ ;  /* 0x0000001306087227 */ /* 0x000fc800078e00ff */
[----:B------:R-:W-:Y:S01]  /*0dd0*/  @!P0 IMAD.MOV R9, RZ, RZ, -R9 ;  /* 0x000000ffff098224 */ /* 0x000fe200078e0a09 */
[C---:B------:R-:W-:Y:S01]  /*0de0*/  ISETP.GT.U32.AND P0, PT, R0.reuse, R7, PT ;  /* 0x000000070000720c */ /* 0x040fe20003f04070 */
[----:B------:R-:W-:Y:S02]  /*0df0*/  IMAD.MOV R4, RZ, RZ, -R4 ;  /* 0x000000ffff047224 */ /* 0x000fe400078e0a04 */
[----:B------:R-:W-:Y:S01]  /*0e00*/  IMAD.MOV R11, RZ, RZ, -R8 ;  /* 0x000000ffff0b7224 */ /* 0x000fe200078e0a08 */
[----:B------:R1:W-:Y:S01]  /*0e10*/  STL [R1+0x28], R9 ;  /* 0x0000280901007387 */ /* 0x0003e20000100800 */
[--C-:B------:R-:W-:Y:S01]  /*0e20*/  @!P4 IMAD.IADD R13, R13, 0x1, -R0.reuse ;  /* 0x000000010d0dc824 */ /* 0x100fe200078e0a00 */
[C---:B------:R-:W-:Y:S01]  /*0e30*/  ISETP.GT.U32.AND P4, PT, R0.reuse, R15, PT ;  /* 0x0000000f0000720c */ /* 0x040fe20003f84070 */
[----:B------:R-:W-:Y:S02]  /*0e40*/  IMAD R11, R0, R11, R19 ;  /* 0x0000000b000b7224 */ /* 0x000fe400078e0213 */
[----:B------:R-:W-:-:S02]  /*0e50*/  @!P2 IMAD.IADD R3, R3, 0x1, -R0 ;  /* 0x000000010303a824 */ /* 0x000fc400078e0a00 */
[--C-:B------:R-:W-:Y:S01]  /*0e60*/  @!P6 IMAD.IADD R5, R5, 0x1, -R0.reuse ;  /* 0x000000010505e824 */ /* 0x100fe200078e0a00 */
[----:B------:R-:W-:Y:S01]  /*0e70*/  ISETP.GT.U32.AND P6, PT, R0, R11, PT ;  /* 0x0000000b0000720c */ /* 0x000fe20003fc4070 */
[----:B------:R-:W-:Y:S01]  /*0e80*/  @!P0 IMAD.IADD R7, R7, 0x1, -R0 ;  /* 0x0000000107078824 */ /* 0x000fe200078e0a00 */
[----:B------:R-:W-:Y:S01]  /*0e90*/  ISETP.GE.AND P0, PT, R12, RZ, PT ;  /* 0x000000ff0c00720c */ /* 0x000fe20003f06270 */
[----:B-1----:R-:W-:Y:S02]  /*0ea0*/  IMAD R9, R0, R4, R17 ;  /* 0x0000000400097224 */ /* 0x002fe400078e0211 */
[----:B------:R-:W-:-:S03]  /*0eb0*/  IMAD.HI.U32 R8, R6, R23, RZ ;  /* 0x0000001706087227 */ /* 0x000fc600078e00ff */
[----:B------:R-:W-:Y:S01]  /*0ec0*/  ISETP.GT.U32.AND P2, PT, R0, R9, PT ;  /* 0x000000090000720c */ /* 0x000fe20003f44070 */
[--C-:B------:R-:W-:Y:S01]  /*0ed0*/  @!P4 IMAD.IADD R15, R15, 0x1, -R0.reuse ;  /* 0x000000010f0fc824 */ /* 0x100fe200078e0a00 */
[----:B------:R-:W-:Y:S01]  /*0ee0*/  ISETP.GE.AND P4, PT, R14, RZ, PT ;  /* 0x000000ff0e00720c */ /* 0x000fe20003f86270 */
[----:B------:R-:W-:Y:S02]  /*0ef0*/  VIADD R18, R2, 0xd ;  /* 0x0000000d02127836 */ /* 0x000fe40000000000 */
[----:B------:R-:W-:Y:S02]  /*0f00*/  IMAD.MOV.U32 R24, RZ, RZ, R13 ;  /* 0x000000ffff187224 */ /* 0x000fe400078e000d */
[----:B------:R-:W-:Y:S01]  /*0f10*/  @!P6 IMAD.IADD R11, R11, 0x1, -R0 ;  /* 0x000000010b0be824 */ /* 0x000fe200078e0a00 */
[----:B------:R-:W-:Y:S01]  /*0f20*/  ISETP.GT.U32.AND P6, PT, R0, R15, PT ;  /* 0x0000000f0000720c */ /* 0x000fe20003fc4070 */
[----:B------:R-:W-:Y:S01]  /*0f30*/  IMAD.MOV R8, RZ, RZ, -R8 ;  /* 0x000000ffff087224 */ /* 0x000fe200078e0a08 */
[----:B------:R-:W-:Y:S01]  /*0f40*/  IABS R21, R18 ;  /* 0x0000001200157213 */ /* 0x000fe20000000000 */
[----:B------:R-:W-:-:S02]  /*0f50*/  @!P5 IMAD.MOV R24, RZ, RZ, -R24 ;  /* 0x000000ffff18d224 */ /* 0x000fc400078e0a18 */
[----:B------:R-:W-:Y:S01]  /*0f60*/  @!P2 IMAD.IADD R9, R9, 0x1, -R0 ;  /* 0x000000010909a824 */ /* 0x000fe200078e0a00 */
[C---:B------:R-:W-:Y:S01]  /*0f70*/  ISETP.GT.U32.AND P2, PT, R0.reuse, R7, PT ;  /* 0x000000070000720c */ /* 0x040fe20003f44070 */
[C---:B------:R-:W-:Y:S01]  /*0f80*/  IMAD R19, R0.reuse, R8, R23 ;  /* 0x0000000800137224 */ /* 0x040fe200078e0217 */
[----:B------:R-:W-:Y:S01]  /*0f90*/  STL [R1+0x24], R24 ;  /* 0x0000241801007387 */ /* 0x000fe20000100800 */
[----:B------:R-:W-:Y:S01]  /*0fa0*/  IMAD.MOV.U32 R22, RZ, RZ, R3 ;  /* 0x000000ffff167224 */ /* 0x000fe200078e0003 */
[----:B------:R-:W-:Y:S01]  /*0fb0*/  ISETP.GT.U32.AND P5, PT, R0, R9, PT ;  /* 0x000000090000720c */ /* 0x000fe20003fa4070 */
[----:B------:R-:W-:Y:S02]  /*0fc0*/  VIADD R8, R2, 0xf ;  /* 0x0000000f02087836 */ /* 0x000fe40000000000 */
[----:B------:R-:W-:Y:S02]  /*0fd0*/  IMAD.MOV.U32 R3, RZ, RZ, R5 ;  /* 0x000000ffff037224 */ /* 0x000fe400078e0005 */
[----:B------:R-:W-:Y:S01]  /*0fe0*/  IMAD.HI.U32 R4, R6, R21, RZ ;  /* 0x0000001506047227 */ /* 0x000fe200078e00ff */
[----:B------:R-:W-:-:S03]  /*0ff0*/  IABS R33, R8 ;  /* 0x0000000800217213 */ /* 0x000fc60000000000 */
[----:B------:R-:W-:Y:S01]  /*1000*/  @!P3 IMAD.MOV R22, RZ, RZ, -R22 ;  /* 0x000000ffff16b224 */ /* 0x000fe200078e0a16 */
[----:B------:R-:W-:Y:S01]  /*1010*/  ISETP.GT.U32.AND P3, PT, R0, R11, PT ;  /* 0x0000000b0000720c */ /* 0x000fe20003f64070 */
[----:B------:R-:W-:Y:S02]  /*1020*/  VIADD R12, R2, 0x10 ;  /* 0x00000010020c7836 */ /* 0x000fe40000000000 */
[----:B------:R-:W-:Y:S01]  /*1030*/  @!P1 IMAD.MOV R3, RZ, RZ, -R3 ;  /* 0x000000ffff039224 */ /* 0x000fe200078e0a03 */
[----:B------:R-:W-:Y:S01]  /*1040*/  STL [R1+0x20], R22 ;  /* 0x0000201601007387 */ /* 0x000fe20000100800 */
[----:B------:R-:W-:Y:S01]  /*1050*/  IMAD.MOV R4, RZ, RZ, -R4 ;  /* 0x000000ffff047224 */ /* 0x000fe200078e0a04 */
[----:B------:R-:W-:Y:S01]  /*1060*/  IABS R5, R12 ;  /* 0x0000000c00057213 */ /* 0x000fe20000000000 */
[--C-:B------:R-:W-:Y:S01]  /*1070*/  @!P2 IMAD.IADD R7, R7, 0x1, -R0.reuse ;  /* 0x000000010707a824 */ /* 0x100fe200078e0a00 */
[----:B------:R-:W-:Y:S01]  /*1080*/  ISETP.GE.AND P2, PT, R10, RZ, PT ;  /* 0x000000ff0a00720c */ /* 0x000fe20003f46270 */
[----:B------:R-:W-:Y:S01]  /*1090*/  @!P6 IMAD.IADD R15, R15, 0x1, -R0 ;  /* 0x000000010f0fe824 */ /* 0x000fe200078e0a00 */
[----:B------:R1:W-:Y:S01]  /*10a0*/  STL [R1+0x1c], R3 ;  /* 0x00001c0301007387 */ /* 0x0003e20000100800 */
[C---:B------:R-:W-:Y:S01]  /*10b0*/  ISETP.GT.U32.AND P6, PT, R0.reuse, R19, PT ;  /* 0x000000130000720c */ /* 0x040fe20003fc4070 */
[----:B------:R-:W-:-:S02]  /*10c0*/  IMAD R17, R0, R4, R21 ;  /* 0x0000000400117224 */ /* 0x000fc400078e0215 */
[----:B------:R-:W-:Y:S01]  /*10d0*/  @!P5 IMAD.IADD R9, R9, 0x1, -R0 ;  /* 0x000000010909d824 */ /* 0x000fe200078e0a00 */
[----:B------:R-:W-:Y:S01]  /*10e0*/  ISETP.GE.AND P5, PT, R16, RZ, PT ;  /* 0x000000ff1000720c */ /* 0x000fe20003fa6270 */
[----:B------:R-:W-:Y:S01]  /*10f0*/  IMAD.HI.U32 R4, R6, R5, RZ ;  /* 0x0000000506047227 */ /* 0x000fe200078e00ff */
[----:B------:R-:W-:-:S03]  /*1100*/  ISETP.GT.U32.AND P1, PT, R0, R17, PT ;  /* 0x000000110000720c */ /* 0x000fc60003f24070 */
[----:B-1----:R-:W-:-:S04]  /*1110*/  IMAD.HI.U32 R3, R6, R33, RZ ;  /* 0x0000002106037227 */ /* 0x002fc800078e00ff */
[----:B------:R-:W-:Y:S02]  /*1120*/  IMAD.MOV R3, RZ, RZ, -R3 ;  /* 0x000000ffff037224 */ /* 0x000fe400078e0a03 */
[----:B------:R-:W-:Y:S01]  /*1130*/  @!P3 IMAD.IADD R11, R11, 0x1, -R0 ;  /* 0x000000010b0bb824 */ /* 0x000fe200078e0a00 */
[----:B------:R-:W-:Y:S01]  /*1140*/  ISETP.GE.AND P3, PT, R18, RZ, PT ;  /* 0x000000ff1200720c */ /* 0x000fe20003f66270 */
[----:B------:R-:W-:Y:S02]  /*1150*/  IMAD.MOV R4, RZ, RZ, -R4 ;  /* 0x000000ffff047224 */ /* 0x000fe400078e0a04 */
[----:B------:R-:W-:Y:S02]  /*1160*/  IMAD R33, R0, R3, R33 ;  /* 0x0000000300217224 */ /* 0x000fe400078e0221 */
[----:B------:R-:W-:Y:S02]  /*1170*/  IMAD.MOV.U32 R14, RZ, RZ, R7 ;  /* 0x000000ffff0e7224 */ /* 0x000fe400078e0007 */
[----:B------:R-:W-:-:S02]  /*1180*/  IMAD.MOV.U32 R13, RZ, RZ, R15 ;  /* 0x000000ffff0d7224 */ /* 0x000fc400078e000f */
[--C-:B------:R-:W-:Y:S01]  /*1190*/  @!P6 IMAD.IADD R19, R19, 0x1, -R0.reuse ;  /* 0x000000011313e824 */ /* 0x100fe200078e0a00 */
[----:B------:R-:W-:Y:S01]  /*11a0*/  ISETP.GE.AND P6, PT, R8, RZ, PT ;  /* 0x000000ff0800720c */ /* 0x000fe20003fc6270 */
[C---:B------:R-:W-:Y:S02]  /*11b0*/  IMAD R34, R0.reuse, R4, R5 ;  /* 0x0000000400227224 */ /* 0x040fe400078e0205 */
[----:B------:R-:W-:Y:S02]  /*11c0*/  IMAD.MOV.U32 R7, RZ, RZ, R11 ;  /* 0x000000ffff077224 */ /* 0x000fe400078e000b */
[----:B------:R-:W-:Y:S01]  /*11d0*/  @!P2 IMAD.MOV R9, RZ, RZ, -R9 ;  /* 0x000000ffff09a224 */ /* 0x000fe200078e0a09 */
[C---:B------:R-:W-:Y:S01]  /*11e0*/  ISETP.GT.U32.AND P2, PT, R0.reuse, R33, PT ;  /* 0x000000210000720c */ /* 0x040fe20003f44070 */
[----:B------:R-:W-:Y:S01]  /*11f0*/  @!P4 IMAD.MOV R13, RZ, RZ, -R13 ;  /* 0x000000ffff0dc224 */ /* 0x000fe200078e0a0d */
[C---:B------:R-:W-:Y:S01]  /*1200*/  ISETP.GT.U32.AND P4, PT, R0.reuse, R19, PT ;  /* 0x000000130000720c */ /* 0x040fe20003f84070 */
[----:B------:R-:W-:Y:S01]  /*1210*/  @!P5 IMAD.MOV R7, RZ, RZ, -R7 ;  /* 0x000000ffff07d224 */ /* 0x000fe200078e0a07 */
[----:B------:R-:W-:Y:S01]  /*1220*/  ISETP.GT.U32.AND P5, PT, R0, R34, PT ;  /* 0x000000220000720c */ /* 0x000fe20003fa4070 */
[----:B------:R-:W-:Y:S01]  /*1230*/  @!P1 IMAD.IADD R17, R17, 0x1, -R0 ;  /* 0x0000000111119824 */ /* 0x000fe200078e0a00 */
[----:B------:R-:W-:Y:S01]  /*1240*/  ISETP.GE.AND P1, PT, R20, RZ, PT ;  /* 0x000000ff1400720c */ /* 0x000fe20003f26270 */
[----:B------:R-:W-:-:S02]  /*1250*/  @!P0 IMAD.MOV R14, RZ, RZ, -R14 ;  /* 0x000000ffff0e8224 */ /* 0x000fc400078e0a0e */
[----:B------:R-:W-:Y:S01]  /*1260*/  VIADD R3, R2, 0x11 ;  /* 0x0000001102037836 */ /* 0x000fe20000000000 */
[----:B------:R-:W-:Y:S01]  /*1270*/  ISETP.GT.U32.AND P0, PT, R0, R17, PT ;  /* 0x000000110000720c */ /* 0x000fe20003f04070 */
[----:B------:R-:W-:Y:S01]  /*1280*/  VIADD R4, R2, 0x12 ;  /* 0x0000001202047836 */ /* 0x000fe20000000000 */
[----:B------:R-:W-:Y:S01]  /*1290*/  STL [R1+0x18], R14 ;  /* 0x0000180e01007387 */ /* 0x000fe20000100800 */
[--C-:B------:R-:W-:Y:S01]  /*12a0*/  @!P2 IMAD.IADD R33, R33, 0x1, -R0.reuse ;  /* 0x000000012121a824 */ /* 0x100fe200078e0a00 */
[----:B------:R-:W-:Y:S01]  /*12b0*/  IABS R35, R3 ;  /* 0x0000000300237213 */ /* 0x000fe20000000000 */
[--C-:B------:R-:W-:Y:S01]  /*12c0*/  @!P4 IMAD.IADD R19, R19, 0x1, -R0.reuse ;  /* 0x000000011313c824 */ /* 0x100fe200078e0a00 */
[----:B------:R-:W-:Y:S01]  /*12d0*/  ISETP.GE.AND P4, PT, R3, RZ, PT ;  /* 0x000000ff0300720c */ /* 0x000fe20003f86270 */
[----:B------:R-:W-:Y:S01]  /*12e0*/  @!P5 IMAD.IADD R34, R34, 0x1, -R0 ;  /* 0x000000012222d824 */ /* 0x000fe200078e0a00 */
[----:B------:R-:W-:Y:S01]  /*12f0*/  ISETP.GT.U32.AND P5, PT, R0, R33, PT ;  /* 0x000000210000720c */ /* 0x000fe20003fa4070 */
[----:B------:R-:W-:Y:S01]  /*1300*/  IMAD.HI.U32 R3, R6, R35, RZ ;  /* 0x0000002306037227 */ /* 0x000fe200078e00ff */
[----:B------:R-:W-:Y:S01]  /*1310*/  STL [R1+0x14], R13 ;  /* 0x0000140d01007387 */ /* 0x000fe20000100800 */
[----:B------:R-:W-:-:S02]  /*1320*/  IABS R5, R4 ;  /* 0x0000000400057213 */ /* 0x000fc40000000000 */
[--C-:B------:R-:W-:Y:S01]  /*1330*/  @!P0 IMAD.IADD R17, R17, 0x1, -R0.reuse ;  /* 0x0000000111118824 */ /* 0x100fe200078e0a00 */
[----:B------:R-:W-:Y:S01]  /*1340*/  STL [R1+0x10], R9 ;  /* 0x0000100901007387 */ /* 0x000fe20000100800 */
[----:B------:R-:W-:Y:S01]  /*1350*/  IMAD.MOV R3, RZ, RZ, -R3 ;  /* 0x000000ffff037224 */ /* 0x000fe200078e0a03 */
[----:B------:R-:W-:Y:S01]  /*1360*/  ISETP.GE.AND P2, PT, R4, RZ, PT ;  /* 0x000000ff0400720c */ /* 0x000fe20003f46270 */
[----:B------:R-:W-:Y:S01]  /*1370*/  IMAD.HI.U32 R4, R6, R5, RZ ;  /* 0x0000000506047227 */ /* 0x000fe200078e00ff */
[----:B------:R1:W-:Y:S01]  /*1380*/  STL [R1+0xc], R7 ;  /* 0x00000c0701007387 */ /* 0x0003e20000100800 */
[----:B------:R-:W-:Y:S02]  /*1390*/  ISETP.GE.AND P0, PT, R12, RZ, PT ;  /* 0x000000ff0c00720c */ /* 0x000fe40003f06270 */
[----:B------:R-:W-:Y:S02]  /*13a0*/  IMAD R35, R0, R3, R35 ;  /* 0x0000000300237224 */ /* 0x000fe400078e0223 */
[----:B------:R-:W-:-:S02]  /*13b0*/  @!P5 IMAD.IADD R33, R33, 0x1, -R0 ;  /* 0x000000012121d824 */ /* 0x000fc400078e0a00 */
[----:B------:R-:W-:Y:S01]  /*13c0*/  IMAD.MOV R4, RZ, RZ, -R4 ;  /* 0x000000ffff047224 */ /* 0x000fe200078e0a04 */
[----:B------:R-:W-:Y:S01]  /*13d0*/  ISETP.GT.U32.AND P5, PT, R0, R35, PT ;  /* 0x000000230000720c */ /* 0x000fe20003fa4070 */
[----:B------:R-:W-:Y:S02]  /*13e0*/  VIADD R3, R2, 0x14 ;  /* 0x0000001402037836 */ /* 0x000fe40000000000 */
[----:B-1----:R-:W-:Y:S02]  /*13f0*/  IMAD.MOV.U32 R7, RZ, RZ, R17 ;  /* 0x000000ffff077224 */ /* 0x002fe400078e0011 */
[C---:B------:R-:W-:Y:S01]  /*1400*/  IMAD R36, R0.reuse, R4, R5 ;  /* 0x0000000400247224 */ /* 0x040fe200078e0205 */
[----:B------:R-:W-:Y:S01]  /*1410*/  IABS R5, R3 ;  /* 0x0000000300057213 */ /* 0x000fe20000000000 */
[----:B------:R-:W-:Y:S01]  /*1420*/  @!P3 IMAD.MOV R7, RZ, RZ, -R7 ;  /* 0x000000ffff07b224 */ /* 0x000fe200078e0a07 */
[C---:B------:R-:W-:Y:S01]  /*1430*/  ISETP.GT.U32.AND P3, PT, R0.reuse, R34, PT ;  /* 0x000000220000720c */ /* 0x040fe20003f64070 */
[----:B------:R-:W-:Y:S01]  /*1440*/  @!P6 IMAD.MOV R33, RZ, RZ, -R33 ;  /* 0x000000ffff21e224 */ /* 0x000fe200078e0a21 */
[----:B------:R-:W-:Y:S01]  /*1450*/  ISETP.GT.U32.AND P6, PT, R0, R36, PT ;  /* 0x000000240000720c */ /* 0x000fe20003fc4070 */
[----:B------:R-:W-:Y:S01]  /*1460*/  IMAD.MOV.U32 R8, RZ, RZ, R19 ;  /* 0x000000ffff087224 */ /* 0x000fe200078e0013 */
[----:B------:R1:W-:Y:S01]  /*1470*/  STL [R1+0x8], R7 ;  /* 0x0000080701007387 */ /* 0x0003e20000100800 */
[----:B------:R-:W-:-:S02]  /*1480*/  @!P5 IMAD.IADD R35, R35, 0x1, -R0 ;  /* 0x000000012323d824 */ /* 0x000fc400078e0a00 */
[----:B------:R-:W-:Y:S02]  /*1490*/  @!P1 IMAD.MOV R8, RZ, RZ, -R8 ;  /* 0x000000ffff089224 */ /* 0x000fe400078e0a08 */
[----:B------:R-:W-:Y:S01]  /*14a0*/  VIADD R9, R2, 0x17 ;  /* 0x0000001702097836 */ /* 0x000fe20000000000 */
[----:B------:R-:W-:Y:S01]  /*14b0*/  ISETP.GT.U32.AND P5, PT, R0, R35, PT ;  /* 0x000000230000720c */ /* 0x000fe20003fa4070 */
[----:B------:R-:W-:Y:S01]  /*14c0*/  VIADD R10, R2, 0x18 ;  /* 0x00000018020a7836 */ /* 0x000fe20000000000 */
[----:B------:R2:W-:Y:S01]  /*14d0*/  STL [R1+0x4], R8 ;  /* 0x0000040801007387 */ /* 0x0005e20000100800 */
[--C-:B------:R-:W-:Y:S01]  /*14e0*/  @!P3 IMAD.IADD R34, R34, 0x1, -R0.reuse ;  /* 0x000000012222b824 */ /* 0x100fe200078e0a00 */
[----:B------:R-:W-:Y:S01]  /*14f0*/  ISETP.GE.AND P3, PT, R3, RZ, PT ;  /* 0x000000ff0300720c */ /* 0x000fe20003f66270 */
[----:B-1----:R-:W-:Y:S01]  /*1500*/  VIADD R7, R2, 0x13 ;  /* 0x0000001302077836 */ /* 0x002fe20000000000 */
[----:B------:R-:W-:Y:S01]  /*1510*/  IABS R41, R9 ;  /* 0x0000000900297213 */ /* 0x000fe20000000000 */
[----:B------:R-:W-:Y:S01]  /*1520*/  @!P6 IMAD.IADD R36, R36, 0x1, -R0 ;  /* 0x000000012424e824 */ /* 0x000fe200078e0a00 */
[----:B------:R-:W-:Y:S01]  /*1530*/  STL [R1+0x14c0], R33 ;  /* 0x0014c02101007387 */ /* 0x000fe20000100800 */
[----:B------:R-:W-:Y:S01]  /*1540*/  @!P0 IMAD.MOV R34, RZ, RZ, -R34 ;  /* 0x000000ffff228224 */ /* 0x000fe200078e0a22 */
[----:B------:R-:W-:Y:S01]  /*1550*/  IABS R37, R7 ;  /* 0x0000000700257213 */ /* 0x000fe20000000000 */
[C---:B------:R-:W-:Y:S01]  /*1560*/  VIADD R11, R2.reuse, 0x19 ;  /* 0x00000019020b7836 */ /* 0x040fe20000000000 */
[----:B------:R-:W-:Y:S01]  /*1570*/  ISETP.GE.AND P1, PT, R7, RZ, PT ;  /* 0x000000ff0700720c */ /* 0x000fe20003f26270 */
[----:B------:R-:W-:Y:S01]  /*1580*/  VIADD R7, R2, 0x15 ;  /* 0x0000001502077836 */ /* 0x000fe20000000000 */
[----:B------:R-:W-:Y:S01]  /*1590*/  ISETP.GT.U32.AND P6, PT, R0, R36, PT ;  /* 0x000000240000720c */ /* 0x000fe20003fc4070 */
[C---:B------:R-:W-:Y:S01]  /*15a0*/  IMAD.HI.U32 R3, R6.reuse, R37, RZ ;  /* 0x0000002506037227 */ /* 0x040fe200078e00ff */
[----:B------:R-:W-:Y:S01]  /*15b0*/  IABS R43, R11 ;  /* 0x0000000b002b7213 */ /* 0x000fe20000000000 */
[----:B------:R-:W-:Y:S01]  /*15c0*/  STL [R1+0x14c4], R34 ;  /* 0x0014c42201007387 */ /* 0x000fe20000100800 */
[----:B------:R-:W-:Y:S01]  /*15d0*/  IABS R39, R7 ;  /* 0x0000000700277213 */ /* 0x000fe20000000000 */
[----:B------:R-:W-:Y:S01]  /*15e0*/  IMAD.MOV R4, RZ, RZ, -R3 ;  /* 0x000000ffff047224 */ /* 0x000fe200078e0a03 */
[----:B------:R-:W-:Y:S01]  /*15f0*/  ISETP.GE.AND P0, PT, R7, RZ, PT ;  /* 0x000000ff0700720c */ /* 0x000fe20003f06270 */
[----:B------:R-:W-:-:S04]  /*1600*/  IMAD.HI.U32 R3, R6, R5, RZ ;  /* 0x0000000506037227 */ /* 0x000fc800078e00ff */
[----:B--2---:R-:W-:Y:S02]  /*1610*/  VIADD R8, R2, 0x16 ;  /* 0x0000001602087836 */ /* 0x004fe40000000000 */
[----:B------:R-:W-:Y:S02]  /*1620*/  IMAD.MOV R3, RZ, RZ, -R3 ;  /* 0x000000ffff037224 */ /* 0x000fe400078e0a03 */
[C---:B------:R-:W-:Y:S01]  /*1630*/  IMAD R37, R0.reuse, R4, R37 ;  /* 0x0000000400257224 */ /* 0x040fe200078e0225 */
[----:B------:R-:W-:Y:S01]  /*1640*/  IABS R7, R8 ;  /* 0x0000000800077213 */ /* 0x000fe20000000000 */
[----:B------:R-:W-:Y:S01]  /*1650*/  IMAD R38, R0, R3, R5 ;  /* 0x0000000300267224 */ /* 0x000fe200078e0205 */
[----:B------:R-:W-:Y:S01]  /*1660*/  IABS R5, R10 ;  /* 0x0000000a00057213 */ /* 0x000fe20000000000 */
[----:B------:R-:W-:-:S04]  /*1670*/  IMAD.HI.U32 R3, R6, R39, RZ ;  /* 0x0000002706037227 */ /* 0x000fc800078e00ff */
[----:B------:R-:W-:Y:S01]  /*1680*/  @!P5 IMAD.IADD R35, R35, 0x1, -R0 ;  /* 0x000000012323d824 */ /* 0x000fe200078e0a00 */
[----:B------:R-:W-:Y:S01]  /*1690*/  ISETP.GT.U32.AND P5, PT, R0, R37, PT ;  /* 0x000000250000720c */ /* 0x000fe20003fa4070 */
[----:B------:R-:W-:-:S04]  /*16a0*/  IMAD.HI.U32 R4, R6, R7, RZ ;  /* 0x0000000706047227 */ /* 0x000fc800078e00ff */
[----:B------:R-:W-:Y:S02]  /*16b0*/  IMAD.MOV R3, RZ, RZ, -R3 ;  /* 0x000000ffff037224 */ /* 0x000fe400078e0a03 */
[----:B------:R-:W-:Y:S02]  /*16c0*/  IMAD.MOV R4, RZ, RZ, -R4 ;  /* 0x000000ffff047224 */ /* 0x000fe400078e0a04 */
[C---:B------:R-:W-:Y:S02]  /*16d0*/  IMAD R39, R0.reuse, R3, R39 ;  /* 0x0000000300277224 */ /* 0x040fe400078e0227 */
[----:B------:R-:W-:Y:S02]  /*16e0*/  IMAD R40, R0, R4, R7 ;  /* 0x0000000400287224 */ /* 0x000fe400078e0207 */
[--C-:B------:R-:W-:Y:S01]  /*16f0*/  @!P6 IMAD.IADD R36, R36, 0x1, -R0.reuse ;  /* 0x000000012424e824 */ /* 0x100fe200078e0a00 */
[C---:B------:R-:W-:Y:S01]  /*1700*/  ISETP.GT.U32.AND P6, PT, R0.reuse, R39, PT ;  /* 0x000000270000720c */ /* 0x040fe20003fc4070 */
[----:B------:R-:W-:Y:S01]  /*1710*/  @!P5 IMAD.IADD R37, R37, 0x1, -R0 ;  /* 0x000000012525d824 */ /* 0x000fe200078e0a00 */
[C---:B------:R-:W-:Y:S01]  /*1720*/  ISETP.GT.U32.AND P5, PT, R0.reuse, R40, PT ;  /* 0x000000280000720c */ /* 0x040fe20003fa4070 */
[----:B------:R-:W-:Y:S01]  /*1730*/  @!P4 IMAD.MOV R35, RZ, RZ, -R35 ;  /* 0x000000ffff23c224 */ /* 0x000fe200078e0a23 */
[----:B------:R-:W-:Y:S01]  /*1740*/  ISETP.GT.U32.AND P4, PT, R0, R38, PT ;  /* 0x000000260000720c */ /* 0x000fe20003f84070 */
[----:B------:R-:W-:-:S03]  /*1750*/  IMAD.HI.U32 R3, R6, R41, RZ ;  /* 0x0000002906037227 */ /* 0x000fc600078e00ff */
[----:B------:R-:W-:Y:S01]  /*1760*/  STL [R1+0x14c8], R35 ;  /* 0x0014c82301007387 */ /* 0x000fe20000100800 */
[----:B------:R-:W-:Y:S02]  /*1770*/  IMAD.MOV R3, RZ, RZ, -R3 ;  /* 0x000000ffff037224 */ /* 0x000fe400078e0a03 */
[----:B------:R-:W-:Y:S02]  /*1780*/  VIADD R12, R2, 0x1a ;  /* 0x0000001a020c7836 */ /* 0x000fe40000000000 */
[--C-:B------:R-:W-:Y:S02]  /*1790*/  @!P6 IMAD.IADD R39, R39, 0x1, -R0.reuse ;  /* 0x000000012727e824 */ /* 0x100fe400078e0a00 */
[----:B------:R-:W-:Y:S01]  /*17a0*/  @!P5 IMAD.IADD R40, R40, 0x1, -R0 ;  /* 0x000000012828d824 */ /* 0x000fe200078e0a00 */
[----:B------:R-:W-:Y:S01]  /*17b0*/  IABS R7, R12 ;  /* 0x0000000c00077213 */ /* 0x000fe20000000000 */
[C---:B------:R-:W-:Y:S01]  /*17c0*/  IMAD R41, R0.reuse, R3, R41 ;  /* 0x0000000300297224 */ /* 0x040fe200078e0229 */
[----:B------:R-:W-:Y:S01]  /*17d0*/  ISETP.GT.U32.AND P5, PT, R0, R39, PT ;  /* 0x000000270000720c */ /* 0x000fe20003fa4070 */
[----:B------:R-:W-:-:S04]  /*17e0*/  IMAD.HI.U32 R3, R6, R5, RZ ;  /* 0x0000000506037227 */ /* 0x000fc800078e00ff */
[----:B------:R-:W-:Y:S01]  /*17f0*/  @!P4 IMAD.IADD R38, R38, 0x1, -R0 ;  /* 0x000000012626c824 */ /* 0x000fe200078e0a00 */
[C---:B------:R-:W-:Y:S01]  /*1800*/  ISETP.GT.U32.AND P4, PT, R0.reuse, R37, PT ;  /* 0x000000250000720c */ /* 0x040fe20003f84070 */
[----:B------:R-:W-:Y:S02]  /*1810*/  IMAD.MOV R3, RZ, RZ, -R3 ;  /* 0x000000ffff037224 */ /* 0x000fe400078e0a03 */
[----:B------:R-:W-:Y:S01]  /*1820*/  @!P2 IMAD.MOV R36, RZ, RZ, -R36 ;  /* 0x000000ffff24a224 */ /* 0x000fe200078e0a24 */
[C---:B------:R-:W-:Y:S01]  /*1830*/  ISETP.GT.U32.AND P6, PT, R0.reuse, R38, PT ;  /* 0x000000260000720c */ /* 0x040fe20003fc4070 */
[C---:B------:R-:W-:Y:S01]  /*1840*/  IMAD R42, R0.reuse, R3, R5 ;  /* 0x00000003002a7224 */ /* 0x040fe200078e0205 */
[----:B------:R-:W-:Y:S01]  /*1850*/  ISETP.GT.U32.AND P2, PT, R0, R40, PT ;  /* 0x000000280000720c */ /* 0x000fe20003f44070 */
[----:B------:R-:W-:Y:S01]  /*1860*/  @!P5 IMAD.IADD R39, R39, 0x1, -R0 ;  /* 0x000000012727d824 */ /* 0x000fe200078e0a00 */
[----:B------:R-:W-:Y:S01]  /*1870*/  STL [R1+0x14cc], R36 ;  /* 0x0014cc2401007387 */ /* 0x000fe20000100800 */
[----:B------:R-:W-:Y:S01]  /*1880*/  IMAD.HI.U32 R3, R6, R43, RZ ;  /* 0x0000002b06037227 */ /* 0x000fe200078e00ff */
[----:B------:R-:W-:-:S03]  /*1890*/  ISETP.GT.U32.AND P5, PT, R0, R42, PT ;  /* 0x0000002a0000720c */ /* 0x000fc60003fa4070 */
[----:B------:R-:W-:Y:S02]  /*18a0*/  IMAD.MOV R3, RZ, RZ, -R3 ;  /* 0x000000ffff037224 */ /* 0x000fe400078e0a03 */
[--C-:B------:R-:W-:Y:S01]  /*18b0*/  @!P4 IMAD.IADD R37, R37, 0x1, -R0.reuse ;  /* 0x000000012525c824 */ /* 0x100fe200078e0a00 */
[----:B------:R-:W-:Y:S01]  /*18c0*/  ISETP.GT.U32.AND P4, PT, R0, R41, PT ;  /* 0x000000290000720c */ /* 0x000fe20003f84070 */
[--C-:B------:R-:W-:Y:S01]  /*18d0*/  @!P6 IMAD.IADD R38, R38, 0x1, -R0.reuse ;  /* 0x000000012626e824 */ /* 0x100fe200078e0a00 */
[----:B------:R-:W-:Y:S01]  /*18e0*/  ISETP.GE.AND P6, PT, R8, RZ, PT ;  /* 0x000000ff0800720c */ /* 0x000fe20003fc6270 */
[----:B------:R-:W-:Y:S02]  /*18f0*/  VIADD R8, R2, 0x1b ;  /* 0x0000001b02087836 */ /* 0x000fe40000000000 */
[----:B------:R-:W-:Y:S02]  /*1900*/  IMAD R43, R0, R3, R43 ;  /* 0x00000003002b7224 */ /* 0x000fe400078e022b */
[----:B------:R-:W-:Y:S01]  /*1910*/  @!P5 IMAD.IADD R42, R42, 0x1, -R0 ;  /* 0x000000012a2ad824 */ /* 0x000fe200078e0a00 */
[----:B------:R-:W-:Y:S01]  /*1920*/  IABS R45, R8 ;  /* 0x00000008002d7213 */ /* 0x000fe20000000000 */
[----:B------:R-:W-:-:S03]  /*1930*/  IMAD.HI.U32 R4, R6, R7, RZ ;  /* 0x0000000706047227 */ /* 0x000fc600078e00ff */
[----:B------:R-:W-:Y:S01]  /*1940*/  ISETP.GT.U32.AND P5, PT, R0, R42, PT ;  /* 0x0000002a0000720c */ /* 0x000fe20003fa4070 */
[----:B------:R-:W-:-:S04]  /*1950*/  IMAD.HI.U32 R3, R6, R45, RZ ;  /* 0x0000002d06037227 */ /* 0x000fc800078e00ff */
[----:B------:R-:W-:Y:S02]  /*1960*/  IMAD.MOV R3, RZ, RZ, -R3 ;  /* 0x000000ffff037224 */ /* 0x000fe400078e0a03 */
[----:B------:R-:W-:Y:S02]  /*1970*/  IMAD.MOV R4, RZ, RZ, -R4 ;  /* 0x000000ffff047224 */ /* 0x000fe400078e0a04 */
[C---:B------:R-:W-:Y:S02]  /*1980*/  IMAD R45, R0.reuse, R3, R45 ;  /* 0x00000003002d7224 */ /* 0x040fe400078e022d */
[----:B------:R-:W-:Y:S02]  /*1990*/  IMAD R44, R0, R4, R7 ;  /* 0x00000004002c7224 */ /* 0x000fe400078e0207 */
[----:B------:R-:W-:Y:S01]  /*19a0*/  @!P5 IMAD.IADD R42, R42, 0x1, -R0 ;  /* 0x000000012a2ad824 */ /* 0x000fe200078e0a00 */
[----:B------:R-:W-:Y:S01]  /*19b0*/  ISETP.GT.U32.AND P5, PT, R0, R45, PT ;  /* 0x0000002d0000720c */ /* 0x000fe20003fa4070 */
[----:B------:R-:W-:-:S02]  /*19c0*/  VIADD R7, R2, 0x1c ;  /* 0x0000001c02077836 */ /* 0x000fc40000000000 */
[--C-:B------:R-:W-:Y:S01]  /*19d0*/  @!P2 IMAD.IADD R40, R40, 0x1, -R0.reuse ;  /* 0x000000012828a824 */ /* 0x100fe200078e0a00 */
[----:B------:R-:W-:Y:S01]  /*19e0*/  ISETP.GE.AND P2, PT, R9, RZ, PT ;  /* 0x000000ff0900720c */ /* 0x000fe20003f46270 */
[----:B------:R-:W-:Y:S01]  /*19f0*/  @!P4 IMAD.IADD R41, R41, 0x1, -R0 ;  /* 0x000000012929c824 */ /* 0x000fe200078e0a00 */
[----:B------:R-:W-:Y:S01]  /*1a00*/  IABS R5, R7 ;  /* 0x0000000700057213 */ /* 0x000fe20000000000 */
[----:B------:R-:W-:Y:S01]  /*1a10*/  VIADD R9, R2, 0x1d ;  /* 0x0000001d02097836 */ /* 0x000fe20000000000 */
[----:B------:R-:W-:Y:S01]  /*1a20*/  ISETP.GE.AND P4, PT, R10, RZ, PT ;  /* 0x000000ff0a00720c */ /* 0x000fe20003f86270 */
[----:B------:R-:W-:Y:S01]  /*1a30*/  @!P1 IMAD.MOV R37, RZ, RZ, -R37 ;  /* 0x000000ffff259224 */ /* 0x000fe200078e0a25 */
[C---:B------:R-:W-:Y:S01]  /*1a40*/  ISETP.GT.U32.AND P1, PT, R0.reuse, R41, PT ;  /* 0x000000290000720c */ /* 0x040fe20003f24070 */
[----:B------:R-:W-:Y:S01]  /*1a50*/  @!P3 IMAD.MOV R38, RZ, RZ, -R38 ;  /* 0x000000ffff26b224 */ /* 0x000fe200078e0a26 */
[C---:B------:R-:W-:Y:S01]  /*1a60*/  ISETP.GT.U32.AND P3, PT, R0.reuse, R43, PT ;  /* 0x0000002b0000720c */ /* 0x040fe20003f64070 */
[----:B------:R-:W-:Y:S01]  /*1a70*/  @!P6 IMAD.MOV R40, RZ, RZ, -R40 ;  /* 0x000000ffff28e224 */ /* 0x000fe200078e0a28 */
[----:B------:R-:W-:Y:S01]  /*1a80*/  ISETP.GT.U32.AND P6, PT, R0, R44, PT ;  /* 0x0000002c0000720c */ /* 0x000fe20003fc4070 */
[----:B------:R-:W-:Y:S01]  /*1a90*/  @!P5 IMAD.IADD R45, R45, 0x1, -R0 ;  /* 0x000000012d2dd824 */ /* 0x000fe200078e0a00 */
[----:B------:R-:W-:Y:S01]  /*1aa0*/  IABS R47, R9 ;  /* 0x00000009002f7213 */ /* 0x000fe20000000000 */
[----:B------:R-:W-:Y:S01]  /*1ab0*/  IMAD.HI.U32 R3, R6, R5, RZ ;  /* 0x0000000506037227 */ /* 0x000fe200078e00ff */
[----:B------:R-:W-:Y:S02]  /*1ac0*/  STL [R1+0x14d0], R37 ;  /* 0x0014d02501007387 */ /* 0x000fe40000100800 */
[----:B------:R-:W-:Y:S01]  /*1ad0*/  ISETP.GT.U32.AND P5, PT, R0, R45, PT ;  /* 0x0000002d0000720c */ /* 0x000fe20003fa4070 */
[----:B------:R-:W-:Y:S01]  /*1ae0*/  IMAD.MOV R46, RZ, RZ, -R3 ;  /* 0x000000ffff2e7224 */ /* 0x000fe200078e0a03 */
[----:B------:R-:W-:Y:S01]  /*1af0*/  STL [R1+0x14d4], R38 ;  /* 0x0014d42601007387 */ /* 0x000fe20000100800 */
[----:B------:R-:W-:-:S04]  /*1b00*/  IMAD.HI.U32 R3, R6, R47, RZ ;  /* 0x0000002f06037227 */ /* 0x000fc800078e00ff */
[----:B------:R-:W-:Y:S02]  /*1b10*/  IMAD.MOV R3, RZ, RZ, -R3 ;  /* 0x000000ffff037224 */ /* 0x000fe400078e0a03 */
[--C-:B------:R-:W-:Y:S01]  /*1b20*/  @!P1 IMAD.IADD R41, R41, 0x1, -R0.reuse ;  /* 0x0000000129299824 */ /* 0x100fe200078e0a00 */
[----:B------:R-:W-:Y:S01]  /*1b30*/  ISETP.GE.AND P1, PT, R12, RZ, PT ;  /* 0x000000ff0c00720c */ /* 0x000fe20003f26270 */
[--C-:B------:R-:W-:Y:S01]  /*1b40*/  @!P3 IMAD.IADD R43, R43, 0x1, -R0.reuse ;  /* 0x000000012b2bb824 */ /* 0x100fe200078e0a00 */
[----:B------:R-:W-:Y:S01]  /*1b50*/  ISETP.GE.AND P3, PT, R8, RZ, PT ;  /* 0x000000ff0800720c */ /* 0x000fe20003f66270 */
[----:B------:R-:W-:Y:S02]  /*1b60*/  @!P6 IMAD.IADD R44, R44, 0x1, -R0 ;  /* 0x000000012c2ce824 */ /* 0x000fe400078e0a00 */
[C---:B------:R-:W-:Y:S01]  /*1b70*/  IMAD R47, R0.reuse, R3, R47 ;  /* 0x00000003002f7224 */ /* 0x040fe200078e022f */
[----:B------:R-:W-:Y:S01]  /*1b80*/  ISETP.GT.U32.AND P6, PT, R0, R43, PT ;  /* 0x0000002b0000720c */ /* 0x000fe20003fc4070 */
[----:B------:R-:W-:-:S02]  /*1b90*/  VIADD R8, R2, 0x1e ;  /* 0x0000001e02087836 */ /* 0x000fc40000000000 */
[----:B------:R-:W-:Y:S01]  /*1ba0*/  @!P2 IMAD.MOV R41, RZ, RZ, -R41 ;  /* 0x000000ffff29a224 */ /* 0x000fe200078e0a29 */
[C---:B------:R-:W-:Y:S01]  /*1bb0*/  ISETP.GT.U32.AND P2, PT, R0.reuse, R44, PT ;  /* 0x0000002c0000720c */ /* 0x040fe20003f44070 */
[----:B------:R-:W-:Y:S01]  /*1bc0*/  @!P5 IMAD.IADD R45, R45, 0x1, -R0 ;  /* 0x000000012d2dd824 */ /* 0x000fe200078e0a00 */
[----:B------:R-:W-:Y:S01]  /*1bd0*/  ISETP.GT.U32.AND P5, PT, R0, R47, PT ;  /* 0x0000002f0000720c */ /* 0x000fe20003fa4070 */
[----:B------:R-:W-:Y:S01]  /*1be0*/  VIADD R10, R2, 0x1f ;  /* 0x0000001f020a7836 */ /* 0x000fe20000000000 */
[----:B------:R-:W-:Y:S01]  /*1bf0*/  IABS R4, R8 ;  /* 0x0000000800047213 */ /* 0x000fe20000000000 */
[----:B------:R-:W-:Y:S02]  /*1c00*/  IMAD R46, R0, R46, R5 ;  /* 0x0000002e002e7224 */ /* 0x000fe400078e0205 */
[----:B------:R-:W-:Y:S01]  /*1c10*/  @!P0 IMAD.MOV R39, RZ, RZ, -R39 ;  /* 0x000000ffff278224 */ /* 0x000fe200078e0a27 */
[----:B------:R-:W-:Y:S01]  /*1c20*/  ISETP.GE.AND P0, PT, R11, RZ, PT ;  /* 0x000000ff0b00720c */ /* 0x000fe20003f06270 */
[----:B------:R-:W-:Y:S01]  /*1c30*/  IMAD.MOV.U32 R5, RZ, RZ, R4 ;  /* 0x000000ffff057224 */ /* 0x000fe200078e0004 */
[----:B------:R-:W-:Y:S01]  /*1c40*/  IABS R49, R10 ;  /* 0x0000000a00317213 */ /* 0x000fe20000000000 */
[----:B------:R-:W-:Y:S01]  /*1c50*/  VIADD R11, R2, 0x20 ;  /* 0x00000020020b7836 */ /* 0x000fe20000000000 */
[----:B------:R-:W-:Y:S01]  /*1c60*/  STL [R1+0x14d8], R39 ;  /* 0x0014d82701007387 */ /* 0x000fe20000100800 */
[----:B------:R-:W-:-:S03]  /*1c70*/  IMAD.HI.U32 R3, R6, R5, RZ ;  /* 0x0000000506037227 */ /* 0x000fc600078e00ff */
[----:B------:R-:W-:Y:S01]  /*1c80*/  STL [R1+0x14dc], R40 ;  /* 0x0014dc2801007387 */ /* 0x000fe20000100800 */
[--C-:B------:R-:W-:Y:S01]  /*1c90*/  @!P2 IMAD.IADD R44, R44, 0x1, -R0.reuse ;  /* 0x000000012c2ca824 */ /* 0x100fe200078e0a00 */
[----:B------:R-:W-:Y:S01]  /*1ca0*/  ISETP.GE.AND P2, PT, R7, RZ, PT ;  /* 0x000000ff0700720c */ /* 0x000fe20003f46270 */
[----:B------:R-:W-:Y:S01]  /*1cb0*/  @!P5 IMAD.IADD R47, R47, 0x1, -R0 ;  /* 0x000000012f2fd824 */ /* 0x000fe200078e0a00 */
[----:B------:R-:W-:Y:S01]  /*1cc0*/  IABS R7, R11 ;  /* 0x0000000b00077213 */ /* 0x000fe20000000000 */
[----:B------:R-:W-:Y:S01]  /*1cd0*/  IMAD.MOV R3, RZ, RZ, -R3 ;  /* 0x000000ffff037224 */ /* 0x000fe200078e0a03 */
[----:B------:R-:W-:Y:S01]  /*1ce0*/  STL [R1+0x14e0], R41 ;  /* 0x0014e02901007387 */ /* 0x000fe20000100800 */
[----:B------:R-:W-:Y:S01]  /*1cf0*/  IMAD.HI.U32 R4, R6, R49, RZ ;  /* 0x0000003106047227 */ /* 0x000fe200078e00ff */
[----:B------:R-:W-:-:S03]  /*1d00*/  ISETP.GT.U32.AND P5, PT, R0, R47, PT ;  /* 0x0000002f0000720c */ /* 0x000fc60003fa4070 */
[----:B------:R-:W-:Y:S01]  /*1d10*/  @!P6 IMAD.IADD R43, R43, 0x1, -R0 ;  /* 0x000000012b2be824 */ /* 0x000fe200078e0a00 */
[C---:B------:R-:W-:Y:S01]  /*1d20*/  ISETP.GT.U32.AND P6, PT, R0.reuse, R46, PT ;  /* 0x0000002e0000720c */ /* 0x040fe20003fc4070 */
[----:B------:R-:W-:Y:S02]  /*1d30*/  IMAD R48, R0, R3, R5 ;  /* 0x0000000300307224 */ /* 0x000fe400078e0205 */
[----:B------:R-:W-:Y:S02]  /*1d40*/  IMAD.MOV R4, RZ, RZ, -R4 ;  /* 0x000000ffff047224 */ /* 0x000fe400078e0a04 */
[----:B------:R-:W-:-:S04]  /*1d50*/  IMAD.HI.U32 R3, R6, R7, RZ ;  /* 0x0000000706037227 */ /* 0x000fc800078e00ff */
[C---:B------:R-:W-:Y:S02]  /*1d60*/  IMAD R49, R0.reuse, R4, R49 ;  /* 0x0000000400317224 */ /* 0x040fe400078e0231 */
[----:B------:R-:W-:Y:S02]  /*1d70*/  IMAD.MOV R3, RZ, RZ, -R3 ;  /* 0x000000ffff037224 */ /* 0x000fe400078e0a03 */
[----:B------:R-:W-:Y:S01]  /*1d80*/  @!P0 IMAD.MOV R43, RZ, RZ, -R43 ;  /* 0x000000ffff2b8224 */ /* 0x000fe200078e0a2b */
[C---:B------:R-:W-:Y:S01]  /*1d90*/  ISETP.GT.U32.AND P0, PT, R0.reuse, R48, PT ;  /* 0x000000300000720c */ /* 0x040fe20003f04070 */
[C---:B------:R-:W-:Y:S02]  /*1da0*/  IMAD R50, R0.reuse, R3, R7 ;  /* 0x0000000300327224 */ /* 0x040fe400078e0207 */
[----:B------:R-:W-:Y:S01]  /*1db0*/  @!P3 IMAD.MOV R45, RZ, RZ, -R45 ;  /* 0x000000ffff2db224 */ /* 0x000fe200078e0a2d */
[----:B------:R-:W-:Y:S01]  /*1dc0*/  ISETP.GT.U32.AND P3, PT, R0, R49, PT ;  /* 0x000000310000720c */ /* 0x000fe20003f64070 */
[--C-:B------:R-:W-:Y:S01]  /*1dd0*/  @!P6 IMAD.IADD R46, R46, 0x1, -R0.reuse ;  /* 0x000000012e2ee824 */ /* 0x100fe200078e0a00 */
[----:B------:R-:W-:Y:S01]  /*1de0*/  ISETP.GE.AND P6, PT, R9, RZ, PT ;  /* 0x000000ff0900720c */ /* 0x000fe20003fc6270 */
[----:B------:R-:W-:Y:S01]  /*1df0*/  @!P5 IMAD.IADD R47, R47, 0x1, -R0 ;  /* 0x000000012f2fd824 */ /* 0x000fe200078e0a00 */
[----:B------:R-:W-:Y:S01]  /*1e00*/  ISETP.GT.U32.AND P5, PT, R0, R50, PT ;  /* 0x000000320000720c */ /* 0x000fe20003fa4070 */
[----:B------:R-:W-:-:S02]  /*1e10*/  VIADD R9, R2, 0x21 ;  /* 0x0000002102097836 */ /* 0x000fc40000000000 */
[----:B------:R-:W-:Y:S02]  /*1e20*/  VIADD R4, R2, 0x22 ;  /* 0x0000002202047836 */ /* 0x000fe40000000000 */
[----:B------:R-:W-:Y:S01]  /*1e30*/  @!P0 IMAD.IADD R48, R48, 0x1, -R0 ;  /* 0x0000000130308824 */ /* 0x000fe200078e0a00 */
[----:B------:R-:W-:Y:S01]  /*1e40*/  IABS R51, R9 ;  /* 0x0000000900337213 */ /* 0x000fe20000000000 */
[----:B------:R-:W-:Y:S01]  /*1e50*/  @!P4 IMAD.MOV R42, RZ, RZ, -R42 ;  /* 0x000000ffff2ac224 */ /* 0x000fe200078e0a2a */
[C---:B------:R-:W-:Y:S01]  /*1e60*/  ISETP.GT.U32.AND P4, PT, R0.reuse, R46, PT ;  /* 0x0000002e0000720c */ /* 0x040fe20003f84070 */
[--C-:B------:R-:W-:Y:S01]  /*1e70*/  @!P3 IMAD.IADD R49, R49, 0x1, -R0.reuse ;  /* 0x000000013131b824 */ /* 0x100fe200078e0a00 */
[----:B------:R-:W-:Y:S01]  /*1e80*/  ISETP.GT.U32.AND P3, PT, R0, R48, PT ;  /* 0x000000300000720c */ /* 0x000fe20003f64070 */
[----:B------:R-:W-:Y:S01]  /*1e90*/  IMAD.HI.U32 R3, R6, R51, RZ ;  /* 0x0000003306037227 */ /* 0x000fe200078e00ff */
[----:B------:R-:W-:Y:S02]  /*1ea0*/  IABS R5, R4 ;  /* 0x0000000400057213 */ /* 0x000fe40000000000 */
[----:B------:R-:W-:Y:S01]  /*1eb0*/  ISETP.GE.AND P0, PT, R11, RZ, PT ;  /* 0x000000ff0b00720c */ /* 0x000fe20003f06270 */
[----:B------:R-:W-:-:S02]  /*1ec0*/  @!P5 IMAD.IADD R50, R50, 0x1, -R0 ;  /* 0x000000013232d824 */ /* 0x000fc400078e0a00 */
[----:B------:R-:W-:Y:S02]  /*1ed0*/  IMAD.MOV R3, RZ, RZ, -R3 ;  /* 0x000000ffff037224 */ /* 0x000fe400078e0a03 */
[----:B------:R-:W-:Y:S01]  /*1ee0*/  @!P1 IMAD.MOV R44, RZ, RZ, -R44 ;  /* 0x000000ffff2c9224 */ /* 0x000fe200078e0a2c */
[C---:B------:R-:W-:Y:S01]  /*1ef0*/  ISETP.GT.U32.AND P5, PT, R0.reuse, R50, PT ;  /* 0x000000320000720c */ /* 0x040fe20003fa4070 */
[----:B------:R-:W-:Y:S01]  /*1f00*/  IMAD R51, R0, R3, R51 ;  /* 0x0000000300337224 */ /* 0x000fe200078e0233 */
[----:B------:R-:W-:Y:S01]  /*1f10*/  ISETP.GE.AND P1, PT, R8, RZ, PT ;  /* 0x000000ff0800720c */ /* 0x000fe20003f26270 */
[----:B------:R-:W-:-:S04]  /*1f20*/  IMAD.HI.U32 R3, R6, R5, RZ ;  /* 0x0000000506037227 */ /* 0x000fc800078e00ff */
[----:B------:R-:W-:Y:S02]  /*1f30*/  IMAD.MOV R3, RZ, RZ, -R3 ;  /* 0x000000ffff037224 */ /* 0x000fe400078e0a03 */
[--C-:B------:R-:W-:Y:S01]  /*1f40*/  @!P3 IMAD.IADD R48, R48, 0x1, -R0.reuse ;  /* 0x000000013030b824 */ /* 0x100fe200078e0a00 */
[----:B------:R-:W-:Y:S01]  /*1f50*/  ISETP.GT.U32.AND P3, PT, R0, R51, PT ;  /* 0x000000330000720c */ /* 0x000fe20003f64070 */
[----:B------:R-:W-:Y:S01]  /*1f60*/  @!P4 IMAD.IADD R46, R46, 0x1, -R0 ;  /* 0x000000012e2ec824 */ /* 0x000fe200078e0a00 */
[----:B------:R-:W-:Y:S01]  /*1f70*/  ISETP.GE.AND P4, PT, R10, RZ, PT ;  /* 0x000000ff0a00720c */ /* 0x000fe20003f86270 */
[----:B------:R-:W-:Y:S02]  /*1f80*/  VIADD R7, R2, 0x23 ;  /* 0x0000002302077836 */ /* 0x000fe40000000000 */
[C---:B------:R-:W-:Y:S02]  /*1f90*/  IMAD R52, R0.reuse, R3, R5 ;  /* 0x0000000300347224 */ /* 0x040fe400078e0205 */
[----:B------:R-:W-:Y:S01]  /*1fa0*/  @!P2 IMAD.MOV R46, RZ, RZ, -R46 ;  /* 0x000000ffff2ea224 */ /* 0x000fe200078e0a2e */
[----:B------:R-:W-:Y:S01]  /*1fb0*/  ISETP.GT.U32.AND P2, PT, R0, R49, PT ;  /* 0x000000310000720c */ /* 0x000fe20003f44070 */
[--C-:B------:R-:W-:Y:S01]  /*1fc0*/  @!P5 IMAD.IADD R50, R50, 0x1, -R0.reuse ;  /* 0x000000013232d824 */ /* 0x100fe200078e0a00 */
[----:B------:R-:W-:Y:S01]  /*1fd0*/  IABS R53, R7 ;  /* 0x0000000700357213 */ /* 0x000fe20000000000 */
[----:B------:R-:W-:Y:S01]  /*1fe0*/  @!P6 IMAD.MOV R47, RZ, RZ, -R47 ;  /* 0x000000ffff2fe224 */ /* 0x000fe200078e0a2f */
[----:B------:R-:W-:Y:S01]  /*1ff0*/  ISETP.GT.U32.AND P5, PT, R0, R52, PT ;  /* 0x000000340000720c */ /* 0x000fe20003fa4070 */
[----:B------:R-:W-:Y:S01]  /*2000*/  @!P3 IMAD.IADD R51, R51, 0x1, -R0 ;  /* 0x000000013333b824 */ /* 0x000fe200078e0a00 */
[----:B------:R-:W-:Y:S01]  /*2010*/  ISETP.GE.AND P6, PT, R9, RZ, PT ;  /* 0x000000ff0900720c */ /* 0x000fe20003fc6270 */
[----:B------:R-:W-:Y:S01]  /*2020*/  VIADD R9, R2, 0x25 ;  /* 0x0000002502097836 */ /* 0x000fe20000000000 */
[----:B------:R-:W-:Y:S01]  /*2030*/  ISETP.GE.AND P3, PT, R7, RZ, PT ;  /* 0x000000ff0700720c */ /* 0x000fe20003f66270 */
[----:B------:R-:W-:-:S03]  /*2040*/  IMAD.HI.U32 R3, R6, R53, RZ ;  /* 0x0000003506037227 */ /* 0x000fc600078e00ff */
[----:B------:R-:W-:Y:S01]  /*2050*/  IABS R55, R9 ;  /* 0x0000000900377213 */ /* 0x000fe20000000000 */
[----:B------:R-:W-:Y:S02]  /*2060*/  VIADD R8, R2, 0x24 ;  /* 0x0000002402087836 */ /* 0x000fe40000000000 */
[----:B------:R-:W-:Y:S02]  /*2070*/  IMAD.MOV R3, RZ, RZ, -R3 ;  /* 0x000000ffff037224 */ /* 0x000fe400078e0a03 */
[----:B------:R-:W-:Y:S01]  /*2080*/  @!P1 IMAD.MOV R48, RZ, RZ, -R48 ;  /* 0x000000ffff309224 */ /* 0x000fe200078e0a30 */
[----:B------:R-:W-:Y:S01]  /*2090*/  ISETP.GT.U32.AND P1, PT, R0, R51, PT ;  /* 0x000000330000720c */ /* 0x000fe20003f24070 */
[--C-:B------:R-:W-:Y:S01]  /*20a0*/  @!P2 IMAD.IADD R49, R49, 0x1, -R0.reuse ;  /* 0x000000013131a824 */ /* 0x100fe200078e0a00 */
[----:B------:R-:W-:Y:S01]  /*20b0*/  ISETP.GE.AND P2, PT, R4, RZ, PT ;  /* 0x000000ff0400720c */ /* 0x000fe20003f46270 */
[----:B------:R-:W-:Y:S01]  /*20c0*/  IMAD R53, R0, R3, R53 ;  /* 0x0000000300357224 */ /* 0x000fe200078e0235 */
[----:B------:R-:W-:Y:S01]  /*20d0*/  IABS R5, R8 ;  /* 0x0000000800057213 */ /* 0x000fe20000000000 */
[----:B------:R-:W-:-:S02]  /*20e0*/  @!P5 IMAD.IADD R52, R52, 0x1, -R0 ;  /* 0x000000013434d824 */ /* 0x000fc400078e0a00 */
[----:B------:R-:W-:-:S03]  /*20f0*/  IMAD.HI.U32 R4, R6, R55, RZ ;  /* 0x0000003706047227 */ /* 0x000fc600078e00ff */
[C---:B------:R-:W-:Y:S01]  /*2100*/  ISETP.GT.U32.AND P5, PT, R0.reuse, R52, PT ;  /* 0x000000340000720c */ /* 0x040fe20003fa4070 */
[----:B------:R-:W-:Y:S01]  /*2110*/  @!P4 IMAD.MOV R49, RZ, RZ, -R49 ;  /* 0x000000ffff31c224 */ /* 0x000fe200078e0a31 */
[----:B------:R-:W-:Y:S01]  /*2120*/  ISETP.GT.U32.AND P4, PT, R0, R53, PT ;  /* 0x000000350000720c */ /* 0x000fe20003f84070 */
[----:B------:R-:W-:-:S04]  /*2130*/  IMAD.HI.U32 R3, R6, R5, RZ ;  /* 0x0000000506037227 */ /* 0x000fc800078e00ff */
[----:B------:R-:W-:Y:S02]  /*2140*/  IMAD.MOV R4, RZ, RZ, -R4 ;  /* 0x000000ffff047224 */ /* 0x000fe400078e0a04 */
[----:B------:R-:W-:Y:S02]  /*2150*/  IMAD.MOV R3, RZ, RZ, -R3 ;  /* 0x000000ffff037224 */ /* 0x000fe400078e0a03 */
[--C-:B------:R-:W-:Y:S01]  /*2160*/  @!P1 IMAD.IADD R51, R51, 0x1, -R0.reuse ;  /* 0x0000000133339824 */ /* 0x100fe200078e0a00 */
[----:B------:R-:W-:Y:S01]  /*2170*/  ISETP.GE.AND P1, PT, R9, RZ, PT ;  /* 0x000000ff0900720c */ /* 0x000fe20003f26270 */
[C---:B------:R-:W-:Y:S02]  /*2180*/  IMAD R55, R0.reuse, R4, R55 ;  /* 0x0000000400377224 */ /* 0x040fe400078e0237 */
[C---:B------:R-:W-:Y:S02]  /*2190*/  IMAD R54, R0.reuse, R3, R5 ;  /* 0x0000000300367224 */ /* 0x040fe400078e0205 */
[----:B------:R-:W-:Y:S01]  /*21a0*/  @!P6 IMAD.MOV R51, RZ, RZ, -R51 ;  /* 0x000000ffff33e224 */ /* 0x000fe200078e0a33 */
[----:B------:R-:W-:Y:S01]  /*21b0*/  ISETP.GT.U32.AND P6, PT, R0, R55, PT ;  /* 0x000000370000720c */ /* 0x000fe20003fc4070 */
[--C-:B------:R-:W-:Y:S01]  /*21c0*/  @!P5 IMAD.IADD R52, R52, 0x1, -R0.reuse ;  /* 0x000000013434d824 */ /* 0x100fe200078e0a00 */
[----:B------:R-:W-:Y:S01]  /*21d0*/  ISETP.GT.U32.AND P5, PT, R0, R54, PT ;  /* 0x000000360000720c */ /* 0x000fe20003fa4070 */
[----:B------:R-:W-:-:S02]  /*21e0*/  @!P4 IMAD.IADD R53, R53, 0x1, -R0 ;  /* 0x000000013535c824 */ /* 0x000fc400078e0a00 */
[----:B------:R-:W-:Y:S01]  /*21f0*/  @!P0 IMAD.MOV R50, RZ, RZ, -R50 ;  /* 0x000000ffff328224 */ /* 0x000fe200078e0a32 */
[----:B------:R-:W-:Y:S01]  /*2200*/  ISETP.GE.AND P0, PT, R8, RZ, PT ;  /* 0x000000ff0800720c */ /* 0x000fe20003f06270 */
[----:B------:R-:W-:Y:S01]  /*2210*/  VIADD R8, R2, 0x26 ;  /* 0x0000002602087836 */ /* 0x000fe20000000000 */
[----:B------:R-:W-:Y:S01]  /*2220*/  ISETP.GT.U32.AND P4, PT, R0, R53, PT ;  /* 0x000000350000720c */ /* 0x000fe20003f84070 */
[C---:B------:R-:W-:Y:S02]  /*2230*/  VIADD R9, R2.reuse, 0x28 ;  /* 0x0000002802097836 */ /* 0x040fe40000000000 */
[----:B------:R-:W-:Y:S01]  /*2240*/  VIADD R4, R2, 0x27 ;  /* 0x0000002702047836 */ /* 0x000fe20000000000 */
[----:B------:R-:W-:Y:S01]  /*2250*/  IABS R5, R8 ;  /* 0x0000000800057213 */ /* 0x000fe20000000000 */
[--C-:B------:R-:W-:Y:S01]  /*2260*/  @!P6 IMAD.IADD R55, R55, 0x1, -R0.reuse ;  /* 0x000000013737e824 */ /* 0x100fe200078e0a00 */
[----:B------:R-:W-:Y:S01]  /*2270*/  IABS R7, R9 ;  /* 0x0000000900077213 */ /* 0x000fe20000000000 */
[----:B------:R-:W-:Y:S01]  /*2280*/  @!P5 IMAD.IADD R54, R54, 0x1, -R0 ;  /* 0x000000013636d824 */ /* 0x000fe200078e0a00 */
[----:B------:R-:W-:Y:S01]  /*2290*/  IABS R57, R4 ;  /* 0x0000000400397213 */ /* 0x000fe20000000000 */
[----:B------:R-:W-:Y:S01]  /*22a0*/  IMAD.HI.U32 R3, R6, R5, RZ ;  /* 0x0000000506037227 */ /* 0x000fe200078e00ff */
[----:B------:R-:W-:-:S02]  /*22b0*/  ISETP.GT.U32.AND P6, PT, R0, R55, PT ;  /* 0x000000370000720c */ /* 0x000fc40003fc4070 */
[----:B------:R-:W-:Y:S01]  /*22c0*/  ISETP.GT.U32.AND P5, PT, R0, R54, PT ;  /* 0x000000360000720c */ /* 0x000fe20003fa4070 */
[----:B------:R-:W-:Y:S01]  /*22d0*/  @!P4 IMAD.IADD R53, R53, 0x1, -R0 ;  /* 0x000000013535c824 */ /* 0x000fe200078e0a00 */
[----:B------:R-:W-:Y:S01]  /*22e0*/  ISETP.GE.AND P4, PT, R4, RZ, PT ;  /* 0x000000ff0400720c */ /* 0x000fe20003f86270 */
[----:B------:R-:W-:-:S04]  /*22f0*/  IMAD.HI.U32 R4, R6, R7, RZ ;  /* 0x0000000706047227 */ /* 0x000fc800078e00ff */
[----:B------:R-:W-:Y:S02]  /*2300*/  IMAD.MOV R56, RZ, RZ, -R3 ;  /* 0x000000ffff387224 */ /* 0x000fe400078e0a03 */
[----:B------:R-:W-:Y:S02]  /*2310*/  IMAD.MOV R4, RZ, RZ, -R4 ;  /* 0x000000ffff047224 */ /* 0x000fe400078e0a04 */
[C---:B------:R-:W-:Y:S02]  /*2320*/  IMAD R56, R0.reuse, R56, R5 ;  /* 0x0000003800387224 */ /* 0x040fe400078e0205 */
[----:B------:R-:W-:Y:S02]  /*2330*/  IMAD R58, R0, R4, R7 ;  /* 0x00000004003a7224 */ /* 0x000fe400078e0207 */
[----:B------:R-:W-:Y:S02]  /*2340*/  @!P6 IMAD.IADD R55, R55, 0x1, -R0 ;  /* 0x000000013737e824 */ /* 0x000fe400078e0a00 */
[----:B------:R-:W-:-:S04]  /*2350*/  IMAD.HI.U32 R3, R6, R57, RZ ;  /* 0x0000003906037227 */ /* 0x000fc800078e00ff */
[----:B------:R-:W-:Y:S01]  /*2360*/  @!P5 IMAD.IADD R54, R54, 0x1, -R0 ;  /* 0x000000013636d824 */ /* 0x000fe200078e0a00 */
[C---:B------:R-:W-:Y:S01]  /*2370*/  ISETP.GT.U32.AND P5, PT, R0.reuse, R56, PT ;  /* 0x000000380000720c */ /* 0x040fe20003fa4070 */
[----:B------:R-:W-:Y:S01]  /*2380*/  @!P1 IMAD.MOV R55, RZ, RZ, -R55 ;  /* 0x000000ffff379224 */ /* 0x000fe200078e0a37 */
[----:B------:R-:W-:Y:S01]  /*2390*/  ISETP.GT.U32.AND P1, PT, R0, R58, PT ;  /* 0x0000003a0000720c */ /* 0x000fe20003f24070 */
[----:B------:R-:W-:Y:S01]  /*23a0*/  @!P2 IMAD.MOV R52, RZ, RZ, -R52 ;  /* 0x000000ffff34a224 */ /* 0x000fe200078e0a34 */
[----:B------:R-:W-:Y:S01]  /*23b0*/  ISETP.GE.AND P2, PT, R8, RZ, PT ;  /* 0x000000ff0800720c */ /* 0x000fe20003f46270 */
[----:B------:R-:W-:Y:S02]  /*23c0*/  IMAD.MOV R3, RZ, RZ, -R3 ;  /* 0x000000ffff037224 */ /* 0x000fe400078e0a03 */
[----:B------:R-:W-:Y:S02]  /*23d0*/  VIADD R8, R2, 0x2a ;  /* 0x0000002a02087836 */ /* 0x000fe40000000000 */
[----:B------:R-:W-:-:S02]  /*23e0*/  IMAD R57, R0, R3, R57 ;  /* 0x0000000300397224 */ /* 0x000fc400078e0239 */
[----:B------:R-:W-:Y:S01]  /*23f0*/  @!P0 IMAD.MOV R54, RZ, RZ, -R54 ;  /* 0x000000ffff368224 */ /* 0x000fe200078e0a36 */
[----:B------:R-:W-:Y:S01]  /*2400*/  IABS R7, R8 ;  /* 0x0000000800077213 */ /* 0x000fe20000000000 */
[----:B------:R-:W-:Y:S01]  /*2410*/  VIADD R11, R2, 0x2c ;  /* 0x0000002c020b7836 */ /* 0x000fe20000000000 */
[----:B------:R-:W-:Y:S01]  /*2420*/  ISETP.GT.U32.AND P0, PT, R0, R57, PT ;  /* 0x000000390000720c */ /* 0x000fe20003f04070 */
[--C-:B------:R-:W-:Y:S02]  /*2430*/  @!P5 IMAD.IADD R56, R56, 0x1, -R0.reuse ;  /* 0x000000013838d824 */ /* 0x100fe400078e0a00 */
[----:B------:R-:W-:Y:S02]  /*2440*/  @!P1 IMAD.IADD R58, R58, 0x1, -R0 ;  /* 0x000000013a3a9824 */ /* 0x000fe400078e0a00 */
[----:B------:R-:W-:Y:S01]  /*2450*/  IMAD.HI.U32 R4, R6, R7, RZ ;  /* 0x0000000706047227 */ /* 0x000fe200078e00ff */
[C---:B------:R-:W-:Y:S02]  /*2460*/  ISETP.GT.U32.AND P5, PT, R0.reuse, R56, PT ;  /* 0x000000380000720c */ /* 0x040fe40003fa4070 */
[----:B------:R-:W-:Y:S01]  /*2470*/  ISETP.GT.U32.AND P1, PT, R0, R58, PT ;  /* 0x0000003a0000720c */ /* 0x000fe20003f24070 */
[----:B------:R-:W-:Y:S01]  /*2480*/  @!P3 IMAD.MOV R53, RZ, RZ, -R53 ;  /* 0x000000ffff35b224 */ /* 0x000fe200078e0a35 */
[----:B------:R-:W-:Y:S01]  /*2490*/  ISETP.GE.AND P3, PT, R9, RZ, PT ;  /* 0x000000ff0900720c */ /* 0x000fe20003f66270 */
[----:B------:R-:W-:Y:S01]  /*24a0*/  IMAD.MOV R4, RZ, RZ, -R4 ;  /* 0x000000ffff047224 */ /* 0x000fe200078e0a04 */
[----:B------:R-:W-:Y:S01]  /*24b0*/  IABS R9, R11 ;  /* 0x0000000b00097213 */ /* 0x000fe20000000000 */
[----:B------:R-:W-:-:S02]  /*24c0*/  VIADD R3, R2, 0x29 ;  /* 0x0000002902037836 */ /* 0x000fc40000000000 */
[----:B------:R-:W-:Y:S02]  /*24d0*/  IMAD R60, R0, R4, R7 ;  /* 0x00000004003c7224 */ /* 0x000fe400078e0207 */
[----:B------:R-:W-:Y:S01]  /*24e0*/  IMAD.HI.U32 R4, R6, R9, RZ ;  /* 0x0000000906047227 */ /* 0x000fe200078e00ff */
[----:B------:R-:W-:Y:S02]  /*24f0*/  IABS R59, R3 ;  /* 0x00000003003b7213 */ /* 0x000fe40000000000 */
[----:B------:R-:W-:Y:S01]  /*2500*/  ISETP.GE.AND P6, PT, R3, RZ, PT ;  /* 0x000000ff0300720c */ /* 0x000fe20003fc6270 */
[----:B------:R-:W-:Y:S02]  /*2510*/  @!P0 IMAD.IADD R57, R57, 0x1, -R0 ;  /* 0x0000000139398824 */ /* 0x000fe400078e0a00 */
[----:B------:R-:W-:Y:S02]  /*2520*/  VIADD R10, R2, 0x2b ;  /* 0x0000002b020a7836 */ /* 0x000fe40000000000 */
[----:B------:R-:W-:Y:S01]  /*2530*/  IMAD.MOV R4, RZ, RZ, -R4 ;  /* 0x000000ffff047224 */ /* 0x000fe200078e0a04 */
[----:B------:R-:W-:Y:S01]  /*2540*/  ISETP.GT.U32.AND P0, PT, R0, R57, PT ;  /* 0x000000390000720c */ /* 0x000fe20003f04070 */
[----:B------:R-:W-:Y:S01]  /*2550*/  IMAD.HI.U32 R3, R6, R59, RZ ;  /* 0x0000003b06037227 */ /* 0x000fe200078e00ff */
[----:B------:R-:W-:-:S03]  /*2560*/  IABS R61, R10 ;  /* 0x0000000a003d7213 */ /* 0x000fc60000000000 */
[--C-:B------:R-:W-:Y:S01]  /*2570*/  @!P5 IMAD.IADD R56, R56, 0x1, -R0.reuse ;  /* 0x000000013838d824 */ /* 0x100fe200078e0a00 */
[----:B------:R-:W-:Y:S01]  /*2580*/  ISETP.GE.AND P5, PT, R8, RZ, PT ;  /* 0x000000ff0800720c */ /* 0x000fe20003fa6270 */
[----:B------:R-:W-:Y:S02]  /*2590*/  IMAD R62, R0, R4, R9 ;  /* 0x00000004003e7224 */ /* 0x000fe400078e0209 */
[----:B------:R-:W-:Y:S02]  /*25a0*/  @!P1 IMAD.IADD R58, R58, 0x1, -R0 ;  /* 0x000000013a3a9824 */ /* 0x000fe400078e0a00 */
[----:B------:R-:W-:Y:S02]  /*25b0*/  IMAD.MOV R5, RZ, RZ, -R3 ;  /* 0x000000ffff057224 */ /* 0x000fe400078e0a03 */
[----:B------:R-:W-:Y:S01]  /*25c0*/  @!P2 IMAD.MOV R56, RZ, RZ, -R56 ;  /* 0x000000ffff38a224 */ /* 0x000fe200078e0a38 */
[C---:B------:R-:W-:Y:S01]  /*25d0*/  ISETP.GT.U32.AND P2, PT, R0.reuse, R60, PT ;  /* 0x0000003c0000720c */ /* 0x040fe20003f44070 */
[----:B------:R-:W-:Y:S01]  /*25e0*/  @!P3 IMAD.MOV R58, RZ, RZ, -R58 ;  /* 0x000000ffff3ab224 */ /* 0x000fe200078e0a3a */
[----:B------:R-:W-:Y:S01]  /*25f0*/  ISETP.GT.U32.AND P3, PT, R0, R62, PT ;  /* 0x0000003e0000720c */ /* 0x000fe20003f64070 */
[----:B------:R-:W-:-:S02]  /*2600*/  VIADD R7, R2, 0x2d ;  /* 0x0000002d02077836 */ /* 0x000fc40000000000 */
[----:B------:R-:W-:-:S03]  /*2610*/  IMAD.HI.U32 R3, R6, R61, RZ ;  /* 0x0000003d06037227 */ /* 0x000fc600078e00ff */
[----:B------:R-:W-:Y:S01]  /*2620*/  IABS R63, R7 ;  /* 0x00000007003f7213 */ /* 0x000fe20000000000 */
[C---:B------:R-:W-:Y:S02]  /*2630*/  IMAD R59, R0.reuse, R5, R59 ;  /* 0x00000005003b7224 */ /* 0x040fe400078e023b */
[----:B------:R-:W-:Y:S02]  /*2640*/  IMAD.MOV R3, RZ, RZ, -R3 ;  /* 0x000000ffff037224 */ /* 0x000fe400078e0a03 */
[----:B------:R-:W-:Y:S01]  /*2650*/  @!P0 IMAD.IADD R57, R57, 0x1, -R0 ;  /* 0x0000000139398824 */ /* 0x000fe200078e0a00 */
[C---:B------:R-:W-:Y:S01]  /*2660*/  ISETP.GT.U32.AND P0, PT, R0.reuse, R59, PT ;  /* 0x0000003b0000720c */ /* 0x040fe20003f04070 */
[----:B------:R-:W-:Y:S02]  /*2670*/  IMAD R61, R0, R3, R61 ;  /* 0x00000003003d7224 */ /* 0x000fe400078e023d */
[----:B------:R-:W-:Y:S02]  /*2680*/  VIADD R8, R2, 0x2e ;  /* 0x0000002e02087836 */ /* 0x000fe40000000000 */
[----:B------:R-:W-:Y:S01]  /*2690*/  IMAD.HI.U32 R3, R6, R63, RZ ;  /* 0x0000003f06037227 */ /* 0x000fe200078e00ff */
[----:B------:R-:W-:-:S02]  /*26a0*/  ISETP.GT.U32.AND P1, PT, R0, R61, PT ;  /* 0x0000003d0000720c */ /* 0x000fc40003f24070 */
[----:B------:R-:W-:Y:S01]  /*26b0*/  IABS R5, R8 ;  /* 0x0000000800057213 */ /* 0x000fe20000000000 */
[--C-:B------:R-:W-:Y:S02]  /*26c0*/  @!P2 IMAD.IADD R60, R60, 0x1, -R0.reuse ;  /* 0x000000013c3ca824 */ /* 0x100fe400078e0a00 */
[--C-:B------:R-:W-:Y:S02]  /*26d0*/  @!P3 IMAD.IADD R62, R62, 0x1, -R0.reuse ;  /* 0x000000013e3eb824 */ /* 0x100fe400078e0a00 */
[----:B------:R-:W-:Y:S01]  /*26e0*/  IMAD.MOV R3, RZ, RZ, -R3 ;  /* 0x000000ffff037224 */ /* 0x000fe200078e0a03 */
[C---:B------:R-:W-:Y:S01]  /*26f0*/  ISETP.GT.U32.AND P2, PT, R0.reuse, R60, PT ;  /* 0x0000003c0000720c */ /* 0x040fe20003f44070 */
[----:B------:R-:W-:Y:S01]  /*2700*/  @!P0 IMAD.IADD R59, R59, 0x1, -R0 ;  /* 0x000000013b3b8824 */ /* 0x000fe200078e0a00 */
[C---:B------:R-:W-:Y:S01]  /*2710*/  ISETP.GT.U32.AND P3, PT, R0.reuse, R62, PT ;  /* 0x0000003e0000720c */ /* 0x040fe20003f64070 */
[----:B------:R-:W-:Y:S02]  /*2720*/  IMAD R63, R0, R3, R63 ;  /* 0x00000003003f7224 */ /* 0x000fe400078e023f */
[----:B------:R-:W-:Y:S01]  /*2730*/  IMAD.HI.U32 R3, R6, R5, RZ ;  /* 0x0000000506037227 */ /* 0x000fe200078e00ff */
[----:B------:R-:W-:-:S03]  /*2740*/  ISETP.GT.U32.AND P0, PT, R0, R59, PT ;  /* 0x0000003b0000720c */ /* 0x000fc60003f04070 */
[----:B------:R-:W-:Y:S02]  /*2750*/  IMAD.MOV R3, RZ, RZ, -R3 ;  /* 0x000000ffff037224 */ /* 0x000fe400078e0a03 */
[----:B------:R-:W-:Y:S02]  /*2760*/  VIADD R9, R2, 0x2f ;  /* 0x0000002f02097836 */ /* 0x000fe40000000000 */
[--C-:B------:R-:W-:Y:S02]  /*2770*/  @!P1 IMAD.IADD R61, R61, 0x1, -R0.reuse ;  /* 0x000000013d3d9824 */ /* 0x100fe400078e0a00 */
[----:B------:R-:W-:Y:S01]  /*2780*/  IMAD R64, R0, R3, R5 ;  /* 0x0000000300407224 */ /* 0x000fe200078e0205 */
[----:B------:R-:W-:Y:S01]  /*2790*/  IABS R65, R9 ;  /* 0x0000000900417213 */ /* 0x000fe20000000000 */
[--C-:B------:R-:W-:Y:S01]  /*27a0*/  @!P2 IMAD.IADD R60, R60, 0x1, -R0.reuse ;  /* 0x000000013c3ca824 */ /* 0x100fe200078e0a00 */
[----:B------:R-:W-:Y:S01]  /*27b0*/  ISETP.GT.U32.AND P1, PT, R0, R61, PT ;  /* 0x0000003d0000720c */ /* 0x000fe20003f24070 */
[----:B------:R-:W-:Y:S01]  /*27c0*/  @!P3 IMAD.IADD R62, R62, 0x1, -R0 ;  /* 0x000000013e3eb824 */ /* 0x000fe200078e0a00 */
[C---:B------:R-:W-:Y:S01]  /*27d0*/  ISETP.GT.U32.AND P2, PT, R0.reuse, R63, PT ;  /* 0x0000003f0000720c */ /* 0x040fe20003f44070 */
[----:B------:R-:W-:Y:S01]  /*27e0*/  @!P4 IMAD.MOV R57, RZ, RZ, -R57 ;  /* 0x000000ffff39c224 */ /* 0x000fe200078e0a39 */
[----:B------:R-:W-:Y:S01]  /*27f0*/  ISETP.GT.U32.AND P3, PT, R0, R64, PT ;  /* 0x000000400000720c */ /* 0x000fe20003f64070 */
[----:B------:R-:W-:Y:S01]  /*2800*/  IMAD.HI.U32 R4, R6, R65, RZ ;  /* 0x0000004106047227 */ /* 0x000fe200078e00ff */
[----:B------:R-:W-:-:S03]  /*2810*/  ISETP.GE.AND P4, PT, R10, RZ, PT ;  /* 0x000000ff0a00720c */ /* 0x000fc60003f86270 */
[----:B------:R-:W-:Y:S01]  /*2820*/  @!P0 IMAD.IADD R59, R59, 0x1, -R0 ;  /* 0x000000013b3b8824 */ /* 0x000fe200078e0a00 */
[----:B------:R-:W-:Y:S01]  /*2830*/  ISETP.GE.AND P0, PT, R11, RZ, PT ;  /* 0x000000ff0b00720c */ /* 0x000fe20003f06270 */
[----:B------:R-:W-:Y:S02]  /*2840*/  IMAD.MOV R4, RZ, RZ, -R4 ;  /* 0x000000ffff047224 */ /* 0x000fe400078e0a04 */
[----:B------:R-:W-:Y:S02]  /*2850*/  VIADD R3, R2, 0x30 ;  /* 0x0000003002037836 */ /* 0x000fe40000000000 */
[----:B------:R-:W-:Y:S02]  /*2860*/  IMAD R65, R0, R4, R65 ;  /* 0x0000000400417224 */ /* 0x000fe400078e0241 */
[--C-:B------:R-:W-:Y:S01]  /*2870*/  @!P1 IMAD.IADD R61, R61, 0x1, -R0.reuse ;  /* 0x000000013d3d9824 */ /* 0x100fe200078e0a00 */
[----:B------:R-:W-:Y:S01]  /*2880*/  IABS R5, R3 ;  /* 0x0000000300057213 */ /* 0x000fe20000000000 */
[----:B------:R-:W-:Y:S01]  /*2890*/  @!P2 IMAD.IADD R63, R63, 0x1, -R0 ;  /* 0x000000013f3fa824 */ /* 0x000fe200078e0a00 */
[----:B------:R-:W-:Y:S01]  /*28a0*/  ISETP.GE.AND P1, PT, R9, RZ, PT ;  /* 0x000000ff0900720c */ /* 0x000fe20003f26270 */
[----:B------:R-:W-:-:S02]  /*28b0*/  VIADD R4, R2, 0x31 ;  /* 0x0000003102047836 */ /* 0x000fc40000000000 */
[----:B------:R-:W-:Y:S01]  /*28c0*/  @!P3 IMAD.IADD R64, R64, 0x1, -R0 ;  /* 0x000000014040b824 */ /* 0x000fe200078e0a00 */
[----:B------:R-:W-:Y:S01]  /*28d0*/  ISETP.GT.U32.AND P2, PT, R0, R63, PT ;  /* 0x0000003f0000720c */ /* 0x000fe20003f44070 */
[----:B------:R-:W-:Y:S01]  /*28e0*/  @!P4 IMAD.MOV R61, RZ, RZ, -R61 ;  /* 0x000000ffff3dc224 */ /* 0x000fe200078e0a3d */
[----:B------:R-:W-:Y:S01]  /*28f0*/  ISETP.GE.AND P4, PT, R3, RZ, PT ;  /* 0x000000ff0300720c */ /* 0x000fe20003f86270 */
[----:B------:R-:W-:Y:S01]  /*2900*/  IMAD.HI.U32 R3, R6, R5, RZ ;  /* 0x0000000506037227 */ /* 0x000fe200078e00ff */
[----:B------:R-:W-:Y:S02]  /*2910*/  IABS R67, R4 ;  /* 0x0000000400437213 */ /* 0x000fe40000000000 */
[----:B------:R-:W-:Y:S01]  /*2920*/  ISETP.GT.U32.AND P3, PT, R0, R64, PT ;  /* 0x000000400000720c */ /* 0x000fe20003f64070 */
[----:B------:R-:W-:Y:S01]  /*2930*/  @!P6 IMAD.MOV R59, RZ, RZ, -R59 ;  /* 0x000000ffff3be224 */ /* 0x000fe200078e0a3b */
[----:B------:R-:W-:Y:S01]  /*2940*/  ISETP.GE.AND P6, PT, R7, RZ, PT ;  /* 0x000000ff0700720c */ /* 0x000fe20003fc6270 */
[----:B------:R-:W-:Y:S01]  /*2950*/  @!P0 IMAD.MOV R62, RZ, RZ, -R62 ;  /* 0x000000ffff3e8224 */ /* 0x000fe200078e0a3e */
[----:B------:R-:W-:Y:S01]  /*2960*/  ISETP.GE.AND P0, PT, R4, RZ, PT ;  /* 0x000000ff0400720c */ /* 0x000fe20003f06270 */
[----:B------:R-:W-:-:S04]  /*2970*/  IMAD.HI.U32 R4, R6, R67, RZ ;  /* 0x0000004306047227 */ /* 0x000fc800078e00ff */
[----:B------:R-:W-:Y:S02]  /*2980*/  IMAD.MOV R3, RZ, RZ, -R3 ;  /* 0x000000ffff037224 */ /* 0x000fe400078e0a03 */
[----:B------:R-:W-:Y:S02]  /*2990*/  IMAD.MOV R4, RZ, RZ, -R4 ;  /* 0x000000ffff047224 */ /* 0x000fe400078e0a04 */
[C---:B------:R-:W-:Y:S02]  /*29a0*/  IMAD R66, R0.reuse, R3, R5 ;  /* 0x0000000300427224 */ /* 0x040fe400078e0205 */
[--C-:B------:R-:W-:Y:S01]  /*29b0*/  @!P2 IMAD.IADD R63, R63, 0x1, -R0.reuse ;  /* 0x000000013f3fa824 */ /* 0x100fe200078e0a00 */
[C---:B------:R-:W-:Y:S01]  /*29c0*/  ISETP.GT.U32.AND P2, PT, R0.reuse, R65, PT ;  /* 0x000000410000720c */ /* 0x040fe20003f44070 */
[----:B------:R-:W-:Y:S02]  /*29d0*/  IMAD R67, R0, R4, R67 ;  /* 0x0000000400437224 */ /* 0x000fe400078e0243 */
[----:B------:R-:W-:Y:S01]  /*29e0*/  @!P3 IMAD.IADD R64, R64, 0x1, -R0 ;  /* 0x000000014040b824 */ /* 0x000fe200078e0a00 */
[C---:B------:R-:W-:Y:S01]  /*29f0*/  ISETP.GT.U32.AND P3, PT, R0.reuse, R66, PT ;  /* 0x000000420000720c */ /* 0x040fe20003f64070 */
[----:B------:R-:W-:Y:S01]  /*2a00*/  @!P6 IMAD.MOV R63, RZ, RZ, -R63 ;  /* 0x000000ffff3fe224 */ /* 0x000fe200078e0a3f */
[----:B------:R-:W-:Y:S01]  /*2a10*/  ISETP.GT.U32.AND P6, PT, R0, R67, PT ;  /* 0x000000430000720c */ /* 0x000fe20003fc4070 */
[----:B------:R-:W-:Y:S01]  /*2a20*/  @!P5 IMAD.MOV R60, RZ, RZ, -R60 ;  /* 0x000000ffff3cd224 */ /* 0x000fe200078e0a3c */
[----:B------:R-:W-:Y:S01]  /*2a30*/  ISETP.GE.AND P5, PT, R8, RZ, PT ;  /* 0x000000ff0800720c */ /* 0x000fe20003fa6270 */
[----:B------:R-:W-:-:S02]  /*2a40*/  VIADD R8, R2, 0x32 ;  /* 0x0000003202087836 */ /* 0x000fc40000000000 */
[C---:B------:R-:W-:Y:S02]  /*2a50*/  VIADD R9, R2.reuse, 0x33 ;  /* 0x0000003302097836 */ /* 0x040fe40000000000 */
[--C-:B------:R-:W-:Y:S01]  /*2a60*/  @!P2 IMAD.IADD R65, R65, 0x1, -R0.reuse ;  /* 0x000000014141a824 */ /* 0x100fe200078e0a00 */
[----:B------:R-:W-:Y:S01]  /*2a70*/  IABS R7, R8 ;  /* 0x0000000800077213 */ /* 0x000fe20000000000 */
[----:B------:R-:W-:Y:S01]  /*2a80*/  VIADD R10, R2, 0x35 ;  /* 0x00000035020a7836 */ /* 0x000fe20000000000 */
[----:B------:R-:W-:Y:S01]  /*2a90*/  IABS R69, R9 ;  /* 0x0000000900457213 */ /* 0x000fe20000000000 */
[--C-:B------:R-:W-:Y:S01]  /*2aa0*/  @!P3 IMAD.IADD R66, R66, 0x1, -R0.reuse ;  /* 0x000000014242b824 */ /* 0x100fe200078e0a00 */
[----:B------:R-:W-:Y:S01]  /*2ab0*/  ISETP.GT.U32.AND P2, PT, R0, R65, PT ;  /* 0x000000410000720c */ /* 0x000fe20003f44070 */
[----:B------:R-:W-:Y:S01]  /*2ac0*/  @!P6 IMAD.IADD R67, R67, 0x1, -R0 ;  /* 0x000000014343e824 */ /* 0x000fe200078e0a00 */
[----:B------:R-:W-:Y:S01]  /*2ad0*/  IABS R71, R10 ;  /* 0x0000000a00477213 */ /* 0x000fe20000000000 */
[----:B------:R-:W-:Y:S01]  /*2ae0*/  IMAD.HI.U32 R3, R6, R7, RZ ;  /* 0x0000000706037227 */ /* 0x000fe200078e00ff */
[----:B------:R-:W-:-:S02]  /*2af0*/  ISETP.GT.U32.AND P3, PT, R0, R66, PT ;  /* 0x000000420000720c */ /* 0x000fc40003f64070 */
[----:B------:R-:W-:Y:S01]  /*2b00*/  ISETP.GT.U32.AND P6, PT, R0, R67, PT ;  /* 0x000000430000720c */ /* 0x000fe20003fc4070 */
[----:B------:R-:W-:Y:S01]  /*2b10*/  @!P5 IMAD.MOV R64, RZ, RZ, -R64 ;  /* 0x000000ffff40d224 */ /* 0x000fe200078e0a40 */
[----:B------:R-:W-:Y:S01]  /*2b20*/  ISETP.GE.AND P5, PT, R8, RZ, PT ;  /* 0x000000ff0800720c */ /* 0x000fe20003fa6270 */
[----:B------:R-:W-:Y:S02]  /*2b30*/  VIADD R8, R2, 0x34 ;  /* 0x0000003402087836 */ /* 0x000fe40000000000 */
[----:B------:R-:W-:-:S03]  /*2b40*/  IMAD.HI.U32 R4, R6, R69, RZ ;  /* 0x0000004506047227 */ /* 0x000fc600078e00ff */
[----:B------:R-:W-:Y:S01]  /*2b50*/  IABS R5, R8 ;  /* 0x0000000800057213 */ /* 0x000fe20000000000 */
[----:B------:R-:W-:Y:S02]  /*2b60*/  IMAD.MOV R3, RZ, RZ, -R3 ;  /* 0x000000ffff037224 */ /* 0x000fe400078e0a03 */
[----:B------:R-:W-:Y:S02]  /*2b70*/  IMAD.MOV R4, RZ, RZ, -R4 ;  /* 0x000000ffff047224 */ /* 0x000fe400078e0a04 */
[C---:B------:R-:W-:Y:S02]  /*2b80*/  IMAD R68, R0.reuse, R3, R7 ;  /* 0x0000000300447224 */ /* 0x040fe400078e0207 */
[----:B------:R-:W-:Y:S02]  /*2b90*/  IMAD R69, R0, R4, R69 ;  /* 0x0000000400457224 */ /* 0x000fe400078e0245 */
[----:B------:R-:W-:Y:S01]  /*2ba0*/  @!P3 IMAD.IADD R66, R66, 0x1, -R0 ;  /* 0x000000014242b824 */ /* 0x000fe200078e0a00 */
[----:B------:R-:W-:Y:S01]  /*2bb0*/  ISETP.GT.U32.AND P3, PT, R0, R68, PT ;  /* 0x000000440000720c */ /* 0x000fe20003f64070 */
[----:B------:R-:W-:-:S04]  /*2bc0*/  IMAD.HI.U32 R3, R6, R5, RZ ;  /* 0x0000000506037227 */ /* 0x000fc800078e00ff */
[----:B------:R-:W-:Y:S01]  /*2bd0*/  @!P6 IMAD.IADD R67, R67, 0x1, -R0 ;  /* 0x000000014343e824 */ /* 0x000fe200078e0a00 */
[----:B------:R-:W-:Y:S01]  /*2be0*/  ISETP.GT.U32.AND P6, PT, R0, R69, PT ;  /* 0x000000450000720c */ /* 0x000fe20003fc4070 */
[----:B------:R-:W-:Y:S02]  /*2bf0*/  IMAD.MOV R70, RZ, RZ, -R3 ;  /* 0x000000ffff467224 */ /* 0x000fe400078e0a03 */
[----:B------:R-:W-:-:S04]  /*2c00*/  IMAD.HI.U32 R3, R6, R71, RZ ;  /* 0x0000004706037227 */ /* 0x000fc800078e00ff */
[----:B------:R-:W-:Y:S02]  /*2c10*/  VIADD R12, R2, 0x36 ;  /* 0x00000036020c7836 */ /* 0x000fe40000000000 */
[----:B------:R-:W-:Y:S02]  /*2c20*/  IMAD R70, R0, R70, R5 ;  /* 0x0000004600467224 */ /* 0x000fe400078e0205 */
[----:B------:R-:W-:Y:S02]  /*2c30*/  IMAD.MOV R7, RZ, RZ, -R3 ;  /* 0x000000ffff077224 */ /* 0x000fe400078e0a03 */
[--C-:B------:R-:W-:Y:S01]  /*2c40*/  @!P2 IMAD.IADD R65, R65, 0x1, -R0.reuse ;  /* 0x000000014141a824 */ /* 0x100fe200078e0a00 */
[----:B------:R-:W-:Y:S01]  /*2c50*/  ISETP.GE.AND P2, PT, R9, RZ, PT ;  /* 0x000000ff0900720c */ /* 0x000fe20003f46270 */
[--C-:B------:R-:W-:Y:S01]  /*2c60*/  @!P3 IMAD.IADD R68, R68, 0x1, -R0.reuse ;  /* 0x000000014444b824 */ /* 0x100fe200078e0a00 */
[----:B------:R-:W-:Y:S01]  /*2c70*/  IABS R9, R12 ;  /* 0x0000000c00097213 */ /* 0x000fe20000000000 */
[C---:B------:R-:W-:Y:S01]  /*2c80*/  IMAD R71, R0.reuse, R7, R71 ;  /* 0x0000000700477224 */ /* 0x040fe200078e0247 */
[----:B------:R-:W-:Y:S01]  /*2c90*/  ISETP.GT.U32.AND P3, PT, R0, R70, PT ;  /* 0x000000460000720c */ /* 0x000fe20003f64070 */
[----:B------:R-:W-:-:S02]  /*2ca0*/  @!P6 IMAD.IADD R69, R69, 0x1, -R0 ;  /* 0x000000014545e824 */ /* 0x000fc400078e0a00 */
[----:B------:R-:W-:Y:S01]  /*2cb0*/  IMAD.HI.U32 R4, R6, R9, RZ ;  /* 0x0000000906047227 */ /* 0x000fe200078e00ff */
[----:B------:R-:W-:-:S03]  /*2cc0*/  ISETP.GT.U32.AND P6, PT, R0, R71, PT ;  /* 0x000000470000720c */ /* 0x000fc60003fc4070 */
[----:B------:R-:W-:Y:S02]  /*2cd0*/  IMAD.MOV R4, RZ, RZ, -R4 ;  /* 0x000000ffff047224 */ /* 0x000fe400078e0a04 */
[C---:B------:R-:W-:Y:S02]  /*2ce0*/  VIADD R14, R2.reuse, 0x38 ;  /* 0x00000038020e7836 */ /* 0x040fe40000000000 */
[----:B------:R-:W-:Y:S02]  /*2cf0*/  VIADD R13, R2, 0x37 ;  /* 0x00000037020d7836 */ /* 0x000fe40000000000 */
[----:B------:R-:W-:Y:S01]  /*2d00*/  IMAD R72, R0, R4, R9 ;  /* 0x0000000400487224 */ /* 0x000fe200078e0209 */
[----:B------:R-:W-:Y:S01]  /*2d10*/  IABS R11, R14 ;  /* 0x0000000e000b7213 */ /* 0x000fe20000000000 */
[--C-:B------:R-:W-:Y:S01]  /*2d20*/  @!P3 IMAD.IADD R70, R70, 0x1, -R0.reuse ;  /* 0x000000014646b824 */ /* 0x100fe200078e0a00 */
[----:B------:R-:W-:Y:S01]  /*2d30*/  IABS R73, R13 ;  /* 0x0000000d00497213 */ /* 0x000fe20000000000 */
[----:B------:R-:W-:Y:S01]  /*2d40*/  @!P0 IMAD.MOV R67, RZ, RZ, -R67 ;  /* 0x000000ffff438224 */ /* 0x000fe200078e0a43 */
[C---:B------:R-:W-:Y:S01]  /*2d50*/  ISETP.GT.U32.AND P3, PT, R0.reuse, R68, PT ;  /* 0x000000440000720c */ /* 0x040fe20003f64070 */
[----:B------:R-:W-:Y:S01]  /*2d60*/  @!P6 IMAD.IADD R71, R71, 0x1, -R0 ;  /* 0x000000014747e824 */ /* 0x000fe200078e0a00 */
[----:B------:R-:W-:Y:S01]  /*2d70*/  ISETP.GT.U32.AND P0, PT, R0, R72, PT ;  /* 0x000000480000720c */ /* 0x000fe20003f04070 */
[----:B------:R-:W-:Y:S01]  /*2d80*/  IMAD.HI.U32 R3, R6, R11, RZ ;  /* 0x0000000b06037227 */ /* 0x000fe200078e00ff */
[----:B------:R-:W-:-:S03]  /*2d90*/  ISETP.GT.U32.AND P6, PT, R0, R70, PT ;  /* 0x000000460000720c */ /* 0x000fc60003fc4070 */
[----:B------:R-:W-:-:S04]  /*2da0*/  IMAD.HI.U32 R5, R6, R73, RZ ;  /* 0x0000004906057227 */ /* 0x000fc800078e00ff */
[----:B------:R-:W-:Y:S02]  /*2db0*/  IMAD.MOV R3, RZ, RZ, -R3 ;  /* 0x000000ffff037224 */ /* 0x000fe400078e0a03 */
[----:B------:R-:W-:Y:S01]  /*2dc0*/  @!P1 IMAD.MOV R65, RZ, RZ, -R65 ;  /* 0x000000ffff419224 */ /* 0x000fe200078e0a41 */
[----:B------:R-:W-:Y:S01]  /*2dd0*/  ISETP.GT.U32.AND P1, PT, R0, R69, PT ;  /* 0x000000450000720c */ /* 0x000fe20003f24070 */
[----:B------:R-:W-:Y:S02]  /*2de0*/  IMAD.MOV R5, RZ, RZ, -R5 ;  /* 0x000000ffff057224 */ /* 0x000fe400078e0a05 */
[----:B------:R-:W-:Y:S02]  /*2df0*/  VIADD R9, R2, 0x3a ;  /* 0x0000003a02097836 */ /* 0x000fe40000000000 */
[----:B------:R-:W-:Y:S01]  /*2e00*/  @!P4 IMAD.MOV R66, RZ, RZ, -R66 ;  /* 0x000000ffff42c224 */ /* 0x000fe200078e0a42 */
[C---:B------:R-:W-:Y:S01]  /*2e10*/  ISETP.GT.U32.AND P4, PT, R0.reuse, R71, PT ;  /* 0x000000470000720c */ /* 0x040fe20003f84070 */
[----:B------:R-:W-:-:S02]  /*2e20*/  IMAD R74, R0, R3, R11 ;  /* 0x00000003004a7224 */ /* 0x000fc400078e020b */
[----:B------:R-:W-:Y:S01]  /*2e30*/  IMAD R73, R0, R5, R73 ;  /* 0x0000000500497224 */ /* 0x000fe200078e0249 */
[----:B------:R-:W-:Y:S01]  /*2e40*/  IABS R5, R9 ;  /* 0x0000000900057213 */ /* 0x000fe20000000000 */
[----:B------:R-:W-:Y:S02]  /*2e50*/  VIADD R7, R2, 0x39 ;  /* 0x0000003902077836 */ /* 0x000fe40000000000 */
[--C-:B------:R-:W-:Y:S01]  /*2e60*/  @!P3 IMAD.IADD R68, R68, 0x1, -R0.reuse ;  /* 0x000000014444b824 */ /* 0x100fe200078e0a00 */
[----:B------:R-:W-:Y:S01]  /*2e70*/  ISETP.GT.U32.AND P3, PT, R0, R73, PT ;  /* 0x000000490000720c */ /* 0x000fe20003f64070 */
[--C-:B------:R-:W-:Y:S01]  /*2e80*/  @!P0 IMAD.IADD R72, R72, 0x1, -R0.reuse ;  /* 0x0000000148488824 */ /* 0x100fe200078e0a00 */
[----:B------:R-:W-:Y:S01]  /*2e90*/  IABS R75, R7 ;  /* 0x00000007004b7213 */ /* 0x000fe20000000000 */
        /* <DEDUP_REMOVED lines=8> */
[----:B------:R-:W-:-:S04]  /*2f20*/  IMAD.HI.U32 R3, R6, R75, RZ ;  /* 0x0000004b06037227 */ /* 0x000fc800078e00ff */
[----:B------:R-:W-:Y:S01]  /*2f30*/  @!P4 IMAD.IADD R71, R71, 0x1, -R0 ;  /* 0x000000014747c824 */ /* 0x000fe200078e0a00 */
[----:B------:R-:W-:Y:S01]  /*2f40*/  ISETP.GE.AND P4, PT, R10, RZ, PT ;  /* 0x000000ff0a00720c */ /* 0x000fe20003f86270 */
[----:B------:R-:W-:Y:S02]  /*2f50*/  IMAD.MOV R4, RZ, RZ, -R4 ;  /* 0x000000ffff047224 */ /* 0x000fe400078e0a04 */
[----:B------:R-:W-:Y:S02]  /*2f60*/  IMAD.MOV R3, RZ, RZ, -R3 ;  /* 0x000000ffff037224 */ /* 0x000fe400078e0a03 */
[----:B------:R-:W-:Y:S02]  /*2f70*/  IMAD R76, R0, R4, R5 ;  /* 0x00000004004c7224 */ /* 0x000fe400078e0205 */
[----:B------:R-:W-:Y:S02]  /*2f80*/  VIADD R4, R2, 0x3b ;  /* 0x0000003b02047836 */ /* 0x000fe40000000000 */
[----:B------:R-:W-:-:S02]  /*2f90*/  @!P6 IMAD.IADD R74, R74, 0x1, -R0 ;  /* 0x000000014a4ae824 */ /* 0x000fc400078e0a00 */
[----:B------:R-:W-:Y:S01]  /*2fa0*/  IMAD R75, R0, R3, R75 ;  /* 0x00000003004b7224 */ /* 0x000fe200078e024b */
[----:B------:R-:W-:Y:S01]  /*2fb0*/  IABS R77, R4 ;  /* 0x00000004004d7213 */ /* 0x000fe20000000000 */
[----:B------:R-:W-:Y:S01]  /*2fc0*/  @!P5 IMAD.IADD R72, R72, 0x1, -R0 ;  /* 0x000000014848d824 */ /* 0x000fe200078e0a00 */
[C---:B------:R-:W-:Y:S01]  /*2fd0*/  ISETP.GT.U32.AND P5, PT, R0.reuse, R76, PT ;  /* 0x0000004c0000720c */ /* 0x040fe20003fa4070 */
[----:B------:R-:W-:Y:S01]  /*2fe0*/  @!P1 IMAD.MOV R70, RZ, RZ, -R70 ;  /* 0x000000ffff469224 */ /* 0x000fe200078e0a46 */
[C---:B------:R-:W-:Y:S01]  /*2ff0*/  ISETP.GT.U32.AND P6, PT, R0.reuse, R74, PT ;  /* 0x0000004a0000720c */ /* 0x040fe20003fc4070 */
[----:B------:R-:W-:Y:S01]  /*3000*/  @!P4 IMAD.MOV R71, RZ, RZ, -R71 ;  /* 0x000000ffff47c224 */ /* 0x000fe200078e0a47 */
[----:B------:R-:W-:Y:S01]  /*3010*/  ISETP.GT.U32.AND P1, PT, R0, R75, PT ;  /* 0x0000004b0000720c */ /* 0x000fe20003f24070 */
[----:B------:R-:W-:Y:S01]  /*3020*/  IMAD.HI.U32 R3, R6, R77, RZ ;  /* 0x0000004d06037227 */ /* 0x000fe200078e00ff */
[----:B------:R-:W-:-:S03]  /*3030*/  ISETP.GE.AND P4, PT, R14, RZ, PT ;  /* 0x000000ff0e00720c */ /* 0x000fc60003f86270 */
[--C-:B------:R-:W-:Y:S01]  /*3040*/  @!P3 IMAD.IADD R73, R73, 0x1, -R0.reuse ;  /* 0x000000014949b824 */ /* 0x100fe200078e0a00 */
[----:B------:R-:W-:Y:S01]  /*3050*/  ISETP.GE.AND P3, PT, R13, RZ, PT ;  /* 0x000000ff0d00720c */ /* 0x000fe20003f66270 */
[----:B------:R-:W-:Y:S02]  /*3060*/  VIADD R8, R2, 0x3c ;  /* 0x0000003c02087836 */ /* 0x000fe40000000000 */
[----:B------:R-:W-:Y:S02]  /*3070*/  IMAD.MOV R3, RZ, RZ, -R3 ;  /* 0x000000ffff037224 */ /* 0x000fe400078e0a03 */
[----:B------:R-:W-:Y:S01]  /*3080*/  @!P2 IMAD.MOV R69, RZ, RZ, -R69 ;  /* 0x000000ffff45a224 */ /* 0x000fe200078e0a45 */
[----:B------:R-:W-:Y:S01]  /*3090*/  ISETP.GT.U32.AND P2, PT, R0, R73, PT ;  /* 0x000000490000720c */ /* 0x000fe20003f44070 */
[--C-:B------:R-:W-:Y:S01]  /*30a0*/  @!P5 IMAD.IADD R76, R76, 0x1, -R0.reuse ;  /* 0x000000014c4cd824 */ /* 0x100fe200078e0a00 */
[----:B------:R-:W-:Y:S01]  /*30b0*/  IABS R5, R8 ;  /* 0x0000000800057213 */ /* 0x000fe20000000000 */
[--C-:B------:R-:W-:Y:S01]  /*30c0*/  @!P6 IMAD.IADD R74, R74, 0x1, -R0.reuse ;  /* 0x000000014a4ae824 */ /* 0x100fe200078e0a00 */
[----:B------:R-:W-:Y:S01]  /*30d0*/  ISETP.GE.AND P6, PT, R9, RZ, PT ;  /* 0x000000ff0900720c */ /* 0x000fe20003fc6270 */
[C---:B------:R-:W-:Y:S01]  /*30e0*/  IMAD R77, R0.reuse, R3, R77 ;  /* 0x00000003004d7224 */ /* 0x040fe200078e024d */
[----:B------:R-:W-:Y:S01]  /*30f0*/  ISETP.GT.U32.AND P5, PT, R0, R76, PT ;  /* 0x0000004c0000720c */ /* 0x000fe20003fa4070 */
[----:B------:R-:W-:Y:S01]  /*3100*/  @!P1 IMAD.IADD R75, R75, 0x1, -R0 ;  /* 0x000000014b4b9824 */ /* 0x000fe200078e0a00 */
[----:B------:R-:W-:Y:S01]  /*3110*/  ISETP.GE.AND P1, PT, R4, RZ, PT ;  /* 0x000000ff0400720c */ /* 0x000fe20003f26270 */
[----:B------:R-:W-:-:S04]  /*3120*/  IMAD.HI.U32 R4, R6, R5, RZ ;  /* 0x0000000506047227 */ /* 0x000fc800078e00ff */
[----:B------:R-:W-:Y:S01]  /*3130*/  @!P4 IMAD.MOV R74, RZ, RZ, -R74 ;  /* 0x000000ffff4ac224 */ /* 0x000fe200078e0a4a */
[C---:B------:R-:W-:Y:S01]  /*3140*/  ISETP.GT.U32.AND P4, PT, R0.reuse, R77, PT ;  /* 0x0000004d0000720c */ /* 0x040fe20003f84070 */
[----:B------:R-:W-:Y:S02]  /*3150*/  IMAD.MOV R4, RZ, RZ, -R4 ;  /* 0x000000ffff047224 */ /* 0x000fe400078e0a04 */
[----:B------:R-:W-:Y:S01]  /*3160*/  @!P2 IMAD.IADD R73, R73, 0x1, -R0 ;  /* 0x000000014949a824 */ /* 0x000fe200078e0a00 */
[----:B------:R-:W-:Y:S01]  /*3170*/  ISETP.GE.AND P2, PT, R7, RZ, PT ;  /* 0x000000ff0700720c */ /* 0x000fe20003f46270 */
[----:B------:R-:W-:Y:S01]  /*3180*/  @!P0 IMAD.MOV R72, RZ, RZ, -R72 ;  /* 0x000000ffff488224 */ /* 0x000fe200078e0a48 */
[C---:B------:R-:W-:Y:S01]  /*3190*/  ISETP.GT.U32.AND P0, PT, R0.reuse, R75, PT ;  /* 0x0000004b0000720c */ /* 0x040fe20003f04070 */
[----:B------:R-:W-:Y:S02]  /*31a0*/  IMAD R78, R0, R4, R5 ;  /* 0x00000004004e7224 */ /* 0x000fe400078e0205 */
[----:B------:R-:W-:Y:S01]  /*31b0*/  @!P3 IMAD.MOV R73, RZ, RZ, -R73 ;  /* 0x000000ffff49b224 */ /* 0x000fe200078e0a49 */
[----:B------:R-:W-:Y:S01]  /*31c0*/  ISETP.GE.AND P3, PT, R8, RZ, PT ;  /* 0x000000ff0800720c */ /* 0x000fe20003f66270 */
[----:B------:R-:W-:Y:S01]  /*31d0*/  @!P5 IMAD.IADD R76, R76, 0x1, -R0 ;  /* 0x000000014c4cd824 */ /* 0x000fe200078e0a00 */
[----:B------:R-:W-:Y:S01]  /*31e0*/  ISETP.GT.U32.AND P5, PT, R0, R78, PT ;  /* 0x0000004e0000720c */ /* 0x000fe20003fa4070 */
[----:B------:R-:W-:-:S02]  /*31f0*/  VIADD R3, R2, 0x3d ;  /* 0x0000003d02037836 */ /* 0x000fc40000000000 */
[C---:B------:R-:W-:Y:S02]  /*3200*/  VIADD R8, R2.reuse, 0x3f ;  /* 0x0000003f02087836 */ /* 0x040fe40000000000 */
[--C-:B------:R-:W-:Y:S01]  /*3210*/  @!P4 IMAD.IADD R77, R77, 0x1, -R0.reuse ;  /* 0x000000014d4dc824 */ /* 0x100fe200078e0a00 */
[----:B------:R-:W-:Y:S01]  /*3220*/  IABS R79, R3 ;  /* 0x00000003004f7213 */ /* 0x000fe20000000000 */
[----:B------:R-:W-:Y:S01]  /*3230*/  VIADD R4, R2, 0x3e ;  /* 0x0000003e02047836 */ /* 0x000fe20000000000 */
[----:B------:R-:W-:Y:S01]  /*3240*/  IABS R81, R8 ;  /* 0x0000000800517213 */ /* 0x000fe20000000000 */
[----:B------:R-:W-:Y:S01]  /*3250*/  @!P0 IMAD.IADD R75, R75, 0x1, -R0 ;  /* 0x000000014b4b8824 */ /* 0x000fe200078e0a00 */
[----:B------:R-:W-:Y:S01]  /*3260*/  ISETP.GT.U32.AND P4, PT, R0, R77, PT ;  /* 0x0000004d0000720c */ /* 0x000fe20003f84070 */
[----:B------:R-:W-:Y:S01]  /*3270*/  VIADD R9, R2, 0x42 ;  /* 0x0000004202097836 */ /* 0x000fe20000000000 */
[----:B------:R-:W-:Y:S01]  /*3280*/  ISETP.GE.AND P0, PT, R3, RZ, PT ;  /* 0x000000ff0300720c */ /* 0x000fe20003f06270 */
[----:B------:R-:W-:Y:S01]  /*3290*/  IMAD.HI.U32 R3, R6, R79, RZ ;  /* 0x0000004f06037227 */ /* 0x000fe200078e00ff */
[----:B------:R-:W-:-:S03]  /*32a0*/  IABS R7, R4 ;  /* 0x0000000400077213 */ /* 0x000fc60000000000 */
[----:B------:R-:W-:-:S04]  /*32b0*/  IMAD.HI.U32 R5, R6, R81, RZ ;  /* 0x0000005106057227 */ /* 0x000fc800078e00ff */
[----:B------:R-:W-:Y:S02]  /*32c0*/  @!P5 IMAD.IADD R78, R78, 0x1, -R0 ;  /* 0x000000014e4ed824 */ /* 0x000fe400078e0a00 */
[----:B------:R-:W-:Y:S02]  /*32d0*/  IMAD.MOV R3, RZ, RZ, -R3 ;  /* 0x000000ffff037224 */ /* 0x000fe400078e0a03 */
[----:B------:R-:W-:Y:S01]  /*32e0*/  IMAD.MOV R5, RZ, RZ, -R5 ;  /* 0x000000ffff057224 */ /* 0x000fe200078e0a05 */
[----:B------:R-:W-:Y:S01]  /*32f0*/  ISETP.GT.U32.AND P5, PT, R0, R78, PT ;  /* 0x0000004e0000720c */ /* 0x000fe20003fa4070 */
[----:B------:R-:W-:Y:S01]  /*3300*/  @!P2 IMAD.MOV R75, RZ, RZ, -R75 ;  /* 0x000000ffff4ba224 */ /* 0x000fe200078e0a4b */
[----:B------:R-:W-:Y:S01]  /*3310*/  ISETP.GE.AND P2, PT, R4, RZ, PT ;  /* 0x000000ff0400720c */ /* 0x000fe20003f46270 */
[----:B------:R-:W-:-:S04]  /*3320*/  IMAD.HI.U32 R4, R6, R7, RZ ;  /* 0x0000000706047227 */ /* 0x000fc800078e00ff */
[C---:B------:R-:W-:Y:S02]  /*3330*/  IMAD R79, R0.reuse, R3, R79 ;  /* 0x00000003004f7224 */ /* 0x040fe400078e024f */
[----:B------:R-:W-:Y:S02]  /*3340*/  @!P4 IMAD.IADD R77, R77, 0x1, -R0 ;  /* 0x000000014d4dc824 */ /* 0x000fe400078e0a00 */
[C---:B------:R-:W-:Y:S01]  /*3350*/  IMAD R81, R0.reuse, R5, R81 ;  /* 0x0000000500517224 */ /* 0x040fe200078e0251 */
[C---:B------:R-:W-:Y:S01]  /*3360*/  ISETP.GT.U32.AND P4, PT, R0.reuse, R79, PT ;  /* 0x0000004f0000720c */ /* 0x040fe20003f84070 */
[----:B------:R-:W-:Y:S02]  /*3370*/  IMAD.MOV R4, RZ, RZ, -R4 ;  /* 0x000000ffff047224 */ /* 0x000fe400078e0a04 */
[----:B------:R-:W-:Y:S01]  /*3380*/  @!P1 IMAD.MOV R77, RZ, RZ, -R77 ;  /* 0x000000ffff4d9224 */ /* 0x000fe200078e0a4d */
[C---:B------:R-:W-:Y:S01]  /*3390*/  ISETP.GT.U32.AND P1, PT, R0.reuse, R81, PT ;  /* 0x000000510000720c */ /* 0x040fe20003f24070 */
[----:B------:R-:W-:Y:S01]  /*33a0*/  IMAD R80, R0, R4, R7 ;  /* 0x0000000400507224 */ /* 0x000fe200078e0207 */
[----:B------:R-:W-:Y:S01]  /*33b0*/  IABS R7, R9 ;  /* 0x0000000900077213 */ /* 0x000fe20000000000 */
[----:B------:R-:W-:-:S02]  /*33c0*/  VIADD R4, R2, 0x40 ;  /* 0x0000004002047836 */ /* 0x000fc40000000000 */
[----:B------:R-:W-:Y:S01]  /*33d0*/  @!P5 IMAD.IADD R78, R78, 0x1, -R0 ;  /* 0x000000014e4ed824 */ /* 0x000fe200078e0a00 */
[----:B------:R-:W-:Y:S01]  /*33e0*/  ISETP.GT.U32.AND P5, PT, R0, R80, PT ;  /* 0x000000500000720c */ /* 0x000fe20003fa4070 */
[----:B------:R-:W-:Y:S01]  /*33f0*/  @!P6 IMAD.MOV R76, RZ, RZ, -R76 ;  /* 0x000000ffff4ce224 */ /* 0x000fe200078e0a4c */
[----:B------:R-:W-:Y:S01]  /*3400*/  IABS R5, R4 ;  /* 0x0000000400057213 */ /* 0x000fe20000000000 */
[----:B------:R-:W-:Y:S01]  /*3410*/  VIADD R10, R2, 0x43 ;  /* 0x00000043020a7836 */ /* 0x000fe20000000000 */
[----:B------:R-:W-:Y:S01]  /*3420*/  ISETP.GE.AND P6, PT, R8, RZ, PT ;  /* 0x000000ff0800720c */ /* 0x000fe20003fc6270 */
[----:B------:R-:W-:Y:S02]  /*3430*/  VIADD R8, R2, 0x41 ;  /* 0x0000004102087836 */ /* 0x000fe40000000000 */
[--C-:B------:R-:W-:Y:S01]  /*3440*/  @!P4 IMAD.IADD R79, R79, 0x1, -R0.reuse ;  /* 0x000000014f4fc824 */ /* 0x100fe200078e0a00 */
[----:B------:R-:W-:Y:S01]  /*3450*/  IABS R85, R10 ;  /* 0x0000000a00557213 */ /* 0x000fe20000000000 */
[----:B------:R-:W-:Y:S01]  /*3460*/  @!P1 IMAD.IADD R81, R81, 0x1, -R0 ;  /* 0x0000000151519824 */ /* 0x000fe200078e0a00 */
[----:B------:R-:W-:Y:S01]  /*3470*/  IABS R83, R8 ;  /* 0x0000000800537213 */ /* 0x000fe20000000000 */
[----:B------:R-:W-:Y:S01]  /*3480*/  IMAD.HI.U32 R3, R6, R5, RZ ;  /* 0x0000000506037227 */ /* 0x000fe200078e00ff */
[----:B------:R-:W-:-:S02]  /*3490*/  ISETP.GT.U32.AND P4, PT, R0, R79, PT ;  /* 0x0000004f0000720c */ /* 0x000fc40003f84070 */
[----:B------:R-:W-:Y:S01]  /*34a0*/  ISETP.GT.U32.AND P1, PT, R0, R81, PT ;  /* 0x000000510000720c */ /* 0x000fe20003f24070 */
[----:B------:R-:W-:Y:S01]  /*34b0*/  @!P3 IMAD.MOV R78, RZ, RZ, -R78 ;  /* 0x000000ffff4eb224 */ /* 0x000fe200078e0a4e */
[----:B------:R-:W-:Y:S01]  /*34c0*/  ISETP.GE.AND P3, PT, R4, RZ, PT ;  /* 0x000000ff0400720c */ /* 0x000fe20003f66270 */
[----:B------:R-:W-:Y:S02]  /*34d0*/  IMAD.MOV R3, RZ, RZ, -R3 ;  /* 0x000000ffff037224 */ /* 0x000fe400078e0a03 */
[----:B------:R-:W-:-:S04]  /*34e0*/  IMAD.HI.U32 R4, R6, R7, RZ ;  /* 0x0000000706047227 */ /* 0x000fc800078e00ff */
[----:B------:R-:W-:Y:S02]  /*34f0*/  @!P5 IMAD.IADD R80, R80, 0x1, -R0 ;  /* 0x000000015050d824 */ /* 0x000fe400078e0a00 */
[----:B------:R-:W-:Y:S02]  /*3500*/  IMAD R82, R0, R3, R5 ;  /* 0x0000000300527224 */ /* 0x000fe400078e0205 */
[----:B------:R-:W-:Y:S01]  /*3510*/  IMAD.HI.U32 R3, R6, R83, RZ ;  /* 0x0000005306037227 */ /* 0x000fe200078e00ff */
[----:B------:R-:W-:-:S03]  /*3520*/  ISETP.GT.U32.AND P5, PT, R0, R80, PT ;  /* 0x000000500000720c */ /* 0x000fc60003fa4070 */
[----:B------:R-:W-:-:S04]  /*3530*/  IMAD.HI.U32 R5, R6, R85, RZ ;  /* 0x0000005506057227 */ /* 0x000fc800078e00ff */
[----:B------:R-:W-:Y:S02]  /*3540*/  IMAD.MOV R4, RZ, RZ, -R4 ;  /* 0x000000ffff047224 */ /* 0x000fe400078e0a04 */
[----:B------:R-:W-:Y:S02]  /*3550*/  IMAD.MOV R3, RZ, RZ, -R3 ;  /* 0x000000ffff037224 */ /* 0x000fe400078e0a03 */
[----:B------:R-:W-:Y:S02]  /*3560*/  IMAD.MOV R5, RZ, RZ, -R5 ;  /* 0x000000ffff057224 */ /* 0x000fe400078e0a05 */
[C---:B------:R-:W-:Y:S02]  /*3570*/  IMAD R84, R0.reuse, R4, R7 ;  /* 0x0000000400547224 */ /* 0x040fe400078e0207 */
[----:B------:R-:W-:Y:S01]  /*3580*/  @!P4 IMAD.IADD R79, R79, 0x1, -R0 ;  /* 0x000000014f4fc824 */ /* 0x000fe200078e0a00 */
[C---:B------:R-:W-:Y:S01]  /*3590*/  ISETP.GT.U32.AND P4, PT, R0.reuse, R82, PT ;  /* 0x000000520000720c */ /* 0x040fe20003f84070 */
[----:B------:R-:W-:-:S02]  /*35a0*/  IMAD R83, R0, R3, R83 ;  /* 0x0000000300537224 */ /* 0x000fc400078e0253 */
[C---:B------:R-:W-:Y:S02]  /*35b0*/  IMAD R85, R0.reuse, R5, R85 ;  /* 0x0000000500557224 */ /* 0x040fe400078e0255 */
[--C-:B------:R-:W-:Y:S01]  /*35c0*/  @!P1 IMAD.IADD R81, R81, 0x1, -R0.reuse ;  /* 0x0000000151519824 */ /* 0x100fe200078e0a00 */
[----:B------:R-:W-:Y:S01]  /*35d0*/  ISETP.GT.U32.AND P1, PT, R0, R84, PT ;  /* 0x000000540000720c */ /* 0x000fe20003f24070 */
[----:B------:R-:W-:Y:S02]  /*35e0*/  VIADD R4, R2, 0x44 ;  /* 0x0000004402047836 */ /* 0x000fe40000000000 */
[----:B------:R-:W-:Y:S01]  /*35f0*/  @!P0 IMAD.MOV R79, RZ, RZ, -R79 ;  /* 0x000000ffff4f8224 */ /* 0x000fe200078e0a4f */
[C---:B------:R-:W-:Y:S01]  /*3600*/  ISETP.GT.U32.AND P0, PT, R0.reuse, R83, PT ;  /* 0x000000530000720c */ /* 0x040fe20003f04070 */
[----:B------:R-:W-:Y:S01]  /*3610*/  @!P6 IMAD.MOV R81, RZ, RZ, -R81 ;  /* 0x000000ffff51e224 */ /* 0x000fe200078e0a51 */
[----:B------:R-:W-:Y:S01]  /*3620*/  ISETP.GT.U32.AND P6, PT, R0, R85, PT ;  /* 0x000000550000720c */ /* 0x000fe20003fc4070 */
[--C-:B------:R-:W-:Y:S01]  /*3630*/  @!P5 IMAD.IADD R80, R80, 0x1, -R0.reuse ;  /* 0x000000015050d824 */ /* 0x100fe200078e0a00 */
[----:B------:R-:W-:Y:S01]  /*3640*/  IABS R5, R4 ;  /* 0x0000000400057213 */ /* 0x000fe20000000000 */
[----:B------:R-:W-:Y:S01]  /*3650*/  @!P4 IMAD.IADD R82, R82, 0x1, -R0 ;  /* 0x000000015252c824 */ /* 0x000fe200078e0a00 */
[----:B------:R-:W-:Y:S01]  /*3660*/  ISETP.GE.AND P5, PT, R8, RZ, PT ;  /* 0x000000ff0800720c */ /* 0x000fe20003fa6270 */
[----:B------:R-:W-:-:S02]  /*3670*/  VIADD R8, R2, 0x45 ;  /* 0x0000004502087836 */ /* 0x000fc40000000000 */
[----:B------:R-:W-:Y:S01]  /*3680*/  IMAD.HI.U32 R3, R6, R5, RZ ;  /* 0x0000000506037227 */ /* 0x000fe200078e00ff */
[----:B------:R-:W-:Y:S02]  /*3690*/  ISETP.GT.U32.AND P4, PT, R0, R82, PT ;  /* 0x000000520000720c */ /* 0x000fe40003f84070 */
[----:B------:R-:W-:Y:S01]  /*36a0*/  IABS R87, R8 ;  /* 0x0000000800577213 */ /* 0x000fe20000000000 */
[--C-:B------:R-:W-:Y:S02]  /*36b0*/  @!P1 IMAD.IADD R84, R84, 0x1, -R0.reuse ;  /* 0x0000000154549824 */ /* 0x100fe400078e0a00 */
[----:B------:R-:W-:Y:S02]  /*36c0*/  IMAD.MOV R3, RZ, RZ, -R3 ;  /* 0x000000ffff037224 */ /* 0x000fe400078e0a03 */
[--C-:B------:R-:W-:Y:S01]  /*36d0*/  @!P0 IMAD.IADD R83, R83, 0x1, -R0.reuse ;  /* 0x0000000153538824 */ /* 0x100fe200078e0a00 */
[----:B------:R-:W-:Y:S01]  /*36e0*/  ISETP.GE.AND P0, PT, R4, RZ, PT ;  /* 0x000000ff0400720c */ /* 0x000fe20003f06270 */
[----:B------:R-:W-:Y:S01]  /*36f0*/  @!P6 IMAD.IADD R85, R85, 0x1, -R0 ;  /* 0x000000015555e824 */ /* 0x000fe200078e0a00 */
[C---:B------:R-:W-:Y:S01]  /*3700*/  ISETP.GT.U32.AND P6, PT, R0.reuse, R84, PT ;  /* 0x000000540000720c */ /* 0x040fe20003fc4070 */
[C---:B------:R-:W-:Y:S01]  /*3710*/  IMAD R86, R0.reuse, R3, R5 ;  /* 0x0000000300567224 */ /* 0x040fe200078e0205 */
[----:B------:R-:W-:Y:S01]  /*3720*/  ISETP.GT.U32.AND P1, PT, R0, R83, PT ;  /* 0x000000530000720c */ /* 0x000fe20003f24070 */
[----:B------:R-:W-:-:S04]  /*3730*/  IMAD.HI.U32 R3, R6, R87, RZ ;  /* 0x0000005706037227 */ /* 0x000fc800078e00ff */
[----:B------:R-:W-:Y:S02]  /*3740*/  IMAD.MOV R3, RZ, RZ, -R3 ;  /* 0x000000ffff037224 */ /* 0x000fe400078e0a03 */
[----:B------:R-:W-:Y:S02]  /*3750*/  VIADD R5, R2, 0x46 ;  /* 0x0000004602057836 */ /* 0x000fe40000000000 */
[----:B------:R-:W-:Y:S02]  /*3760*/  IMAD R87, R0, R3, R87 ;  /* 0x0000000300577224 */ /* 0x000fe400078e0257 */
[--C-:B------:R-:W-:Y:S01]  /*3770*/  @!P6 IMAD.IADD R84, R84, 0x1, -R0.reuse ;  /* 0x000000015454e824 */ /* 0x100fe200078e0a00 */
[----:B------:R-:W-:Y:S01]  /*3780*/  IABS R7, R5 ;  /* 0x0000000500077213 */ /* 0x000fe20000000000 */
[--C-:B------:R-:W-:Y:S01]  /*3790*/  @!P4 IMAD.IADD R82, R82, 0x1, -R0.reuse ;  /* 0x000000015252c824 */ /* 0x100fe200078e0a00 */
[----:B------:R-:W-:Y:S01]  /*37a0*/  ISETP.GT.U32.AND P6, PT, R0, R87, PT ;  /* 0x000000570000720c */ /* 0x000fe20003fc4070 */
[----:B------:R-:W-:Y:S01]  /*37b0*/  @!P1 IMAD.IADD R83, R83, 0x1, -R0 ;  /* 0x0000000153539824 */ /* 0x000fe200078e0a00 */
[----:B------:R-:W-:Y:S01]  /*37c0*/  ISETP.GE.AND P4, PT, R10, RZ, PT ;  /* 0x000000ff0a00720c */ /* 0x000fe20003f86270 */
[----:B------:R-:W-:Y:S01]  /*37d0*/  VIADD R10, R2, 0x47 ;  /* 0x00000047020a7836 */ /* 0x000fe20000000000 */
[C---:B------:R-:W-:Y:S01]  /*37e0*/  ISETP.GT.U32.AND P1, PT, R0.reuse, R86, PT ;  /* 0x000000560000720c */ /* 0x040fe20003f24070 */
[----:B------:R-:W-:Y:S01]  /*37f0*/  @!P2 IMAD.MOV R80, RZ, RZ, -R80 ;  /* 0x000000ffff50a224 */ /* 0x000fe200078e0a50 */
[----:B------:R-:W-:Y:S01]  /*3800*/  ISETP.GE.AND P2, PT, R9, RZ, PT ;  /* 0x000000ff0900720c */ /* 0x000fe20003f46270 */
[----:B------:R-:W-:Y:S01]  /*3810*/  @!P3 IMAD.MOV R82, RZ, RZ, -R82 ;  /* 0x000000ffff52b224 */ /* 0x000fe200078e0a52 */
[----:B------:R-:W-:Y:S01]  /*3820*/  ISETP.GT.U32.AND P3, PT, R0, R85, PT ;  /* 0x000000550000720c */ /* 0x000fe20003f64070 */
[----:B------:R-:W-:Y:S01]  /*3830*/  VIADD R11, R2, 0x48 ;  /* 0x00000048020b7836 */ /* 0x000fe20000000000 */
[----:B------:R-:W-:Y:S01]  /*3840*/  IABS R89, R10 ;  /* 0x0000000a00597213 */ /* 0x000fe20000000000 */
[----:B------:R-:W-:-:S03]  /*3850*/  IMAD.HI.U32 R3, R6, R7, RZ ;  /* 0x0000000706037227 */ /* 0x000fc600078e00ff */
[----:B------:R-:W-:Y:S01]  /*3860*/  IABS R9, R11 ;  /* 0x0000000b00097213 */ /* 0x000fe20000000000 */
[----:B------:R-:W-:Y:S02]  /*3870*/  @!P6 IMAD.IADD R87, R87, 0x1, -R0 ;  /* 0x000000015757e824 */ /* 0x000fe400078e0a00 */
[----:B------:R-:W-:-:S03]  /*3880*/  IMAD.HI.U32 R4, R6, R89, RZ ;  /* 0x0000005906047227 */ /* 0x000fc600078e00ff */
[----:B------:R-:W-:Y:S01]  /*3890*/  ISETP.GT.U32.AND P6, PT, R0, R87, PT ;  /* 0x000000570000720c */ /* 0x000fe20003fc4070 */
[----:B------:R-:W-:Y:S02]  /*38a0*/  IMAD.MOV R3, RZ, RZ, -R3 ;  /* 0x000000ffff037224 */ /* 0x000fe400078e0a03 */
[----:B------:R-:W-:Y:S01]  /*38b0*/  @!P1 IMAD.IADD R86, R86, 0x1, -R0 ;  /* 0x0000000156569824 */ /* 0x000fe200078e0a00 */
[----:B------:R-:W-:Y:S01]  /*38c0*/  ISETP.GE.AND P1, PT, R5, RZ, PT ;  /* 0x000000ff0500720c */ /* 0x000fe20003f26270 */
[----:B------:R-:W-:-:S04]  /*38d0*/  IMAD.HI.U32 R5, R6, R9, RZ ;  /* 0x0000000906057227 */ /* 0x000fc800078e00ff */
[----:B------:R-:W-:Y:S02]  /*38e0*/  IMAD.MOV R4, RZ, RZ, -R4 ;  /* 0x000000ffff047224 */ /* 0x000fe400078e0a04 */
[----:B------:R-:W-:Y:S02]  /*38f0*/  IMAD R88, R0, R3, R7 ;  /* 0x0000000300587224 */ /* 0x000fe400078e0207 */
[----:B------:R-:W-:Y:S01]  /*3900*/  @!P3 IMAD.IADD R85, R85, 0x1, -R0 ;  /* 0x000000015555b824 */ /* 0x000fe200078e0a00 */
[----:B------:R-:W-:Y:S01]  /*3910*/  ISETP.GE.AND P3, PT, R8, RZ, PT ;  /* 0x000000ff0800720c */ /* 0x000fe20003f66270 */
[----:B------:R-:W-:Y:S02]  /*3920*/  IMAD.MOV R5, RZ, RZ, -R5 ;  /* 0x000000ffff057224 */ /* 0x000fe400078e0a05 */
[C---:B------:R-:W-:Y:S02]  /*3930*/  IMAD R89, R0.reuse, R4, R89 ;  /* 0x0000000400597224 */ /* 0x040fe400078e0259 */
[----:B------:R-:W-:Y:S01]  /*3940*/  @!P2 IMAD.MOV R84, RZ, RZ, -R84 ;  /* 0x000000ffff54a224 */ /* 0x000fe200078e0a54 */
[C---:B------:R-:W-:Y:S01]  /*3950*/  ISETP.GT.U32.AND P2, PT, R0.reuse, R88, PT ;  /* 0x000000580000720c */ /* 0x040fe20003f44070 */
[----:B------:R-:W-:-:S02]  /*3960*/  IMAD R90, R0, R5, R9 ;  /* 0x00000005005a7224 */ /* 0x000fc400078e0209 */
[----:B------:R-:W-:Y:S01]  /*3970*/  @!P4 IMAD.MOV R85, RZ, RZ, -R85 ;  /* 0x000000ffff55c224 */ /* 0x000fe200078e0a55 */
[C---:B------:R-:W-:Y:S01]  /*3980*/  ISETP.GT.U32.AND P4, PT, R0.reuse, R89, PT ;  /* 0x000000590000720c */ /* 0x040fe20003f84070 */
[--C-:B------:R-:W-:Y:S01]  /*3990*/  @!P6 IMAD.IADD R87, R87, 0x1, -R0.reuse ;  /* 0x000000015757e824 */ /* 0x100fe200078e0a00 */
[----:B------:R-:W-:Y:S01]  /*39a0*/  ISETP.GT.U32.AND P6, PT, R0, R90, PT ;  /* 0x0000005a0000720c */ /* 0x000fe20003fc4070 */
[C---:B------:R-:W-:Y:S02]  /*39b0*/  VIADD R7, R2.reuse, 0x49 ;  /* 0x0000004902077836 */ /* 0x040fe40000000000 */
[----:B------:R-:W-:Y:S02]  /*39c0*/  VIADD R8, R2, 0x4a ;  /* 0x0000004a02087836 */ /* 0x000fe40000000000 */
[----:B------:R-:W-:Y:S01]  /*39d0*/  @!P5 IMAD.MOV R83, RZ, RZ, -R83 ;  /* 0x000000ffff53d224 */ /* 0x000fe200078e0a53 */
[----:B------:R-:W-:Y:S01]  /*39e0*/  IABS R91, R7 ;  /* 0x00000007005b7213 */ /* 0x000fe20000000000 */
[--C-:B------:R-:W-:Y:S01]  /*39f0*/  @!P2 IMAD.IADD R88, R88, 0x1, -R0.reuse ;  /* 0x000000015858a824 */ /* 0x100fe200078e0a00 */
[----:B------:R-:W-:Y:S01]  /*3a00*/  IABS R5, R8 ;  /* 0x0000000800057213 */ /* 0x000fe20000000000 */
[----:B------:R-:W-:Y:S01]  /*3a10*/  VIADD R9, R2, 0x4b ;  /* 0x0000004b02097836 */ /* 0x000fe20000000000 */
[C---:B------:R-:W-:Y:S01]  /*3a20*/  ISETP.GT.U32.AND P5, PT, R0.reuse, R86, PT ;  /* 0x000000560000720c */ /* 0x040fe20003fa4070 */
[----:B------:R-:W-:Y:S01]  /*3a30*/  @!P4 IMAD.IADD R89, R89, 0x1, -R0 ;  /* 0x000000015959c824 */ /* 0x000fe200078e0a00 */
[----:B------:R-:W-:Y:S01]  /*3a40*/  ISETP.GT.U32.AND P4, PT, R0, R88, PT ;  /* 0x000000580000720c */ /* 0x000fe20003f84070 */
[----:B------:R-:W-:Y:S01]  /*3a50*/  IMAD.HI.U32 R3, R6, R91, RZ ;  /* 0x0000005b06037227 */ /* 0x000fe200078e00ff */
[----:B------:R-:W-:-:S02]  /*3a60*/  IABS R93, R9 ;  /* 0x00000009005d7213 */ /* 0x000fc40000000000 */
[----:B------:R-:W-:Y:S01]  /*3a70*/  ISETP.GE.AND P2, PT, R11, RZ, PT ;  /* 0x000000ff0b00720c */ /* 0x000fe20003f46270 */
[----:B------:R-:W-:Y:S01]  /*3a80*/  @!P6 IMAD.IADD R90, R90, 0x1, -R0 ;  /* 0x000000015a5ae824 */ /* 0x000fe200078e0a00 */
[----:B------:R-:W-:Y:S01]  /*3a90*/  ISETP.GT.U32.AND P6, PT, R0, R89, PT ;  /* 0x000000590000720c */ /* 0x000fe20003fc4070 */
[----:B------:R-:W-:Y:S02]  /*3aa0*/  IMAD.MOV R4, RZ, RZ, -R3 ;  /* 0x000000ffff047224 */ /* 0x000fe400078e0a03 */
[----:B------:R-:W-:-:S04]  /*3ab0*/  IMAD.HI.U32 R3, R6, R5, RZ ;  /* 0x0000000506037227 */ /* 0x000fc800078e00ff */
[----:B------:R-:W-:Y:S02]  /*3ac0*/  IMAD R91, R0, R4, R91 ;  /* 0x00000004005b7224 */ /* 0x000fe400078e025b */
[----:B------:R-:W-:Y:S02]  /*3ad0*/  IMAD.MOV R3, RZ, RZ, -R3 ;  /* 0x000000ffff037224 */ /* 0x000fe400078e0a03 */
[--C-:B------:R-:W-:Y:S01]  /*3ae0*/  @!P4 IMAD.IADD R88, R88, 0x1, -R0.reuse ;  /* 0x000000015858c824 */ /* 0x100fe200078e0a00 */
[C---:B------:R-:W-:Y:S01]  /*3af0*/  ISETP.GT.U32.AND P4, PT, R0.reuse, R91, PT ;  /* 0x0000005b0000720c */ /* 0x040fe20003f84070 */
[----:B------:R-:W-:Y:S02]  /*3b00*/  IMAD R92, R0, R3, R5 ;  /* 0x00000003005c7224 */ /* 0x000fe400078e0205 */
[--C-:B------:R-:W-:Y:S02]  /*3b10*/  @!P6 IMAD.IADD R89, R89, 0x1, -R0.reuse ;  /* 0x000000015959e824 */ /* 0x100fe400078e0a00 */
[----:B------:R-:W-:Y:S01]  /*3b20*/  @!P5 IMAD.IADD R86, R86, 0x1, -R0 ;  /* 0x000000015656d824 */ /* 0x000fe200078e0a00 */
[----:B------:R-:W-:Y:S01]  /*3b30*/  ISETP.GT.U32.AND P6, PT, R0, R92, PT ;  /* 0x0000005c0000720c */ /* 0x000fe20003fc4070 */
[----:B------:R-:W-:Y:S01]  /*3b40*/  IMAD.HI.U32 R3, R6, R93, RZ ;  /* 0x0000005d06037227 */ /* 0x000fe200078e00ff */
[----:B------:R-:W-:-:S03]  /*3b50*/  ISETP.GE.AND P5, PT, R10, RZ, PT ;  /* 0x000000ff0a00720c */ /* 0x000fc60003fa6270 */
[----:B------:R-:W-:Y:S02]  /*3b60*/  VIADD R10, R2, 0x4c ;  /* 0x0000004c020a7836 */ /* 0x000fe40000000000 */
[--C-:B------:R-:W-:Y:S01]  /*3b70*/  @!P4 IMAD.IADD R91, R91, 0x1, -R0.reuse ;  /* 0x000000015b5bc824 */ /* 0x100fe200078e0a00 */
[----:B------:R-:W-:Y:S01]  /*3b80*/  ISETP.GE.AND P4, PT, R8, RZ, PT ;  /* 0x000000ff0800720c */ /* 0x000fe20003f86270 */
[----:B------:R-:W-:Y:S01]  /*3b90*/  IMAD.MOV R4, RZ, RZ, -R3 ;  /* 0x000000ffff047224 */ /* 0x000fe200078e0a03 */
[----:B------:R-:W-:Y:S01]  /*3ba0*/  IABS R5, R10 ;  /* 0x0000000a00057213 */ /* 0x000fe20000000000 */
[----:B------:R-:W-:Y:S02]  /*3bb0*/  VIADD R11, R2, 0x4d ;  /* 0x0000004d020b7836 */ /* 0x000fe40000000000 */
[----:B------:R-:W-:Y:S01]  /*3bc0*/  @!P6 IMAD.IADD R92, R92, 0x1, -R0 ;  /* 0x000000015c5ce824 */ /* 0x000fe200078e0a00 */
[----:B------:R-:W-:Y:S01]  /*3bd0*/  ISETP.GT.U32.AND P6, PT, R0, R91, PT ;  /* 0x0000005b0000720c */ /* 0x000fe20003fc4070 */
[----:B------:R-:W-:Y:S01]  /*3be0*/  IMAD.HI.U32 R3, R6, R5, RZ ;  /* 0x0000000506037227 */ /* 0x000fe200078e00ff */
[----:B------:R-:W-:-:S03]  /*3bf0*/  IABS R95, R11 ;  /* 0x0000000b005f7213 */ /* 0x000fc60000000000 */
[C---:B------:R-:W-:Y:S02]  /*3c00*/  IMAD R93, R0.reuse, R4, R93 ;  /* 0x00000004005d7224 */ /* 0x040fe400078e025d */
[----:B------:R-:W-:Y:S02]  /*3c10*/  IMAD.MOV R94, RZ, RZ, -R3 ;  /* 0x000000ffff5e7224 */ /* 0x000fe400078e0a03 */
[----:B------:R-:W-:Y:S01]  /*3c20*/  @!P0 IMAD.MOV R86, RZ, RZ, -R86 ;  /* 0x000000ffff568224 */ /* 0x000fe200078e0a56 */
[C---:B------:R-:W-:Y:S01]  /*3c30*/  ISETP.GT.U32.AND P0, PT, R0.reuse, R90, PT ;  /* 0x0000005a0000720c */ /* 0x040fe20003f04070 */
[----:B------:R-:W-:Y:S01]  /*3c40*/  @!P3 IMAD.MOV R87, RZ, RZ, -R87 ;  /* 0x000000ffff57b224 */ /* 0x000fe200078e0a57 */
[C---:B------:R-:W-:Y:S01]  /*3c50*/  ISETP.GT.U32.AND P3, PT, R0.reuse, R93, PT ;  /* 0x0000005d0000720c */ /* 0x040fe20003f64070 */
[----:B------:R-:W-:Y:S01]  /*3c60*/  @!P1 IMAD.MOV R88, RZ, RZ, -R88 ;  /* 0x000000ffff589224 */ /* 0x000fe200078e0a58 */
[C---:B------:R-:W-:Y:S01]  /*3c70*/  ISETP.GT.U32.AND P1, PT, R0.reuse, R92, PT ;  /* 0x0000005c0000720c */ /* 0x040fe20003f24070 */
[----:B------:R-:W-:-:S02]  /*3c80*/  IMAD R94, R0, R94, R5 ;  /* 0x0000005e005e7224 */ /* 0x000fc400078e0205 */
[----:B------:R-:W-:Y:S02]  /*3c90*/  @!P6 IMAD.IADD R91, R91, 0x1, -R0 ;  /* 0x000000015b5be824 */ /* 0x000fe400078e0a00 */
[----:B------:R-:W-:Y:S01]  /*3ca0*/  IMAD.HI.U32 R3, R6, R95, RZ ;  /* 0x0000005f06037227 */ /* 0x000fe200078e00ff */
[----:B------:R-:W-:-:S03]  /*3cb0*/  ISETP.GT.U32.AND P6, PT, R0, R94, PT ;  /* 0x0000005e0000720c */ /* 0x000fc60003fc4070 */
[----:B------:R-:W-:Y:S02]  /*3cc0*/  VIADD R4, R2, 0x4e ;  /* 0x0000004e02047836 */ /* 0x000fe40000000000 */
[----:B------:R-:W-:Y:S02]  /*3cd0*/  IMAD.MOV R3, RZ, RZ, -R3 ;  /* 0x000000ffff037224 */ /* 0x000fe400078e0a03 */
[--C-:B------:R-:W-:Y:S01]  /*3ce0*/  @!P0 IMAD.IADD R90, R90, 0x1, -R0.reuse ;  /* 0x000000015a5a8824 */ /* 0x100fe200078e0a00 */
[----:B------:R-:W-:Y:S01]  /*3cf0*/  ISETP.GE.AND P0, PT, R7, RZ, PT ;  /* 0x000000ff0700720c */ /* 0x000fe20003f06270 */
[--C-:B------:R-:W-:Y:S01]  /*3d00*/  @!P1 IMAD.IADD R92, R92, 0x1, -R0.reuse ;  /* 0x000000015c5c9824 */ /* 0x100fe200078e0a00 */
[----:B------:R-:W-:Y:S01]  /*3d10*/  IABS R5, R4 ;  /* 0x0000000400057213 */ /* 0x000fe20000000000 */
[--C-:B------:R-:W-:Y:S01]  /*3d20*/  @!P3 IMAD.IADD R93, R93, 0x1, -R0.reuse ;  /* 0x000000015d5db824 */ /* 0x100fe200078e0a00 */
[----:B------:R-:W-:Y:S01]  /*3d30*/  ISETP.GE.AND P3, PT, R4, RZ, PT ;  /* 0x000000ff0400720c */ /* 0x000fe20003f66270 */
[----:B------:R-:W-:Y:S01]  /*3d40*/  IMAD R95, R0, R3, R95 ;  /* 0x00000003005f7224 */ /* 0x000fe200078e025f */
[----:B------:R-:W-:Y:S01]  /*3d50*/  ISETP.GE.AND P1, PT, R11, RZ, PT ;  /* 0x000000ff0b00720c */ /* 0x000fe20003f26270 */
[----:B------:R-:W-:Y:S01]  /*3d60*/  @!P6 IMAD.IADD R94, R94, 0x1, -R0 ;  /* 0x000000015e5ee824 */ /* 0x000fe200078e0a00 */
[C---:B------:R-:W-:Y:S01]  /*3d70*/  ISETP.GT.U32.AND P6, PT, R0.reuse, R93, PT ;  /* 0x0000005d0000720c */ /* 0x040fe20003fc4070 */
[----:B------:R-:W-:Y:S01]  /*3d80*/  @!P4 IMAD.MOV R92, RZ, RZ, -R92 ;  /* 0x000000ffff5cc224 */ /* 0x000fe200078e0a5c */
[----:B------:R-:W-:Y:S01]  /*3d90*/  ISETP.GT.U32.AND P4, PT, R0, R95, PT ;  /* 0x0000005f0000720c */ /* 0x000fe20003f84070 */
[----:B------:R-:W-:-:S04]  /*3da0*/  IMAD.HI.U32 R3, R6, R5, RZ ;  /* 0x0000000506037227 */ /* 0x000fc800078e00ff */
[----:B------:R-:W-:Y:S01]  /*3db0*/  @!P5 IMAD.MOV R89, RZ, RZ, -R89 ;  /* 0x000000ffff59d224 */ /* 0x000fe200078e0a59 */
[----:B------:R-:W-:Y:S01]  /*3dc0*/  ISETP.GE.AND P5, PT, R9, RZ, PT ;  /* 0x000000ff0900720c */ /* 0x000fe20003fa6270 */
[C---:B------:R-:W-:Y:S02]  /*3dd0*/  VIADD R8, R2.reuse, 0x4f ;  /* 0x0000004f02087836 */ /* 0x040fe40000000000 */
[----:B------:R-:W-:Y:S02]  /*3de0*/  IMAD.MOV R3, RZ, RZ, -R3 ;  /* 0x000000ffff037224 */ /* 0x000fe400078e0a03 */
[----:B------:R-:W-:Y:S01]  /*3df0*/  VIADD R9, R2, 0x50 ;  /* 0x0000005002097836 */ /* 0x000fe20000000000 */
[----:B------:R-:W-:Y:S01]  /*3e00*/  IABS R97, R8 ;  /* 0x0000000800617213 */ /* 0x000fe20000000000 */
[----:B------:R-:W-:Y:S01]  /*3e10*/  @!P0 IMAD.MOV R91, RZ, RZ, -R91 ;  /* 0x000000ffff5b8224 */ /* 0x000fe200078e0a5b */
[C---:B------:R-:W-:Y:S01]  /*3e20*/  ISETP.GT.U32.AND P0, PT, R0.reuse, R94, PT ;  /* 0x0000005e0000720c */ /* 0x040fe20003f04070 */
[----:B------:R-:W-:Y:S01]  /*3e30*/  IMAD R96, R0, R3, R5 ;  /* 0x0000000300607224 */ /* 0x000fe200078e0205 */
[----:B------:R-:W-:Y:S01]  /*3e40*/  IABS R7, R9 ;  /* 0x0000000900077213 */ /* 0x000fe20000000000 */
[----:B------:R-:W-:Y:S01]  /*3e50*/  @!P2 IMAD.MOV R90, RZ, RZ, -R90 ;  /* 0x000000ffff5aa224 */ /* 0x000fe200078e0a5a */
[----:B------:R-:W-:Y:S01]  /*3e60*/  ISETP.GE.AND P2, PT, R10, RZ, PT ;  /* 0x000000ff0a00720c */ /* 0x000fe20003f46270 */
[--C-:B------:R-:W-:Y:S01]  /*3e70*/  @!P6 IMAD.IADD R93, R93, 0x1, -R0.reuse ;  /* 0x000000015d5de824 */ /* 0x100fe200078e0a00 */
[----:B------:R-:W-:Y:S01]  /*3e80*/  ISETP.GT.U32.AND P6, PT, R0, R96, PT ;  /* 0x000000600000720c */ /* 0x000fe20003fc4070 */
[----:B------:R-:W-:Y:S01]  /*3e90*/  @!P4 IMAD.IADD R95, R95, 0x1, -R0 ;  /* 0x000000015f5fc824 */ /* 0x000fe200078e0a00 */
[----:B------:R-:W-:Y:S01]  /*3ea0*/  ISETP.GE.AND P4, PT, R9, RZ, PT ;  /* 0x000000ff0900720c */ /* 0x000fe20003f86270 */
[----:B------:R-:W-:-:S04]  /*3eb0*/  IMAD.HI.U32 R3, R6, R97, RZ ;  /* 0x0000006106037227 */ /* 0x000fc800078e00ff */
[----:B------:R-:W-:Y:S01]  /*3ec0*/  @!P5 IMAD.MOV R93, RZ, RZ, -R93 ;  /* 0x000000ffff5dd224 */ /* 0x000fe200078e0a5d */
[----:B------:R-:W-:Y:S01]  /*3ed0*/  ISETP.GT.U32.AND P5, PT, R0, R95, PT ;  /* 0x0000005f0000720c */ /* 0x000fe20003fa4070 */
[----:B------:R-:W-:-:S04]  /*3ee0*/  IMAD.HI.U32 R4, R6, R7, RZ ;  /* 0x0000000706047227 */ /* 0x000fc800078e00ff */
[----:B------:R-:W-:Y:S02]  /*3ef0*/  IMAD.MOV R5, RZ, RZ, -R3 ;  /* 0x000000ffff057224 */ /* 0x000fe400078e0a03 */
[----:B------:R-:W-:Y:S02]  /*3f00*/  VIADD R10, R2, 0x51 ;  /* 0x00000051020a7836 */ /* 0x000fe40000000000 */
[----:B------:R-:W-:Y:S01]  /*3f10*/  @!P0 IMAD.IADD R94, R94, 0x1, -R0 ;  /* 0x000000015e5e8824 */ /* 0x000fe200078e0a00 */
[----:B------:R-:W-:Y:S01]  /*3f20*/  ISETP.GE.AND P0, PT, R8, RZ, PT ;  /* 0x000000ff0800720c */ /* 0x000fe20003f06270 */
[----:B------:R-:W-:Y:S01]  /*3f30*/  IMAD.MOV R4, RZ, RZ, -R4 ;  /* 0x000000ffff047224 */ /* 0x000fe200078e0a04 */
[----:B------:R-:W-:Y:S01]  /*3f40*/  IABS R99, R10 ;  /* 0x0000000a00637213 */ /* 0x000fe20000000000 */
[C---:B------:R-:W-:Y:S02]  /*3f50*/  IMAD R97, R0.reuse, R5, R97 ;  /* 0x0000000500617224 */ /* 0x040fe400078e0261 */
[----:B------:R-:W-:-:S02]  /*3f60*/  IMAD R98, R0, R4, R7 ;  /* 0x0000000400627224 */ /* 0x000fc400078e0207 */
[----:B------:R-:W-:Y:S02]  /*3f70*/  @!P6 IMAD.IADD R96, R96, 0x1, -R0 ;  /* 0x000000016060e824 */ /* 0x000fe400078e0a00 */
[----:B------:R-:W-:Y:S01]  /*3f80*/  @!P2 IMAD.MOV R94, RZ, RZ, -R94 ;  /* 0x000000ffff5ea224 */ /* 0x000fe200078e0a5e */
[C---:B------:R-:W-:Y:S01]  /*3f90*/  ISETP.GT.U32.AND P2, PT, R0.reuse, R97, PT ;  /* 0x000000610000720c */ /* 0x040fe20003f44070 */
[----:B------:R-:W-:Y:S01]  /*3fa0*/  @!P5 IMAD.IADD R95, R95, 0x1, -R0 ;  /* 0x000000015f5fd824 */ /* 0x000fe200078e0a00 */
[----:B------:R-:W-:Y:S01]  /*3fb0*/  ISETP.GT.U32.AND P6, PT, R0, R96, PT ;  /* 0x000000600000720c */ /* 0x000fe20003fc4070 */
[----:B------:R-:W-:Y:S01]  /*3fc0*/  IMAD.HI.U32 R3, R6, R99, RZ ;  /* 0x0000006306037227 */ /* 0x000fe200078e00ff */
[----:B------:R-:W-:-:S03]  /*3fd0*/  ISETP.GT.U32.AND P5, PT, R0, R98, PT ;  /* 0x000000620000720c */ /* 0x000fc60003fa4070 */
        /* <DEDUP_REMOVED lines=8> */
[----:B------:R-:W-:Y:S01]  /*4060*/  ISETP.GT.U32.AND P5, PT, R0, R97, PT ;  /* 0x000000610000720c */ /* 0x000fe20003fa4070 */
[----:B------:R-:W-:Y:S01]  /*4070*/  VIADD R9, R2, 0x53 ;  /* 0x0000005302097836 */ /* 0x000fe20000000000 */
[----:B------:R-:W-:Y:S01]  /*4080*/  ISETP.GE.AND P2, PT, R10, RZ, PT ;  /* 0x000000ff0a00720c */ /* 0x000fe20003f46270 */
[----:B------:R-:W-:-:S03]  /*4090*/  IMAD.HI.U32 R3, R6, R5, RZ ;  /* 0x0000000506037227 */ /* 0x000fc600078e00ff */
[----:B------:R-:W-:Y:S01]  /*40a0*/  IABS R101, R9 ;  /* 0x0000000900657213 */ /* 0x000fe20000000000 */
[----:B------:R-:W-:Y:S02]  /*40b0*/  IMAD.MOV R3, RZ, RZ, -R3 ;  /* 0x000000ffff037224 */ /* 0x000fe400078e0a03 */
[----:B------:R-:W-:Y:S02]  /*40c0*/  VIADD R12, R2, 0x55 ;  /* 0x00000055020c7836 */ /* 0x000fe40000000000 */
[----:B------:R-:W-:Y:S02]  /*40d0*/  IMAD R100, R0, R3, R5 ;  /* 0x0000000300647224 */ /* 0x000fe400078e0205 */
[----:B------:R-:W-:Y:S01]  /*40e0*/  IMAD.HI.U32 R4, R6, R101, RZ ;  /* 0x0000006506047227 */ /* 0x000fe200078e00ff */
[----:B------:R-:W-:-:S03]  /*40f0*/  IABS R103, R12 ;  /* 0x0000000c00677213 */ /* 0x000fc60000000000 */
[--C-:B------:R-:W-:Y:S01]  /*4100*/  @!P6 IMAD.IADD R99, R99, 0x1, -R0.reuse ;  /* 0x000000016363e824 */ /* 0x100fe200078e0a00 */
[C---:B------:R-:W-:Y:S01]  /*4110*/  ISETP.GT.U32.AND P6, PT, R0.reuse, R98, PT ;  /* 0x000000620000720c */ /* 0x040fe20003fc4070 */
[----:B------:R-:W-:Y:S01]  /*4120*/  @!P5 IMAD.IADD R97, R97, 0x1, -R0 ;  /* 0x000000016161d824 */ /* 0x000fe200078e0a00 */
[----:B------:R-:W-:Y:S01]  /*4130*/  ISETP.GT.U32.AND P5, PT, R0, R100, PT ;  /* 0x000000640000720c */ /* 0x000fe20003fa4070 */
[----:B------:R-:W-:Y:S02]  /*4140*/  IMAD.MOV R4, RZ, RZ, -R4 ;  /* 0x000000ffff047224 */ /* 0x000fe400078e0a04 */
[----:B------:R-:W-:Y:S02]  /*4150*/  VIADD R11, R2, 0x54 ;  /* 0x00000054020b7836 */ /* 0x000fe40000000000 */
[----:B------:R-:W-:Y:S02]  /*4160*/  IMAD R101, R0, R4, R101 ;  /* 0x0000000400657224 */ /* 0x000fe400078e0265 */
[----:B------:R-:W-:Y:S01]  /*4170*/  IMAD.HI.U32 R4, R6, R103, RZ ;  /* 0x0000006706047227 */ /* 0x000fe200078e00ff */
[----:B------:R-:W-:-:S03]  /*4180*/  IABS R7, R11 ;  /* 0x0000000b00077213 */ /* 0x000fc60000000000 */
[----:B------:R-:W-:Y:S02]  /*4190*/  IMAD.MOV R4, RZ, RZ, -R4 ;  /* 0x000000ffff047224 */ /* 0x000fe400078e0a04 */
[--C-:B------:R-:W-:Y:S01]  /*41a0*/  @!P6 IMAD.IADD R98, R98, 0x1, -R0.reuse ;  /* 0x000000016262e824 */ /* 0x100fe200078e0a00 */
[C---:B------:R-:W-:Y:S01]  /*41b0*/  ISETP.GT.U32.AND P6, PT, R0.reuse, R101, PT ;  /* 0x000000650000720c */ /* 0x040fe20003fc4070 */
[----:B------:R-:W-:Y:S02]  /*41c0*/  IMAD R103, R0, R4, R103 ;  /* 0x0000000400677224 */ /* 0x000fe400078e0267 */
[----:B------:R-:W-:Y:S02]  /*41d0*/  @!P5 IMAD.IADD R100, R100, 0x1, -R0 ;  /* 0x000000016464d824 */ /* 0x000fe400078e0a00 */
[----:B------:R-:W-:Y:S01]  /*41e0*/  @!P3 IMAD.MOV R96, RZ, RZ, -R96 ;  /* 0x000000ffff60b224 */ /* 0x000fe200078e0a60 */
[----:B------:R-:W-:Y:S01]  /*41f0*/  ISETP.GE.AND P3, PT, R8, RZ, PT ;  /* 0x000000ff0800720c */ /* 0x000fe20003f66270 */
[----:B------:R-:W-:Y:S01]  /*4200*/  @!P0 IMAD.MOV R97, RZ, RZ, -R97 ;  /* 0x000000ffff618224 */ /* 0x000fe200078e0a61 */
[C---:B------:R-:W-:Y:S01]  /*4210*/  ISETP.GT.U32.AND P0, PT, R0.reuse, R100, PT ;  /* 0x000000640000720c */ /* 0x040fe20003f04070 */
[----:B------:R-:W-:Y:S01]  /*4220*/  @!P4 IMAD.MOV R98, RZ, RZ, -R98 ;  /* 0x000000ffff62c224 */ /* 0x000fe200078e0a62 */
[----:B------:R-:W-:Y:S01]  /*4230*/  ISETP.GT.U32.AND P4, PT, R0, R103, PT ;  /* 0x000000670000720c */ /* 0x000fe20003f84070 */
[----:B------:R-:W-:-:S02]  /*4240*/  VIADD R8, R2, 0x56 ;  /* 0x0000005602087836 */ /* 0x000fc40000000000 */
[----:B------:R-:W-:-:S03]  /*4250*/  IMAD.HI.U32 R3, R6, R7, RZ ;  /* 0x0000000706037227 */ /* 0x000fc600078e00ff */
[----:B------:R-:W-:Y:S01]  /*4260*/  IABS R5, R8 ;  /* 0x0000000800057213 */ /* 0x000fe20000000000 */
[----:B------:R-:W-:Y:S02]  /*4270*/  IMAD.MOV R3, RZ, RZ, -R3 ;  /* 0x000000ffff037224 */ /* 0x000fe400078e0a03 */
[----:B------:R-:W-:Y:S02]  /*4280*/  VIADD R4, R2, 0x57 ;  /* 0x0000005702047836 */ /* 0x000fe40000000000 */
[----:B------:R-:W-:Y:S02]  /*4290*/  IMAD R102, R0, R3, R7 ;  /* 0x0000000300667224 */ /* 0x000fe400078e0207 */
[----:B------:R-:W-:Y:S01]  /*42a0*/  @!P6 IMAD.IADD R101, R101, 0x1, -R0 ;  /* 0x000000016565e824 */ /* 0x000fe200078e0a00 */
[----:B------:R-:W-:Y:S01]  /*42b0*/  IABS R105, R4 ;  /* 0x0000000400697213 */ /* 0x000fe20000000000 */
[----:B------:R-:W-:Y:S01]  /*42c0*/  IMAD.HI.U32 R3, R6, R5, RZ ;  /* 0x0000000506037227 */ /* 0x000fe200078e00ff */
[----:B------:R-:W-:-:S02]  /*42d0*/  ISETP.GT.U32.AND P5, PT, R0, R102, PT ;  /* 0x000000660000720c */ /* 0x000fc40003fa4070 */
[----:B------:R-:W-:Y:S01]  /*42e0*/  ISETP.GT.U32.AND P6, PT, R0, R101, PT ;  /* 0x000000650000720c */ /* 0x000fe20003fc4070 */
[--C-:B------:R-:W-:Y:S01]  /*42f0*/  @!P0 IMAD.IADD R100, R100, 0x1, -R0.reuse ;  /* 0x0000000164648824 */ /* 0x100fe200078e0a00 */
[----:B------:R-:W-:Y:S01]  /*4300*/  ISETP.GE.AND P0, PT, R12, RZ, PT ;  /* 0x000000ff0c00720c */ /* 0x000fe20003f06270 */
[----:B------:R-:W-:Y:S01]  /*4310*/  @!P4 IMAD.IADD R103, R103, 0x1, -R0 ;  /* 0x000000016767c824 */ /* 0x000fe200078e0a00 */
[----:B------:R-:W-:Y:S01]  /*4320*/  ISETP.GE.AND P4, PT, R8, RZ, PT ;  /* 0x000000ff0800720c */ /* 0x000fe20003f86270 */
[----:B------:R-:W-:Y:S02]  /*4330*/  IMAD.MOV R3, RZ, RZ, -R3 ;  /* 0x000000ffff037224 */ /* 0x000fe400078e0a03 */
[----:B------:R-:W-:Y:S01]  /*4340*/  @!P3 IMAD.MOV R100, RZ, RZ, -R100 ;  /* 0x000000ffff64b224 */ /* 0x000fe200078e0a64 */
[C---:B------:R-:W-:Y:S01]  /*4350*/  ISETP.GT.U32.AND P3, PT, R0.reuse, R103, PT ;  /* 0x000000670000720c */ /* 0x040fe20003f64070 */
[----:B------:R-:W-:Y:S02]  /*4360*/  IMAD R104, R0, R3, R5 ;  /* 0x0000000300687224 */ /* 0x000fe400078e0205 */
[----:B------:R-:W-:-:S04]  /*4370*/  IMAD.HI.U32 R3, R6, R105, RZ ;  /* 0x0000006906037227 */ /* 0x000fc800078e00ff */
[----:B------:R-:W-:Y:S01]  /*4380*/  @!P1 IMAD.MOV R95, RZ, RZ, -R95 ;  /* 0x000000ffff5f9224 */ /* 0x000fe200078e0a5f */
[C---:B------:R-:W-:Y:S01]  /*4390*/  ISETP.GT.U32.AND P1, PT, R0.reuse, R99, PT ;  /* 0x000000630000720c */ /* 0x040fe20003f24070 */
[----:B------:R-:W-:Y:S02]  /*43a0*/  IMAD.MOV R3, RZ, RZ, -R3 ;  /* 0x000000ffff037224 */ /* 0x000fe400078e0a03 */
[--C-:B------:R-:W-:Y:S01]  /*43b0*/  @!P6 IMAD.IADD R101, R101, 0x1, -R0.reuse ;  /* 0x000000016565e824 */ /* 0x100fe200078e0a00 */
[C---:B------:R-:W-:Y:S01]  /*43c0*/  ISETP.GT.U32.AND P6, PT, R0.reuse, R104, PT ;  /* 0x000000680000720c */ /* 0x040fe20003fc4070 */
[----:B------:R-:W-:Y:S02]  /*43d0*/  IMAD R105, R0, R3, R105 ;  /* 0x0000000300697224 */ /* 0x000fe400078e0269 */
[--C-:B------:R-:W-:Y:S02]  /*43e0*/  @!P5 IMAD.IADD R102, R102, 0x1, -R0.reuse ;  /* 0x000000016666d824 */ /* 0x100fe400078e0a00 */
[--C-:B------:R-:W-:Y:S01]  /*43f0*/  @!P3 IMAD.IADD R103, R103, 0x1, -R0.reuse ;  /* 0x000000016767b824 */ /* 0x100fe200078e0a00 */
[----:B------:R-:W-:Y:S01]  /*4400*/  ISETP.GT.U32.AND P3, PT, R0, R105, PT ;  /* 0x000000690000720c */ /* 0x000fe20003f64070 */
[----:B------:R-:W-:Y:S01]  /*4410*/  VIADD R3, R2, 0x58 ;  /* 0x0000005802037836 */ /* 0x000fe20000000000 */
[----:B------:R-:W-:Y:S01]  /*4420*/  ISETP.GT.U32.AND P5, PT, R0, R102, PT ;  /* 0x000000660000720c */ /* 0x000fe20003fa4070 */
[--C-:B------:R-:W-:Y:S01]  /*4430*/  @!P1 IMAD.IADD R99, R99, 0x1, -R0.reuse ;  /* 0x0000000163639824 */ /* 0x100fe200078e0a00 */
[----:B------:R-:W-:Y:S01]  /*4440*/  ISETP.GE.AND P1, PT, R9, RZ, PT ;  /* 0x000000ff0900720c */ /* 0x000fe20003f26270 */
[----:B------:R-:W-:Y:S01]  /*4450*/  VIADD R7, R2, 0x5a ;  /* 0x0000005a02077836 */ /* 0x000fe20000000000 */
[----:B------:R-:W-:Y:S01]  /*4460*/  IABS R5, R3 ;  /* 0x0000000300057213 */ /* 0x000fe20000000000 */
[----:B------:R-:W-:Y:S01]  /*4470*/  @!P2 IMAD.MOV R99, RZ, RZ, -R99 ;  /* 0x000000ffff63a224 */ /* 0x000fe200078e0a63 */
[----:B------:R-:W-:Y:S01]  /*4480*/  ISETP.GE.AND P2, PT, R11, RZ, PT ;  /* 0x000000ff0b00720c */ /* 0x000fe20003f46270 */
[----:B------:R-:W-:-:S02]  /*4490*/  @!P6 IMAD.IADD R104, R104, 0x1, -R0 ;  /* 0x000000016868e824 */ /* 0x000fc400078e0a00 */
[----:B------:R-:W-:Y:S01]  /*44a0*/  @!P0 IMAD.MOV R103, RZ, RZ, -R103 ;  /* 0x000000ffff678224 */ /* 0x000fe200078e0a67 */
[----:B------:R-:W-:Y:S01]  /*44b0*/  ISETP.GE.AND P0, PT, R7, RZ, PT ;  /* 0x000000ff0700720c */ /* 0x000fe20003f06270 */
[--C-:B------:R-:W-:Y:S01]  /*44c0*/  @!P3 IMAD.IADD R105, R105, 0x1, -R0.reuse ;  /* 0x000000016969b824 */ /* 0x100fe200078e0a00 */
[----:B------:R-:W-:Y:S01]  /*44d0*/  ISETP.GT.U32.AND P6, PT, R0, R104, PT ;  /* 0x000000680000720c */ /* 0x000fe20003fc4070 */
[----:B------:R-:W-:Y:S01]  /*44e0*/  @!P5 IMAD.IADD R102, R102, 0x1, -R0 ;  /* 0x000000016666d824 */ /* 0x000fe200078e0a00 */
[----:B------:R-:W-:Y:S01]  /*44f0*/  ISETP.GE.AND P5, PT, R4, RZ, PT ;  /* 0x000000ff0400720c */ /* 0x000fe20003fa6270 */
[----:B------:R-:W-:Y:S01]  /*4500*/  VIADD R4, R2, 0x59 ;  /* 0x0000005902047836 */ /* 0x000fe20000000000 */
[----:B------:R-:W-:Y:S01]  /*4510*/  IABS R7, R7 ;  /* 0x0000000700077213 */ /* 0x000fe20000000000 */
[----:B------:R-:W-:Y:S01]  /*4520*/  @!P1 IMAD.MOV R101, RZ, RZ, -R101 ;  /* 0x000000ffff659224 */ /* 0x000fe200078e0a65 */
[----:B------:R-:W-:Y:S01]  /*4530*/  ISETP.GE.AND P1, PT, R3, RZ, PT ;  /* 0x000000ff0300720c */ /* 0x000fe20003f26270 */
[----:B------:R-:W-:Y:S01]  /*4540*/  IMAD.HI.U32 R3, R6, R5, RZ ;  /* 0x0000000506037227 */ /* 0x000fe200078e00ff */
[----:B------:R-:W-:-:S02]  /*4550*/  ISETP.GT.U32.AND P3, PT, R0, R105, PT ;  /* 0x000000690000720c */ /* 0x000fc40003f64070 */
[----:B------:R-:W-:Y:S01]  /*4560*/  IABS R107, R4 ;  /* 0x00000004006b7213 */ /* 0x000fe20000000000 */
[----:B------:R-:W-:Y:S01]  /*4570*/  @!P2 IMAD.MOV R102, RZ, RZ, -R102 ;  /* 0x000000ffff66a224 */ /* 0x000fe200078e0a66 */
[----:B------:R-:W-:Y:S01]  /*4580*/  ISETP.GE.AND P2, PT, R4, RZ, PT ;  /* 0x000000ff0400720c */ /* 0x000fe20003f46270 */
[----:B------:R-:W-:Y:S02]  /*4590*/  IMAD.MOV R106, RZ, RZ, -R3 ;  /* 0x000000ffff6a7224 */ /* 0x000fe400078e0a03 */
[----:B------:R-:W-:-:S04]  /*45a0*/  IMAD.HI.U32 R4, R6, R7, RZ ;  /* 0x0000000706047227 */ /* 0x000fc800078e00ff */
[----:B------:R-:W-:Y:S02]  /*45b0*/  @!P6 IMAD.IADD R104, R104, 0x1, -R0 ;  /* 0x000000016868e824 */ /* 0x000fe400078e0a00 */
[C---:B------:R-:W-:Y:S02]  /*45c0*/  IMAD R106, R0.reuse, R106, R5 ;  /* 0x0000006a006a7224 */ /* 0x040fe400078e0205 */
[----:B------:R-:W-:Y:S02]  /*45d0*/  IMAD.MOV R4, RZ, RZ, -R4 ;  /* 0x000000ffff047224 */ /* 0x000fe400078e0a04 */
[----:B------:R-:W-:Y:S01]  /*45e0*/  @!P4 IMAD.MOV R104, RZ, RZ, -R104 ;  /* 0x000000ffff68c224 */ /* 0x000fe200078e0a68 */
[C---:B------:R-:W-:Y:S01]  /*45f0*/  ISETP.GT.U32.AND P4, PT, R0.reuse, R106, PT ;  /* 0x0000006a0000720c */ /* 0x040fe20003f84070 */
[----:B------:R-:W-:Y:S02]  /*4600*/  @!P3 IMAD.IADD R105, R105, 0x1, -R0 ;  /* 0x000000016969b824 */ /* 0x000fe400078e0a00 */
[----:B------:R-:W-:-:S02]  /*4610*/  IMAD R108, R0, R4, R7 ;  /* 0x00000004006c7224 */ /* 0x000fc400078e0207 */
[----:B------:R-:W-:Y:S02]  /*4620*/  @!P5 IMAD.MOV R105, RZ, RZ, -R105 ;  /* 0x000000ffff69d224 */ /* 0x000fe400078e0a69 */
[----:B------:R-:W-:Y:S01]  /*4630*/  IMAD.HI.U32 R3, R6, R107, RZ ;  /* 0x0000006b06037227 */ /* 0x000fe200078e00ff */
[----:B------:R-:W-:-:S03]  /*4640*/  ISETP.GT.U32.AND P5, PT, R0, R108, PT ;  /* 0x0000006c0000720c */ /* 0x000fc60003fa4070 */
[C---:B------:R-:W-:Y:S02]  /*4650*/  VIADD R8, R2.reuse, 0x5b ;  /* 0x0000005b02087836 */ /* 0x040fe40000000000 */
[----:B------:R-:W-:Y:S02]  /*4660*/  IMAD.MOV R5, RZ, RZ, -R3 ;  /* 0x000000ffff057224 */ /* 0x000fe400078e0a03 */
[----:B------:R-:W-:Y:S01]  /*4670*/  VIADD R9, R2, 0x5d ;  /* 0x0000005d02097836 */ /* 0x000fe20000000000 */
[----:B------:R-:W-:Y:S01]  /*4680*/  IABS R109, R8 ;  /* 0x00000008006d7213 */ /* 0x000fe20000000000 */
[----:B------:R-:W-:Y:S01]  /*4690*/  IMAD R107, R0, R5, R107 ;  /* 0x00000005006b7224 */ /* 0x000fe200078e026b */
[----:B------:R-:W-:Y:S01]  /*46a0*/  ISETP.GE.AND P6, PT, R8, RZ, PT ;  /* 0x000000ff0800720c */ /* 0x000fe20003fc6270 */
[--C-:B------:R-:W-:Y:S01]  /*46b0*/  @!P4 IMAD.IADD R106, R106, 0x1, -R0.reuse ;  /* 0x000000016a6ac824 */ /* 0x100fe200078e0a00 */
[----:B------:R-:W-:Y:S01]  /*46c0*/  IABS R111, R9 ;  /* 0x00000009006f7213 */ /* 0x000fe20000000000 */
[----:B------:R-:W-:Y:S01]  /*46d0*/  @!P5 IMAD.IADD R108, R108, 0x1, -R0 ;  /* 0x000000016c6cd824 */ /* 0x000fe200078e0a00 */
[----:B------:R-:W-:Y:S01]  /*46e0*/  ISETP.GT.U32.AND P3, PT, R0, R107, PT ;  /* 0x0000006b0000720c */ /* 0x000fe20003f64070 */
[----:B------:R-:W-:Y:S01]  /*46f0*/  IMAD.HI.U32 R3, R6, R109, RZ ;  /* 0x0000006d06037227 */ /* 0x000fe200078e00ff */
[----:B------:R-:W-:-:S02]  /*4700*/  ISETP.GT.U32.AND P4, PT, R0, R106, PT ;  /* 0x0000006a0000720c */ /* 0x000fc40003f84070 */
[----:B------:R-:W-:Y:S01]  /*4710*/  ISETP.GT.U32.AND P5, PT, R0, R108, PT ;  /* 0x0000006c0000720c */ /* 0x000fe20003fa4070 */
[----:B------:R-:W-:Y:S02]  /*4720*/  IMAD.MOV R3, RZ, RZ, -R3 ;  /* 0x000000ffff037224 */ /* 0x000fe400078e0a03 */
[----:B------:R-:W-:Y:S02]  /*4730*/  VIADD R8, R2, 0x5c ;  /* 0x0000005c02087836 */ /* 0x000fe40000000000 */
[----:B------:R-:W-:-:S03]  /*4740*/  IMAD.HI.U32 R4, R6, R111, RZ ;  /* 0x0000006f06047227 */ /* 0x000fc600078e00ff */
[----:B------:R-:W-:Y:S01]  /*4750*/  IABS R5, R8 ;  /* 0x0000000800057213 */ /* 0x000fe20000000000 */
[----:B------:R-:W-:Y:S02]  /*4760*/  IMAD R109, R0, R3, R109 ;  /* 0x00000003006d7224 */ /* 0x000fe400078e026d */
[----:B------:R-:W-:Y:S02]  /*4770*/  IMAD.MOV R4, RZ, RZ, -R4 ;  /* 0x000000ffff047224 */ /* 0x000fe400078e0a04 */
[--C-:B------:R-:W-:Y:S02]  /*4780*/  @!P3 IMAD.IADD R107, R107, 0x1, -R0.reuse ;  /* 0x000000016b6bb824 */ /* 0x100fe400078e0a00 */
[----:B------:R-:W-:Y:S01]  /*4790*/  @!P4 IMAD.IADD R106, R106, 0x1, -R0 ;  /* 0x000000016a6ac824 */ /* 0x000fe200078e0a00 */
[C---:B------:R-:W-:Y:S01]  /*47a0*/  ISETP.GT.U32.AND P4, PT, R0.reuse, R109, PT ;  /* 0x0000006d0000720c */ /* 0x040fe20003f84070 */
[C---:B------:R-:W-:Y:S01]  /*47b0*/  IMAD R111, R0.reuse, R4, R111 ;  /* 0x00000004006f7224 */ /* 0x040fe200078e026f */
[----:B------:R-:W-:Y:S01]  /*47c0*/  ISETP.GT.U32.AND P3, PT, R0, R107, PT ;  /* 0x0000006b0000720c */ /* 0x000fe20003f64070 */
[----:B------:R-:W-:-:S02]  /*47d0*/  VIADD R10, R2, 0x5e ;  /* 0x0000005e020a7836 */ /* 0x000fc40000000000 */
[----:B------:R-:W-:-:S03]  /*47e0*/  IMAD.HI.U32 R3, R6, R5, RZ ;  /* 0x0000000506037227 */ /* 0x000fc600078e00ff */
[----:B------:R-:W-:Y:S01]  /*47f0*/  IABS R7, R10 ;  /* 0x0000000a00077213 */ /* 0x000fe20000000000 */
[----:B------:R-:W-:Y:S01]  /*4800*/  @!P5 IMAD.IADD R108, R108, 0x1, -R0 ;  /* 0x000000016c6cd824 */ /* 0x000fe200078e0a00 */
[----:B------:R-:W-:Y:S01]  /*4810*/  ISETP.GT.U32.AND P5, PT, R0, R111, PT ;  /* 0x0000006f0000720c */ /* 0x000fe20003fa4070 */
[----:B------:R-:W-:Y:S02]  /*4820*/  IMAD.MOV R3, RZ, RZ, -R3 ;  /* 0x000000ffff037224 */ /* 0x000fe400078e0a03 */
[----:B------:R-:W-:Y:S02]  /*4830*/  VIADD R11, R2, 0x5f ;  /* 0x0000005f020b7836 */ /* 0x000fe40000000000 */
[----:B------:R-:W-:Y:S02]  /*4840*/  IMAD R110, R0, R3, R5 ;  /* 0x00000003006e7224 */ /* 0x000fe400078e0205 */
[----:B------:R-:W-:Y:S01]  /*4850*/  IMAD.MOV.U32 R5, RZ, RZ, R7 ;  /* 0x000000ffff057224 */ /* 0x000fe200078e0007 */
[----:B------:R-:W-:Y:S01]  /*4860*/  IABS R113, R11 ;  /* 0x0000000b00717213 */ /* 0x000fe20000000000 */
[----:B------:R-:W-:-:S02]  /*4870*/  VIADD R12, R2, 0x60 ;  /* 0x00000060020c7836 */ /* 0x000fc40000000000 */
[----:B------:R-:W-:Y:S01]  /*4880*/  @!P4 IMAD.IADD R109, R109, 0x1, -R0 ;  /* 0x000000016d6dc824 */ /* 0x000fe200078e0a00 */
[----:B------:R-:W-:Y:S01]  /*4890*/  ISETP.GE.AND P4, PT, R8, RZ, PT ;  /* 0x000000ff0800720c */ /* 0x000fe20003f86270 */
[----:B------:R-:W-:Y:S01]  /*48a0*/  IMAD.HI.U32 R3, R6, R5, RZ ;  /* 0x0000000506037227 */ /* 0x000fe200078e00ff */
[----:B------:R-:W-:-:S03]  /*48b0*/  IABS R7, R12 ;  /* 0x0000000c00077213 */ /* 0x000fc60000000000 */
[----:B------:R-:W-:Y:S01]  /*48c0*/  @!P3 IMAD.IADD R107, R107, 0x1, -R0 ;  /* 0x000000016b6bb824 */ /* 0x000fe200078e0a00 */
[C---:B------:R-:W-:Y:S01]  /*48d0*/  ISETP.GT.U32.AND P3, PT, R0.reuse, R110, PT ;  /* 0x0000006e0000720c */ /* 0x040fe20003f64070 */
[----:B------:R-:W-:Y:S01]  /*48e0*/  @!P1 IMAD.MOV R106, RZ, RZ, -R106 ;  /* 0x000000ffff6a9224 */ /* 0x000fe200078e0a6a */
[----:B------:R-:W-:Y:S01]  /*48f0*/  ISETP.GT.U32.AND P1, PT, R0, R109, PT ;  /* 0x0000006d0000720c */ /* 0x000fe20003f24070 */
[----:B------:R-:W-:Y:S02]  /*4900*/  @!P5 IMAD.IADD R111, R111, 0x1, -R0 ;  /* 0x000000016f6fd824 */ /* 0x000fe400078e0a00 */
[----:B------:R-:W-:Y:S02]  /*4910*/  IMAD.MOV R3, RZ, RZ, -R3 ;  /* 0x000000ffff037224 */ /* 0x000fe400078e0a03 */
[----:B------:R-:W-:Y:S01]  /*4920*/  IMAD.HI.U32 R4, R6, R113, RZ ;  /* 0x0000007106047227 */ /* 0x000fe200078e00ff */
[----:B------:R-:W-:-:S03]  /*4930*/  ISETP.GT.U32.AND P5, PT, R0, R111, PT ;  /* 0x0000006f0000720c */ /* 0x000fc60003fa4070 */
[----:B------:R-:W-:Y:S02]  /*4940*/  IMAD R112, R0, R3, R5 ;  /* 0x0000000300707224 */ /* 0x000fe400078e0205 */
[----:B------:R-:W-:-:S04]  /*4950*/  IMAD.HI.U32 R3, R6, R7, RZ ;  /* 0x0000000706037227 */ /* 0x000fc800078e00ff */
[----:B------:R-:W-:Y:S02]  /*4960*/  IMAD.MOV R4, RZ, RZ, -R4 ;  /* 0x000000ffff047224 */ /* 0x000fe400078e0a04 */
[----:B------:R-:W-:Y:S02]  /*4970*/  IMAD.MOV R3, RZ, RZ, -R3 ;  /* 0x000000ffff037224 */ /* 0x000fe400078e0a03 */
[--C-:B------:R-:W-:Y:S01]  /*4980*/  @!P3 IMAD.IADD R110, R110, 0x1, -R0.reuse ;  /* 0x000000016e6eb824 */ /* 0x100fe200078e0a00 */
[----:B------:R-:W-:Y:S01]  /*4990*/  ISETP.GE.AND P3, PT, R9, RZ, PT ;  /* 0x000000ff0900720c */ /* 0x000fe20003f66270 */
[C---:B------:R-:W-:Y:S02]  /*49a0*/  IMAD R113, R0.reuse, R4, R113 ;  /* 0x0000000400717224 */ /* 0x040fe400078e0271 */
[----:B------:R-:W-:Y:S01]  /*49b0*/  @!P1 IMAD.IADD R109, R109, 0x1, -R0 ;  /* 0x000000016d6d9824 */ /* 0x000fe200078e0a00 */
[C---:B------:R-:W-:Y:S01]  /*49c0*/  ISETP.GT.U32.AND P1, PT, R0.reuse, R112, PT ;  /* 0x000000700000720c */ /* 0x040fe20003f24070 */
[----:B------:R-:W-:-:S02]  /*49d0*/  IMAD R114, R0, R3, R7 ;  /* 0x0000000300727224 */ /* 0x000fc400078e0207 */
[----:B------:R-:W-:Y:S01]  /*49e0*/  @!P2 IMAD.MOV R107, RZ, RZ, -R107 ;  /* 0x000000ffff6ba224 */ /* 0x000fe200078e0a6b */
[C---:B------:R-:W-:Y:S01]  /*49f0*/  ISETP.GT.U32.AND P2, PT, R0.reuse, R110, PT ;  /* 0x0000006e0000720c */ /* 0x040fe20003f44070 */
[----:B------:R-:W-:Y:S01]  /*4a00*/  @!P6 IMAD.MOV R109, RZ, RZ, -R109 ;  /* 0x000000ffff6de224 */ /* 0x000fe200078e0a6d */
[C---:B------:R-:W-:Y:S01]  /*4a10*/  ISETP.GT.U32.AND P6, PT, R0.reuse, R113, PT ;  /* 0x000000710000720c */ /* 0x040fe20003fc4070 */
[--C-:B------:R-:W-:Y:S01]  /*4a20*/  @!P5 IMAD.IADD R111, R111, 0x1, -R0.reuse ;  /* 0x000000016f6fd824 */ /* 0x100fe200078e0a00 */
[----:B------:R-:W-:Y:S01]  /*4a30*/  ISETP.GT.U32.AND P5, PT, R0, R114, PT ;  /* 0x000000720000720c */ /* 0x000fe20003fa4070 */
[C---:B------:R-:W-:Y:S02]  /*4a40*/  VIADD R8, R2.reuse, 0x61 ;  /* 0x0000006102087836 */ /* 0x040fe40000000000 */
[----:B------:R-:W-:Y:S02]  /*4a50*/  VIADD R9, R2, 0x62 ;  /* 0x0000006202097836 */ /* 0x000fe40000000000 */
[----:B------:R-:W-:Y:S01]  /*4a60*/  @!P1 IMAD.IADD R112, R112, 0x1, -R0 ;  /* 0x0000000170709824 */ /* 0x000fe200078e0a00 */
[----:B------:R-:W-:Y:S01]  /*4a70*/  IABS R115, R8 ;  /* 0x0000000800737213 */ /* 0x000fe20000000000 */
[----:B------:R-:W-:Y:S01]  /*4a80*/  @!P0 IMAD.MOV R108, RZ, RZ, -R108 ;  /* 0x000000ffff6c8224 */ /* 0x000fe200078e0a6c */
[----:B------:R-:W-:Y:S01]  /*4a90*/  IABS R5, R9 ;  /* 0x0000000900057213 */ /* 0x000fe20000000000 */
[--C-:B------:R-:W-:Y:S01]  /*4aa0*/  @!P2 IMAD.IADD R110, R110, 0x1, -R0.reuse ;  /* 0x000000016e6ea824 */ /* 0x100fe200078e0a00 */
[----:B------:R-:W-:Y:S01]  /*4ab0*/  ISETP.GE.AND P2, PT, R11, RZ, PT ;  /* 0x000000ff0b00720c */ /* 0x000fe20003f46270 */
[--C-:B------:R-:W-:Y:S01]  /*4ac0*/  @!P6 IMAD.IADD R113, R113, 0x1, -R0.reuse ;  /* 0x000000017171e824 */ /* 0x100fe200078e0a00 */
[----:B------:R-:W-:Y:S01]  /*4ad0*/  ISETP.GT.U32.AND P6, PT, R0, R112, PT ;  /* 0x000000700000720c */ /* 0x000fe20003fc4070 */
[----:B------:R-:W-:Y:S01]  /*4ae0*/  @!P5 IMAD.IADD R114, R114, 0x1, -R0 ;  /* 0x000000017272d824 */ /* 0x000fe200078e0a00 */
[----:B------:R-:W-:Y:S01]  /*4af0*/  ISETP.GE.AND P0, PT, R10, RZ, PT ;  /* 0x000000ff0a00720c */ /* 0x000fe20003f06270 */
[----:B------:R-:W-:Y:S01]  /*4b00*/  IMAD.HI.U32 R3, R6, R115, RZ ;  /* 0x0000007306037227 */ /* 0x000fe200078e00ff */
[----:B------:R-:W-:-:S02]  /*4b10*/  ISETP.GT.U32.AND P5, PT, R0, R113, PT ;  /* 0x000000710000720c */ /* 0x000fc40003fa4070 */
[----:B------:R-:W-:Y:S01]  /*4b20*/  ISETP.GE.AND P1, PT, R12, RZ, PT ;  /* 0x000000ff0c00720c */ /* 0x000fe20003f26270 */
[----:B------:R-:W-:Y:S01]  /*4b30*/  @!P4 IMAD.MOV R110, RZ, RZ, -R110 ;  /* 0x000000ffff6ec224 */ /* 0x000fe200078e0a6e */
        /* <DEDUP_REMOVED lines=8> */
[----:B------:R-:W-:Y:S02]  /*4bc0*/  VIADD R11, R2, 0x64 ;  /* 0x00000064020b7836 */ /* 0x000fe40000000000 */
[--C-:B------:R-:W-:Y:S01]  /*4bd0*/  @!P4 IMAD.IADD R114, R114, 0x1, -R0.reuse ;  /* 0x000000017272c824 */ /* 0x100fe200078e0a00 */
[----:B------:R-:W-:Y:S01]  /*4be0*/  ISETP.GT.U32.AND P4, PT, R0, R116, PT ;  /* 0x000000740000720c */ /* 0x000fe20003f84070 */
[----:B------:R-:W-:Y:S01]  /*4bf0*/  VIADD R10, R2, 0x63 ;  /* 0x00000063020a7836 */ /* 0x000fe20000000000 */
[----:B------:R-:W-:Y:S01]  /*4c00*/  IABS R7, R11 ;  /* 0x0000000b00077213 */ /* 0x000fe20000000000 */
[----:B------:R-:W-:Y:S01]  /*4c10*/  @!P5 IMAD.IADD R113, R113, 0x1, -R0 ;  /* 0x000000017171d824 */ /* 0x000fe200078e0a00 */
[----:B------:R-:W-:Y:S01]  /*4c20*/  ISETP.GE.AND P5, PT, R8, RZ, PT ;  /* 0x000000ff0800720c */ /* 0x000fe20003fa6270 */
[----:B------:R-:W-:Y:S01]  /*4c30*/  VIADD R8, R2, 0x65 ;  /* 0x0000006502087836 */ /* 0x000fe20000000000 */
[----:B------:R-:W-:Y:S01]  /*4c40*/  IABS R117, R10 ;  /* 0x0000000a00757213 */ /* 0x000fe20000000000 */
[----:B------:R-:W-:-:S03]  /*4c50*/  IMAD.HI.U32 R4, R6, R7, RZ ;  /* 0x0000000706047227 */ /* 0x000fc600078e00ff */
[----:B------:R-:W-:Y:S01]  /*4c60*/  IABS R119, R8 ;  /* 0x0000000800777213 */ /* 0x000fe20000000000 */
[----:B------:R-:W-:Y:S01]  /*4c70*/  @!P6 IMAD.IADD R115, R115, 0x1, -R0 ;  /* 0x000000017373e824 */ /* 0x000fe200078e0a00 */
[----:B------:R-:W-:Y:S01]  /*4c80*/  ISETP.GE.AND P6, PT, R9, RZ, PT ;  /* 0x000000ff0900720c */ /* 0x000fe20003fc6270 */
[----:B------:R-:W-:-:S04]  /*4c90*/  IMAD.HI.U32 R3, R6, R117, RZ ;  /* 0x0000007506037227 */ /* 0x000fc800078e00ff */
[----:B------:R-:W-:Y:S02]  /*4ca0*/  IMAD.MOV R4, RZ, RZ, -R4 ;  /* 0x000000ffff047224 */ /* 0x000fe400078e0a04 */
[----:B------:R-:W-:Y:S02]  /*4cb0*/  VIADD R9, R2, 0x66 ;  /* 0x0000006602097836 */ /* 0x000fe40000000000 */
[----:B------:R-:W-:Y:S02]  /*4cc0*/  @!P4 IMAD.IADD R116, R116, 0x1, -R0 ;  /* 0x000000017474c824 */ /* 0x000fe400078e0a00 */
[----:B------:R-:W-:Y:S01]  /*4cd0*/  @!P3 IMAD.MOV R111, RZ, RZ, -R111 ;  /* 0x000000ffff6fb224 */ /* 0x000fe200078e0a6f */
[C---:B------:R-:W-:Y:S01]  /*4ce0*/  ISETP.GT.U32.AND P3, PT, R0.reuse, R115, PT ;  /* 0x000000730000720c */ /* 0x040fe20003f64070 */
[----:B------:R-:W-:Y:S01]  /*4cf0*/  IMAD.MOV R3, RZ, RZ, -R3 ;  /* 0x000000ffff037224 */ /* 0x000fe200078e0a03 */
[----:B------:R-:W-:Y:S01]  /*4d00*/  IABS R5, R9 ;  /* 0x0000000900057213 */ /* 0x000fe20000000000 */
[C---:B------:R-:W-:Y:S01]  /*4d10*/  IMAD R118, R0.reuse, R4, R7 ;  /* 0x0000000400767224 */ /* 0x040fe200078e0207 */
[C---:B------:R-:W-:Y:S01]  /*4d20*/  ISETP.GT.U32.AND P4, PT, R0.reuse, R116, PT ;  /* 0x000000740000720c */ /* 0x040fe20003f84070 */
[----:B------:R-:W-:-:S02]  /*4d30*/  IMAD R117, R0, R3, R117 ;  /* 0x0000000300757224 */ /* 0x000fc400078e0275 */
[----:B------:R-:W-:-:S04]  /*4d40*/  IMAD.HI.U32 R3, R6, R119, RZ ;  /* 0x0000007706037227 */ /* 0x000fc800078e00ff */
[----:B------:R-:W-:Y:S01]  /*4d50*/  @!P2 IMAD.MOV R113, RZ, RZ, -R113 ;  /* 0x000000ffff71a224 */ /* 0x000fe200078e0a71 */
[----:B------:R-:W-:Y:S01]  /*4d60*/  ISETP.GT.U32.AND P2, PT, R0, R118, PT ;  /* 0x000000760000720c */ /* 0x000fe20003f44070 */
[----:B------:R-:W-:-:S04]  /*4d70*/  IMAD.HI.U32 R4, R6, R5, RZ ;  /* 0x0000000506047227 */ /* 0x000fc800078e00ff */
[----:B------:R-:W-:Y:S02]  /*4d80*/  IMAD.MOV R3, RZ, RZ, -R3 ;  /* 0x000000ffff037224 */ /* 0x000fe400078e0a03 */
[----:B------:R-:W-:Y:S01]  /*4d90*/  @!P3 IMAD.IADD R115, R115, 0x1, -R0 ;  /* 0x000000017373b824 */ /* 0x000fe200078e0a00 */
[----:B------:R-:W-:Y:S01]  /*4da0*/  ISETP.GE.AND P3, PT, R11, RZ, PT ;  /* 0x000000ff0b00720c */ /* 0x000fe20003f66270 */
[----:B------:R-:W-:Y:S02]  /*4db0*/  IMAD.MOV R4, RZ, RZ, -R4 ;  /* 0x000000ffff047224 */ /* 0x000fe400078e0a04 */
[----:B------:R-:W-:Y:S02]  /*4dc0*/  IMAD R119, R0, R3, R119 ;  /* 0x0000000300777224 */ /* 0x000fe400078e0277 */
[----:B------:R-:W-:Y:S01]  /*4dd0*/  @!P4 IMAD.IADD R116, R116, 0x1, -R0 ;  /* 0x000000017474c824 */ /* 0x000fe200078e0a00 */
[----:B------:R-:W-:Y:S01]  /*4de0*/  ISETP.GE.AND P4, PT, R8, RZ, PT ;  /* 0x000000ff0800720c */ /* 0x000fe20003f86270 */
[----:B------:R-:W-:-:S02]  /*4df0*/  IMAD R120, R0, R4, R5 ;  /* 0x0000000400787224 */ /* 0x000fc400078e0205 */
[----:B------:R-:W-:Y:S01]  /*4e00*/  @!P5 IMAD.MOV R115, RZ, RZ, -R115 ;  /* 0x000000ffff73d224 */ /* 0x000fe200078e0a73 */
[----:B------:R-:W-:Y:S01]  /*4e10*/  ISETP.GT.U32.AND P5, PT, R0, R119, PT ;  /* 0x000000770000720c */ /* 0x000fe20003fa4070 */
[----:B------:R-:W-:Y:S02]  /*4e20*/  @!P2 IMAD.IADD R118, R118, 0x1, -R0 ;  /* 0x000000017676a824 */ /* 0x000fe400078e0a00 */
[----:B------:R-:W-:Y:S01]  /*4e30*/  @!P6 IMAD.MOV R116, RZ, RZ, -R116 ;  /* 0x000000ffff74e224 */ /* 0x000fe200078e0a74 */
[C---:B------:R-:W-:Y:S01]  /*4e40*/  ISETP.GT.U32.AND P6, PT, R0.reuse, R120, PT ;  /* 0x000000780000720c */ /* 0x040fe20003fc4070 */
[----:B------:R-:W-:Y:S01]  /*4e50*/  @!P0 IMAD.MOV R112, RZ, RZ, -R112 ;  /* 0x000000ffff708224 */ /* 0x000fe200078e0a70 */
[----:B------:R-:W-:Y:S01]  /*4e60*/  ISETP.GT.U32.AND P0, PT, R0, R117, PT ;  /* 0x000000750000720c */ /* 0x000fe20003f04070 */
[----:B------:R-:W-:Y:S01]  /*4e70*/  VIADD R4, R2, 0x67 ;  /* 0x0000006702047836 */ /* 0x000fe20000000000 */
[----:B------:R-:W-:Y:S01]  /*4e80*/  ISETP.GT.U32.AND P2, PT, R0, R118, PT ;  /* 0x000000760000720c */ /* 0x000fe20003f44070 */
[----:B------:R-:W-:-:S02]  /*4e90*/  VIADD R7, R2, 0x68 ;  /* 0x0000006802077836 */ /* 0x000fc40000000000 */
[----:B------:R-:W-:Y:S01]  /*4ea0*/  VIADD R8, R2, 0x69 ;  /* 0x0000006902087836 */ /* 0x000fe20000000000 */
[----:B------:R-:W-:Y:S01]  /*4eb0*/  IABS R121, R4 ;  /* 0x0000000400797213 */ /* 0x000fe20000000000 */
[----:B------:R-:W-:Y:S01]  /*4ec0*/  @!P5 IMAD.IADD R119, R119, 0x1, -R0 ;  /* 0x000000017777d824 */ /* 0x000fe200078e0a00 */
[----:B------:R-:W-:Y:S01]  /*4ed0*/  IABS R5, R7 ;  /* 0x0000000700057213 */ /* 0x000fe20000000000 */
[----:B------:R-:W-:Y:S01]  /*4ee0*/  @!P1 IMAD.MOV R114, RZ, RZ, -R114 ;  /* 0x000000ffff729224 */ /* 0x000fe200078e0a72 */
[----:B------:R-:W-:Y:S01]  /*4ef0*/  IABS R123, R8 ;  /* 0x00000008007b7213 */ /* 0x000fe20000000000 */
[--C-:B------:R-:W-:Y:S01]  /*4f00*/  @!P6 IMAD.IADD R120, R120, 0x1, -R0.reuse ;  /* 0x000000017878e824 */ /* 0x100fe200078e0a00 */
[----:B------:R-:W-:Y:S01]  /*4f10*/  ISETP.GT.U32.AND P5, PT, R0, R119, PT ;  /* 0x000000770000720c */ /* 0x000fe20003fa4070 */
[----:B------:R-:W-:Y:S01]  /*4f20*/  IMAD.HI.U32 R3, R6, R121, RZ ;  /* 0x0000007906037227 */ /* 0x000fe200078e00ff */
[----:B------:R-:W-:Y:S02]  /*4f30*/  ISETP.GE.AND P1, PT, R10, RZ, PT ;  /* 0x000000ff0a00720c */ /* 0x000fe40003f26270 */
[----:B------:R-:W-:Y:S01]  /*4f40*/  ISETP.GT.U32.AND P6, PT, R0, R120, PT ;  /* 0x000000780000720c */ /* 0x000fe20003fc4070 */
[----:B------:R-:W-:-:S02]  /*4f50*/  @!P0 IMAD.IADD R117, R117, 0x1, -R0 ;  /* 0x0000000175758824 */ /* 0x000fc400078e0a00 */
[----:B------:R-:W-:Y:S01]  /*4f60*/  @!P2 IMAD.IADD R118, R118, 0x1, -R0 ;  /* 0x000000017676a824 */ /* 0x000fe200078e0a00 */
[----:B------:R-:W-:Y:S01]  /*4f70*/  ISETP.GE.AND P2, PT, R4, RZ, PT ;  /* 0x000000ff0400720c */ /* 0x000fe20003f46270 */
[----:B------:R-:W-:Y:S01]  /*4f80*/  IMAD.HI.U32 R4, R6, R5, RZ ;  /* 0x0000000506047227 */ /* 0x000fe200078e00ff */
[----:B------:R-:W-:-:S03]  /*4f90*/  ISETP.GT.U32.AND P0, PT, R0, R117, PT ;  /* 0x000000750000720c */ /* 0x000fc60003f04070 */
[----:B------:R-:W-:Y:S02]  /*4fa0*/  IMAD.MOV R3, RZ, RZ, -R3 ;  /* 0x000000ffff037224 */ /* 0x000fe400078e0a03 */
[----:B------:R-:W-:Y:S02]  /*4fb0*/  IMAD.MOV R4, RZ, RZ, -R4 ;  /* 0x000000ffff047224 */ /* 0x000fe400078e0a04 */
[C---:B------:R-:W-:Y:S02]  /*4fc0*/  IMAD R121, R0.reuse, R3, R121 ;  /* 0x0000000300797224 */ /* 0x040fe400078e0279 */
[C---:B------:R-:W-:Y:S02]  /*4fd0*/  IMAD R122, R0.reuse, R4, R5 ;  /* 0x00000004007a7224 */ /* 0x040fe400078e0205 */
[--C-:B------:R-:W-:Y:S01]  /*4fe0*/  @!P5 IMAD.IADD R119, R119, 0x1, -R0.reuse ;  /* 0x000000017777d824 */ /* 0x100fe200078e0a00 */
[----:B------:R-:W-:Y:S01]  /*4ff0*/  ISETP.GT.U32.AND P5, PT, R0, R121, PT ;  /* 0x000000790000720c */ /* 0x000fe20003fa4070 */
[--C-:B------:R-:W-:Y:S01]  /*5000*/  @!P6 IMAD.IADD R120, R120, 0x1, -R0.reuse ;  /* 0x000000017878e824 */ /* 0x100fe200078e0a00 */
[----:B------:R-:W-:Y:S01]  /*5010*/  ISETP.GT.U32.AND P6, PT, R0, R122, PT ;  /* 0x0000007a0000720c */ /* 0x000fe20003fc4070 */
[----:B------:R-:W-:Y:S01]  /*5020*/  @!P0 IMAD.IADD R117, R117, 0x1, -R0 ;  /* 0x0000000175758824 */ /* 0x000fe200078e0a00 */
[----:B------:R-:W-:Y:S01]  /*5030*/  ISETP.GE.AND P0, PT, R9, RZ, PT ;  /* 0x000000ff0900720c */ /* 0x000fe20003f06270 */
[----:B------:R-:W-:-:S02]  /*5040*/  VIADD R9, R2, 0x6a ;  /* 0x0000006a02097836 */ /* 0x000fc40000000000 */
[----:B------:R-:W-:-:S03]  /*5050*/  IMAD.HI.U32 R3, R6, R123, RZ ;  /* 0x0000007b06037227 */ /* 0x000fc600078e00ff */
[----:B------:R-:W-:Y:S01]  /*5060*/  IABS R5, R9 ;  /* 0x0000000900057213 */ /* 0x000fe20000000000 */
[----:B------:R-:W-:Y:S02]  /*5070*/  IMAD.MOV R3, RZ, RZ, -R3 ;  /* 0x000000ffff037224 */ /* 0x000fe400078e0a03 */
[--C-:B------:R-:W-:Y:S02]  /*5080*/  @!P5 IMAD.IADD R121, R121, 0x1, -R0.reuse ;  /* 0x000000017979d824 */ /* 0x100fe400078e0a00 */
[----:B------:R-:W-:Y:S02]  /*5090*/  @!P6 IMAD.IADD R122, R122, 0x1, -R0 ;  /* 0x000000017a7ae824 */ /* 0x000fe400078e0a00 */
[C---:B------:R-:W-:Y:S01]  /*50a0*/  IMAD R123, R0.reuse, R3, R123 ;  /* 0x00000003007b7224 */ /* 0x040fe200078e027b */
[----:B------:R-:W-:Y:S01]  /*50b0*/  ISETP.GT.U32.AND P6, PT, R0, R121, PT ;  /* 0x000000790000720c */ /* 0x000fe20003fc4070 */
[----:B------:R-:W-:Y:S02]  /*50c0*/  VIADD R11, R2, 0x6c ;  /* 0x0000006c020b7836 */ /* 0x000fe40000000000 */
[----:B------:R-:W-:Y:S01]  /*50d0*/  IMAD.HI.U32 R3, R6, R5, RZ ;  /* 0x0000000506037227 */ /* 0x000fe200078e00ff */
[----:B------:R-:W-:-:S03]  /*50e0*/  ISETP.GT.U32.AND P5, PT, R0, R123, PT ;  /* 0x0000007b0000720c */ /* 0x000fc60003fa4070 */
[----:B------:R-:W-:Y:S01]  /*50f0*/  @!P1 IMAD.MOV R117, RZ, RZ, -R117 ;  /* 0x000000ffff759224 */ /* 0x000fe200078e0a75 */
[----:B------:R-:W-:Y:S01]  /*5100*/  ISETP.GE.AND P1, PT, R7, RZ, PT ;  /* 0x000000ff0700720c */ /* 0x000fe20003f26270 */
[----:B------:R-:W-:Y:S01]  /*5110*/  IMAD.MOV R3, RZ, RZ, -R3 ;  /* 0x000000ffff037224 */ /* 0x000fe200078e0a03 */
[----:B------:R-:W-:Y:S01]  /*5120*/  IABS R7, R11 ;  /* 0x0000000b00077213 */ /* 0x000fe20000000000 */
[----:B------:R-:W-:Y:S01]  /*5130*/  @!P4 IMAD.MOV R119, RZ, RZ, -R119 ;  /* 0x000000ffff77c224 */ /* 0x000fe200078e0a77 */
[C---:B------:R-:W-:Y:S01]  /*5140*/  ISETP.GT.U32.AND P4, PT, R0.reuse, R122, PT ;  /* 0x0000007a0000720c */ /* 0x040fe20003f84070 */
[C---:B------:R-:W-:Y:S02]  /*5150*/  IMAD R124, R0.reuse, R3, R5 ;  /* 0x00000003007c7224 */ /* 0x040fe400078e0205 */
[----:B------:R-:W-:Y:S02]  /*5160*/  IMAD.MOV.U32 R5, RZ, RZ, R7 ;  /* 0x000000ffff057224 */ /* 0x000fe400078e0007 */
[----:B------:R-:W-:Y:S01]  /*5170*/  @!P6 IMAD.IADD R121, R121, 0x1, -R0 ;  /* 0x000000017979e824 */ /* 0x000fe200078e0a00 */
[----:B------:R-:W-:Y:S01]  /*5180*/  ISETP.GT.U32.AND P6, PT, R0, R124, PT ;  /* 0x0000007c0000720c */ /* 0x000fe20003fc4070 */
[----:B------:R-:W-:-:S04]  /*5190*/  IMAD.HI.U32 R3, R6, R5, RZ ;  /* 0x0000000506037227 */ /* 0x000fc800078e00ff */
[----:B------:R-:W-:Y:S02]  /*51a0*/  IMAD.MOV R3, RZ, RZ, -R3 ;  /* 0x000000ffff037224 */ /* 0x000fe400078e0a03 */
[----:B------:R-:W-:Y:S02]  /*51b0*/  VIADD R10, R2, 0x6b ;  /* 0x0000006b020a7836 */ /* 0x000fe40000000000 */
[----:B------:R-:W-:Y:S02]  /*51c0*/  IMAD R126, R0, R3, R5 ;  /* 0x00000003007e7224 */ /* 0x000fe400078e0205 */
[----:B------:R-:W-:Y:S01]  /*51d0*/  VIADD R12, R2, 0x6d ;  /* 0x0000006d020c7836 */ /* 0x000fe20000000000 */
[----:B------:R-:W-:Y:S01]  /*51e0*/  IABS R125, R10 ;  /* 0x0000000a007d7213 */ /* 0x000fe20000000000 */
[----:B------:R-:W-:Y:S01]  /*51f0*/  @!P6 IMAD.IADD R124, R124, 0x1, -R0 ;  /* 0x000000017c7ce824 */ /* 0x000fe200078e0a00 */
[----:B------:R-:W-:Y:S01]  /*5200*/  ISETP.GT.U32.AND P6, PT, R0, R126, PT ;  /* 0x0000007e0000720c */ /* 0x000fe20003fc4070 */
[----:B------:R-:W-:Y:S01]  /*5210*/  @!P3 IMAD.MOV R118, RZ, RZ, -R118 ;  /* 0x000000ffff76b224 */ /* 0x000fe200078e0a76 */
[----:B------:R-:W-:Y:S01]  /*5220*/  ISETP.GE.AND P3, PT, R8, RZ, PT ;  /* 0x000000ff0800720c */ /* 0x000fe20003f66270 */
[----:B------:R-:W-:Y:S01]  /*5230*/  IMAD.HI.U32 R4, R6, R125, RZ ;  /* 0x0000007d06047227 */ /* 0x000fe200078e00ff */
[----:B------:R-:W-:-:S03]  /*5240*/  IABS R127, R12 ;  /* 0x0000000c007f7213 */ /* 0x000fc60000000000 */
[----:B------:R-:W-:Y:S01]  /*5250*/  @!P4 IMAD.IADD R122, R122, 0x1, -R0 ;  /* 0x000000017a7ac824 */ /* 0x000fe200078e0a00 */
[----:B------:R-:W-:Y:S01]  /*5260*/  ISETP.GE.AND P4, PT, R10, RZ, PT ;  /* 0x000000ff0a00720c */ /* 0x000fe20003f86270 */
[----:B------:R-:W-:Y:S02]  /*5270*/  VIADD R8, R2, 0x6e ;  /* 0x0000006e02087836 */ /* 0x000fe40000000000 */
[----:B------:R-:W-:Y:S02]  /*5280*/  IMAD.MOV R4, RZ, RZ, -R4 ;  /* 0x000000ffff047224 */ /* 0x000fe400078e0a04 */
[----:B------:R-:W-:Y:S01]  /*5290*/  @!P1 IMAD.MOV R122, RZ, RZ, -R122 ;  /* 0x000000ffff7a9224 */ /* 0x000fe200078e0a7a */
[----:B------:R-:W-:Y:S01]  /*52a0*/  IABS R5, R8 ;  /* 0x0000000800057213 */ /* 0x000fe20000000000 */
[----:B------:R-:W-:Y:S01]  /*52b0*/  @!P6 IMAD.IADD R126, R126, 0x1, -R0 ;  /* 0x000000017e7ee824 */ /* 0x000fe200078e0a00 */
[C---:B------:R-:W-:Y:S01]  /*52c0*/  ISETP.GT.U32.AND P1, PT, R0.reuse, R124, PT ;  /* 0x0000007c0000720c */ /* 0x040fe20003f24070 */
[----:B------:R-:W-:-:S02]  /*52d0*/  IMAD R125, R0, R4, R125 ;  /* 0x00000004007d7224 */ /* 0x000fc400078e027d */
[----:B------:R-:W-:Y:S01]  /*52e0*/  IMAD.HI.U32 R4, R6, R127, RZ ;  /* 0x0000007f06047227 */ /* 0x000fe200078e00ff */
[----:B------:R-:W-:-:S03]  /*52f0*/  ISETP.GT.U32.AND P6, PT, R0, R126, PT ;  /* 0x0000007e0000720c */ /* 0x000fc60003fc4070 */
[----:B------:R-:W-:Y:S02]  /*5300*/  @!P5 IMAD.IADD R123, R123, 0x1, -R0 ;  /* 0x000000017b7bd824 */ /* 0x000fe400078e0a00 */
[----:B------:R-:W-:Y:S02]  /*5310*/  IMAD.MOV R4, RZ, RZ, -R4 ;  /* 0x000000ffff047224 */ /* 0x000fe400078e0a04 */
[----:B------:R-:W-:Y:S01]  /*5320*/  IMAD.HI.U32 R3, R6, R5, RZ ;  /* 0x0000000506037227 */ /* 0x000fe200078e00ff */
[----:B------:R-:W-:-:S03]  /*5330*/  ISETP.GT.U32.AND P5, PT, R0, R123, PT ;  /* 0x0000007b0000720c */ /* 0x000fc60003fa4070 */
[C---:B------:R-:W-:Y:S02]  /*5340*/  IMAD R127, R0.reuse, R4, R127 ;  /* 0x00000004007f7224 */ /* 0x040fe400078e027f */
[----:B------:R-:W-:Y:S02]  /*5350*/  IMAD.MOV R3, RZ, RZ, -R3 ;  /* 0x000000ffff037224 */ /* 0x000fe400078e0a03 */
[----:B------:R-:W-:Y:S01]  /*5360*/  @!P2 IMAD.MOV R121, RZ, RZ, -R121 ;  /* 0x000000ffff79a224 */ /* 0x000fe200078e0a79 */
[----:B------:R-:W-:Y:S01]  /*5370*/  ISETP.GT.U32.AND P2, PT, R0, R125, PT ;  /* 0x0000007d0000720c */ /* 0x000fe20003f44070 */
[--C-:B------:R-:W-:Y:S01]  /*5380*/  @!P1 IMAD.IADD R124, R124, 0x1, -R0.reuse ;  /* 0x000000017c7c9824 */ /* 0x100fe200078e0a00 */
[C---:B------:R-:W-:Y:S01]  /*5390*/  ISETP.GT.U32.AND P1, PT, R0.reuse, R127, PT ;  /* 0x0000007f0000720c */ /* 0x040fe20003f24070 */
[----:B------:R-:W-:Y:S02]  /*53a0*/  IMAD R128, R0, R3, R5 ;  /* 0x0000000300807224 */ /* 0x000fe400078e0205 */
[----:B------:R-:W-:-:S02]  /*53b0*/  @!P6 IMAD.IADD R126, R126, 0x1, -R0 ;  /* 0x000000017e7ee824 */ /* 0x000fc400078e0a00 */
[----:B------:R-:W-:Y:S01]  /*53c0*/  @!P0 IMAD.MOV R120, RZ, RZ, -R120 ;  /* 0x000000ffff788224 */ /* 0x000fe200078e0a78 */
[----:B------:R-:W-:Y:S01]  /*53d0*/  ISETP.GT.U32.AND P6, PT, R0, R128, PT ;  /* 0x000000800000720c */ /* 0x000fe20003fc4070 */
[C---:B------:R-:W-:Y:S01]  /*53e0*/  VIADD R10, R2.reuse, 0x70 ;  /* 0x00000070020a7836 */ /* 0x040fe20000000000 */
[----:B------:R-:W-:Y:S01]  /*53f0*/  ISETP.GE.AND P0, PT, R9, RZ, PT ;  /* 0x000000ff0900720c */ /* 0x000fe20003f06270 */
[C---:B------:R-:W-:Y:S02]  /*5400*/  VIADD R9, R2.reuse, 0x6f ;  /* 0x0000006f02097836 */ /* 0x040fe40000000000 */
[--C-:B------:R-:W-:Y:S01]  /*5410*/  @!P5 IMAD.IADD R123, R123, 0x1, -R0.reuse ;  /* 0x000000017b7bd824 */ /* 0x100fe200078e0a00 */
[----:B------:R-:W-:Y:S01]  /*5420*/  ISETP.GE.AND P5, PT, R11, RZ, PT ;  /* 0x000000ff0b00720c */ /* 0x000fe20003fa6270 */
        /* <DEDUP_REMOVED lines=8> */
[----:B------:R-:W-:Y:S01]  /*54b0*/  ISETP.GE.AND P1, PT, R8, RZ, PT ;  /* 0x000000ff0800720c */ /* 0x000fe20003f26270 */
[----:B------:R-:W-:-:S04]  /*54c0*/  IMAD.HI.U32 R3, R6, R129, RZ ;  /* 0x0000008106037227 */ /* 0x000fc800078e00ff */
[----:B------:R-:W-:Y:S01]  /*54d0*/  @!P6 IMAD.IADD R128, R128, 0x1, -R0 ;  /* 0x000000018080e824 */ /* 0x000fe200078e0a00 */
[----:B------:R-:W-:Y:S01]  /*54e0*/  ISETP.GT.U32.AND P6, PT, R0, R127, PT ;  /* 0x0000007f0000720c */ /* 0x000fe20003fc4070 */
[----:B------:R-:W-:-:S04]  /*54f0*/  IMAD.HI.U32 R5, R6, R131, RZ ;  /* 0x0000008306057227 */ /* 0x000fc800078e00ff */
[----:B------:R-:W-:Y:S02]  /*5500*/  IMAD.MOV R4, RZ, RZ, -R4 ;  /* 0x000000ffff047224 */ /* 0x000fe400078e0a04 */
[----:B------:R-:W-:Y:S02]  /*5510*/  IMAD.MOV R3, RZ, RZ, -R3 ;  /* 0x000000ffff037224 */ /* 0x000fe400078e0a03 */
[----:B------:R-:W-:Y:S02]  /*5520*/  IMAD.MOV R5, RZ, RZ, -R5 ;  /* 0x000000ffff057224 */ /* 0x000fe400078e0a05 */
[C---:B------:R-:W-:Y:S02]  /*5530*/  IMAD R130, R0.reuse, R4, R7 ;  /* 0x0000000400827224 */ /* 0x040fe400078e0207 */
[----:B------:R-:W-:Y:S02]  /*5540*/  IMAD R129, R0, R3, R129 ;  /* 0x0000000300817224 */ /* 0x000fe400078e0281 */
[----:B------:R-:W-:-:S02]  /*5550*/  VIADD R4, R2, 0x72 ;  /* 0x0000007202047836 */ /* 0x000fc40000000000 */
[C---:B------:R-:W-:Y:S02]  /*5560*/  IMAD R131, R0.reuse, R5, R131 ;  /* 0x0000000500837224 */ /* 0x040fe400078e0283 */
[----:B------:R-:W-:Y:S01]  /*5570*/  @!P2 IMAD.IADD R125, R125, 0x1, -R0 ;  /* 0x000000017d7da824 */ /* 0x000fe200078e0a00 */
[----:B------:R-:W-:Y:S01]  /*5580*/  IABS R5, R4 ;  /* 0x0000000400057213 */ /* 0x000fe20000000000 */
[----:B------:R-:W-:Y:S01]  /*5590*/  @!P3 IMAD.MOV R123, RZ, RZ, -R123 ;  /* 0x000000ffff7bb224 */ /* 0x000fe200078e0a7b */
[C---:B------:R-:W-:Y:S01]  /*55a0*/  ISETP.GT.U32.AND P3, PT, R0.reuse, R129, PT ;  /* 0x000000810000720c */ /* 0x040fe20003f64070 */
[----:B------:R-:W-:Y:S01]  /*55b0*/  @!P0 IMAD.MOV R124, RZ, RZ, -R124 ;  /* 0x000000ffff7c8224 */ /* 0x000fe200078e0a7c */
[C---:B------:R-:W-:Y:S01]  /*55c0*/  ISETP.GT.U32.AND P0, PT, R0.reuse, R128, PT ;  /* 0x000000800000720c */ /* 0x040fe20003f04070 */
[----:B------:R-:W-:Y:S01]  /*55d0*/  @!P6 IMAD.IADD R127, R127, 0x1, -R0 ;  /* 0x000000017f7fe824 */ /* 0x000fe200078e0a00 */
[C---:B------:R-:W-:Y:S01]  /*55e0*/  ISETP.GT.U32.AND P6, PT, R0.reuse, R131, PT ;  /* 0x000000830000720c */ /* 0x040fe20003fc4070 */
[----:B------:R-:W-:Y:S01]  /*55f0*/  @!P4 IMAD.MOV R125, RZ, RZ, -R125 ;  /* 0x000000ffff7dc224 */ /* 0x000fe200078e0a7d */
[----:B------:R-:W-:Y:S01]  /*5600*/  ISETP.GT.U32.AND P4, PT, R0, R130, PT ;  /* 0x000000820000720c */ /* 0x000fe20003f84070 */
[----:B------:R-:W-:Y:S01]  /*5610*/  IMAD.HI.U32 R3, R6, R5, RZ ;  /* 0x0000000506037227 */ /* 0x000fe200078e00ff */
[----:B------:R-:W-:-:S03]  /*5620*/  ISETP.GE.AND P2, PT, R12, RZ, PT ;  /* 0x000000ff0c00720c */ /* 0x000fc60003f46270 */
[----:B------:R-:W-:Y:S02]  /*5630*/  IMAD.MOV R132, RZ, RZ, -R3 ;  /* 0x000000ffff847224 */ /* 0x000fe400078e0a03 */
[----:B------:R-:W-:Y:S02]  /*5640*/  VIADD R7, R2, 0x73 ;  /* 0x0000007302077836 */ /* 0x000fe40000000000 */
[--C-:B------:R-:W-:Y:S01]  /*5650*/  @!P0 IMAD.IADD R128, R128, 0x1, -R0.reuse ;  /* 0x0000000180808824 */ /* 0x100fe200078e0a00 */
[----:B------:R-:W-:Y:S01]  /*5660*/  ISETP.GE.AND P0, PT, R10, RZ, PT ;  /* 0x000000ff0a00720c */ /* 0x000fe20003f06270 */
[--C-:B------:R-:W-:Y:S01]  /*5670*/  @!P3 IMAD.IADD R129, R129, 0x1, -R0.reuse ;  /* 0x000000018181b824 */ /* 0x100fe200078e0a00 */
[----:B------:R-:W-:Y:S01]  /*5680*/  IABS R133, R7 ;  /* 0x0000000700857213 */ /* 0x000fe20000000000 */
[----:B------:R-:W-:Y:S01]  /*5690*/  IMAD R132, R0, R132, R5 ;  /* 0x0000008400847224 */ /* 0x000fe200078e0205 */
[----:B------:R-:W-:Y:S01]  /*56a0*/  ISETP.GE.AND P3, PT, R11, RZ, PT ;  /* 0x000000ff0b00720c */ /* 0x000fe20003f66270 */
[----:B------:R-:W-:-:S02]  /*56b0*/  @!P6 IMAD.IADD R131, R131, 0x1, -R0 ;  /* 0x000000018383e824 */ /* 0x000fc400078e0a00 */
[----:B------:R-:W-:Y:S01]  /*56c0*/  @!P4 IMAD.IADD R130, R130, 0x1, -R0 ;  /* 0x000000018282c824 */ /* 0x000fe200078e0a00 */
[C---:B------:R-:W-:Y:S01]  /*56d0*/  ISETP.GT.U32.AND P4, PT, R0.reuse, R129, PT ;  /* 0x000000810000720c */ /* 0x040fe20003f84070 */
[----:B------:R-:W-:Y:S01]  /*56e0*/  @!P1 IMAD.MOV R128, RZ, RZ, -R128 ;  /* 0x000000ffff809224 */ /* 0x000fe200078e0a80 */
[C---:B------:R-:W-:Y:S01]  /*56f0*/  ISETP.GT.U32.AND P1, PT, R0.reuse, R132, PT ;  /* 0x000000840000720c */ /* 0x040fe20003f24070 */
[----:B------:R-:W-:Y:S01]  /*5700*/  @!P2 IMAD.MOV R127, RZ, RZ, -R127 ;  /* 0x000000ffff7fa224 */ /* 0x000fe200078e0a7f */
[----:B------:R-:W-:Y:S01]  /*5710*/  ISETP.GT.U32.AND P2, PT, R0, R131, PT ;  /* 0x000000830000720c */ /* 0x000fe20003f44070 */
[----:B------:R-:W-:Y:S01]  /*5720*/  @!P5 IMAD.MOV R126, RZ, RZ, -R126 ;  /* 0x000000ffff7ed224 */ /* 0x000fe200078e0a7e */
[----:B------:R-:W-:Y:S01]  /*5730*/  ISETP.GE.AND P5, PT, R9, RZ, PT ;  /* 0x000000ff0900720c */ /* 0x000fe20003fa6270 */
[----:B------:R-:W-:Y:S01]  /*5740*/  VIADD R8, R2, 0x74 ;  /* 0x0000007402087836 */ /* 0x000fe20000000000 */
[----:B------:R-:W-:Y:S01]  /*5750*/  ISETP.GT.U32.AND P6, PT, R0, R130, PT ;  /* 0x000000820000720c */ /* 0x000fe20003fc4070 */
[----:B------:R-:W-:-:S03]  /*5760*/  IMAD.HI.U32 R3, R6, R133, RZ ;  /* 0x0000008506037227 */ /* 0x000fc600078e00ff */
[----:B------:R-:W-:Y:S01]  /*5770*/  IABS R5, R8 ;  /* 0x0000000800057213 */ /* 0x000fe20000000000 */
[----:B------:R-:W-:Y:S02]  /*5780*/  IMAD.MOV R3, RZ, RZ, -R3 ;  /* 0x000000ffff037224 */ /* 0x000fe400078e0a03 */
[--C-:B------:R-:W-:Y:S01]  /*5790*/  @!P4 IMAD.IADD R129, R129, 0x1, -R0.reuse ;  /* 0x000000018181c824 */ /* 0x100fe200078e0a00 */
[----:B------:R-:W-:Y:S01]  /*57a0*/  ISETP.GE.AND P4, PT, R4, RZ, PT ;  /* 0x000000ff0400720c */ /* 0x000fe20003f86270 */
[----:B------:R-:W-:Y:S02]  /*57b0*/  IMAD R133, R0, R3, R133 ;  /* 0x0000000300857224 */ /* 0x000fe400078e0285 */
[----:B------:R-:W-:Y:S02]  /*57c0*/  VIADD R10, R2, 0x76 ;  /* 0x00000076020a7836 */ /* 0x000fe40000000000 */
[----:B------:R-:W-:Y:S01]  /*57d0*/  @!P1 IMAD.IADD R132, R132, 0x1, -R0 ;  /* 0x0000000184849824 */ /* 0x000fe200078e0a00 */
[----:B------:R-:W-:Y:S01]  /*57e0*/  ISETP.GE.AND P1, PT, R8, RZ, PT ;  /* 0x000000ff0800720c */ /* 0x000fe20003f26270 */
[----:B------:R-:W-:-:S04]  /*57f0*/  IMAD.HI.U32 R3, R6, R5, RZ ;  /* 0x0000000506037227 */ /* 0x000fc800078e00ff */
[--C-:B------:R-:W-:Y:S01]  /*5800*/  @!P2 IMAD.IADD R131, R131, 0x1, -R0.reuse ;  /* 0x000000018383a824 */ /* 0x100fe200078e0a00 */
[----:B------:R-:W-:Y:S01]  /*5810*/  ISETP.GE.AND P2, PT, R7, RZ, PT ;  /* 0x000000ff0700720c */ /* 0x000fe20003f46270 */
[----:B------:R-:W-:Y:S01]  /*5820*/  @!P6 IMAD.IADD R130, R130, 0x1, -R0 ;  /* 0x000000018282e824 */ /* 0x000fe200078e0a00 */
[C---:B------:R-:W-:Y:S01]  /*5830*/  ISETP.GT.U32.AND P6, PT, R0.reuse, R133, PT ;  /* 0x000000850000720c */ /* 0x040fe20003fc4070 */
[----:B------:R-:W-:Y:S01]  /*5840*/  @!P5 IMAD.MOV R129, RZ, RZ, -R129 ;  /* 0x000000ffff81d224 */ /* 0x000fe200078e0a81 */
[----:B------:R-:W-:Y:S01]  /*5850*/  IABS R7, R10 ;  /* 0x0000000a00077213 */ /* 0x000fe20000000000 */
[----:B------:R-:W-:Y:S01]  /*5860*/  IMAD.MOV R3, RZ, RZ, -R3 ;  /* 0x000000ffff037224 */ /* 0x000fe200078e0a03 */
[----:B------:R-:W-:Y:S01]  /*5870*/  ISETP.GT.U32.AND P5, PT, R0, R132, PT ;  /* 0x000000840000720c */ /* 0x000fe20003fa4070 */
[----:B------:R-:W-:Y:S02]  /*5880*/  VIADD R9, R2, 0x75 ;  /* 0x0000007502097836 */ /* 0x000fe40000000000 */
[----:B------:R-:W-:-:S02]  /*5890*/  IMAD R134, R0, R3, R5 ;  /* 0x0000000300867224 */ /* 0x000fc400078e0205 */
[----:B------:R-:W-:Y:S01]  /*58a0*/  IMAD.HI.U32 R3, R6, R7, RZ ;  /* 0x0000000706037227 */ /* 0x000fe200078e00ff */
[----:B------:R-:W-:-:S03]  /*58b0*/  IABS R135, R9 ;  /* 0x0000000900877213 */ /* 0x000fc60000000000 */
[----:B------:R-:W-:Y:S02]  /*58c0*/  IMAD.MOV R3, RZ, RZ, -R3 ;  /* 0x000000ffff037224 */ /* 0x000fe400078e0a03 */
[--C-:B------:R-:W-:Y:S02]  /*58d0*/  @!P6 IMAD.IADD R133, R133, 0x1, -R0.reuse ;  /* 0x000000018585e824 */ /* 0x100fe400078e0a00 */
[----:B------:R-:W-:Y:S02]  /*58e0*/  @!P5 IMAD.IADD R132, R132, 0x1, -R0 ;  /* 0x000000018484d824 */ /* 0x000fe400078e0a00 */
[C---:B------:R-:W-:Y:S01]  /*58f0*/  IMAD R136, R0.reuse, R3, R7 ;  /* 0x0000000300887224 */ /* 0x040fe200078e0207 */
[----:B------:R-:W-:Y:S01]  /*5900*/  ISETP.GT.U32.AND P6, PT, R0, R133, PT ;  /* 0x000000850000720c */ /* 0x000fe20003fc4070 */
[----:B------:R-:W-:Y:S02]  /*5910*/  @!P4 IMAD.MOV R132, RZ, RZ, -R132 ;  /* 0x000000ffff84c224 */ /* 0x000fe400078e0a84 */
[----:B------:R-:W-:Y:S01]  /*5920*/  IMAD.HI.U32 R4, R6, R135, RZ ;  /* 0x0000008706047227 */ /* 0x000fe200078e00ff */
[----:B------:R-:W-:-:S03]  /*5930*/  ISETP.GT.U32.AND P4, PT, R0, R136, PT ;  /* 0x000000880000720c */ /* 0x000fc60003f84070 */
[----:B------:R-:W-:Y:S01]  /*5940*/  @!P0 IMAD.MOV R130, RZ, RZ, -R130 ;  /* 0x000000ffff828224 */ /* 0x000fe200078e0a82 */
[----:B------:R-:W-:Y:S01]  /*5950*/  ISETP.GT.U32.AND P0, PT, R0, R134, PT ;  /* 0x000000860000720c */ /* 0x000fe20003f04070 */
[----:B------:R-:W-:Y:S02]  /*5960*/  IMAD.MOV R4, RZ, RZ, -R4 ;  /* 0x000000ffff047224 */ /* 0x000fe400078e0a04 */
[----:B------:R-:W-:Y:S02]  /*5970*/  VIADD R8, R2, 0x78 ;  /* 0x0000007802087836 */ /* 0x000fe40000000000 */
[----:B------:R-:W-:Y:S02]  /*5980*/  IMAD R135, R0, R4, R135 ;  /* 0x0000000400877224 */ /* 0x000fe400078e0287 */
[--C-:B------:R-:W-:Y:S01]  /*5990*/  @!P6 IMAD.IADD R133, R133, 0x1, -R0.reuse ;  /* 0x000000018585e824 */ /* 0x100fe200078e0a00 */
[----:B------:R-:W-:Y:S01]  /*59a0*/  IABS R7, R8 ;  /* 0x0000000800077213 */ /* 0x000fe20000000000 */
[----:B------:R-:W-:Y:S01]  /*59b0*/  VIADD R4, R2, 0x77 ;  /* 0x0000007702047836 */ /* 0x000fe20000000000 */
[----:B------:R-:W-:Y:S01]  /*59c0*/  ISETP.GT.U32.AND P5, PT, R0, R135, PT ;  /* 0x000000870000720c */ /* 0x000fe20003fa4070 */
[--C-:B------:R-:W-:Y:S01]  /*59d0*/  @!P4 IMAD.IADD R136, R136, 0x1, -R0.reuse ;  /* 0x000000018888c824 */ /* 0x100fe200078e0a00 */
[----:B------:R-:W-:Y:S01]  /*59e0*/  ISETP.GE.AND P6, PT, R10, RZ, PT ;  /* 0x000000ff0a00720c */ /* 0x000fe20003fc6270 */
[----:B------:R-:W-:Y:S01]  /*59f0*/  @!P0 IMAD.IADD R134, R134, 0x1, -R0 ;  /* 0x0000000186868824 */ /* 0x000fe200078e0a00 */
[----:B------:R-:W-:Y:S01]  /*5a00*/  IABS R137, R4 ;  /* 0x0000000400897213 */ /* 0x000fe20000000000 */
[----:B------:R-:W-:Y:S01]  /*5a10*/  @!P2 IMAD.MOV R133, RZ, RZ, -R133 ;  /* 0x000000ffff85a224 */ /* 0x000fe200078e0a85 */
[----:B------:R-:W-:Y:S01]  /*5a20*/  ISETP.GE.AND P2, PT, R4, RZ, PT ;  /* 0x000000ff0400720c */ /* 0x000fe20003f46270 */
[----:B------:R-:W-:Y:S01]  /*5a30*/  IMAD.HI.U32 R4, R6, R7, RZ ;  /* 0x0000000706047227 */ /* 0x000fe200078e00ff */
[----:B------:R-:W-:-:S02]  /*5a40*/  ISETP.GT.U32.AND P4, PT, R0, R136, PT ;  /* 0x000000880000720c */ /* 0x000fc40003f84070 */
[----:B------:R-:W-:Y:S01]  /*5a50*/  ISETP.GT.U32.AND P0, PT, R0, R134, PT ;  /* 0x000000860000720c */ /* 0x000fe20003f04070 */
[----:B------:R-:W-:Y:S02]  /*5a60*/  IMAD.MOV R4, RZ, RZ, -R4 ;  /* 0x000000ffff047224 */ /* 0x000fe400078e0a04 */
[----:B------:R-:W-:Y:S01]  /*5a70*/  @!P3 IMAD.MOV R131, RZ, RZ, -R131 ;  /* 0x000000ffff83b224 */ /* 0x000fe200078e0a83 */
[----:B------:R-:W-:Y:S01]  /*5a80*/  ISETP.GE.AND P3, PT, R9, RZ, PT ;  /* 0x000000ff0900720c */ /* 0x000fe20003f66270 */
[----:B------:R-:W-:Y:S02]  /*5a90*/  @!P5 IMAD.IADD R135, R135, 0x1, -R0 ;  /* 0x000000018787d824 */ /* 0x000fe400078e0a00 */
[----:B------:R-:W-:Y:S02]  /*5aa0*/  VIADD R9, R2, 0x79 ;  /* 0x0000007902097836 */ /* 0x000fe40000000000 */
[----:B------:R-:W-:Y:S01]  /*5ab0*/  IMAD.HI.U32 R3, R6, R137, RZ ;  /* 0x0000008906037227 */ /* 0x000fe200078e00ff */
[----:B------:R-:W-:-:S02]  /*5ac0*/  ISETP.GT.U32.AND P5, PT, R0, R135, PT ;  /* 0x000000870000720c */ /* 0x000fc40003fa4070 */
[----:B------:R-:W-:Y:S01]  /*5ad0*/  IABS R139, R9 ;  /* 0x00000009008b7213 */ /* 0x000fe20000000000 */
[----:B------:R-:W-:Y:S02]  /*5ae0*/  IMAD R138, R0, R4, R7 ;  /* 0x00000004008a7224 */ /* 0x000fe400078e0207 */
[----:B------:R-:W-:Y:S02]  /*5af0*/  IMAD.MOV R3, RZ, RZ, -R3 ;  /* 0x000000ffff037224 */ /* 0x000fe400078e0a03 */
[--C-:B------:R-:W-:Y:S01]  /*5b00*/  @!P4 IMAD.IADD R136, R136, 0x1, -R0.reuse ;  /* 0x000000018888c824 */ /* 0x100fe200078e0a00 */
[----:B------:R-:W-:Y:S01]  /*5b10*/  ISETP.GT.U32.AND P4, PT, R0, R138, PT ;  /* 0x0000008a0000720c */ /* 0x000fe20003f84070 */
[----:B------:R-:W-:Y:S01]  /*5b20*/  @!P0 IMAD.IADD R134, R134, 0x1, -R0 ;  /* 0x0000000186868824 */ /* 0x000fe200078e0a00 */
[----:B------:R-:W-:Y:S01]  /*5b30*/  ISETP.GE.AND P0, PT, R8, RZ, PT ;  /* 0x000000ff0800720c */ /* 0x000fe20003f06270 */
[----:B------:R-:W-:Y:S02]  /*5b40*/  IMAD R137, R0, R3, R137 ;  /* 0x0000000300897224 */ /* 0x000fe400078e0289 */
[----:B------:R-:W-:-:S04]  /*5b50*/  IMAD.HI.U32 R5, R6, R139, RZ ;  /* 0x0000008b06057227 */ /* 0x000fc800078e00ff */
[----:B------:R-:W-:Y:S01]  /*5b60*/  @!P1 IMAD.MOV R134, RZ, RZ, -R134 ;  /* 0x000000ffff869224 */ /* 0x000fe200078e0a86 */
[----:B------:R-:W-:Y:S01]  /*5b70*/  ISETP.GT.U32.AND P1, PT, R0, R137, PT ;  /* 0x000000890000720c */ /* 0x000fe20003f24070 */
[----:B------:R-:W-:Y:S02]  /*5b80*/  IMAD.MOV R5, RZ, RZ, -R5 ;  /* 0x000000ffff057224 */ /* 0x000fe400078e0a05 */
[C---:B------:R-:W-:Y:S02]  /*5b90*/  VIADD R3, R2.reuse, 0x7a ;  /* 0x0000007a02037836 */ /* 0x040fe40000000000 */
[----:B------:R-:W-:Y:S02]  /*5ba0*/  VIADD R8, R2, 0x7b ;  /* 0x0000007b02087836 */ /* 0x000fe40000000000 */
[--C-:B------:R-:W-:Y:S01]  /*5bb0*/  @!P5 IMAD.IADD R135, R135, 0x1, -R0.reuse ;  /* 0x000000018787d824 */ /* 0x100fe200078e0a00 */
[----:B------:R-:W-:Y:S01]  /*5bc0*/  ISETP.GE.AND P5, PT, R9, RZ, PT ;  /* 0x000000ff0900720c */ /* 0x000fe20003fa6270 */
[----:B------:R-:W-:Y:S01]  /*5bd0*/  IMAD R139, R0, R5, R139 ;  /* 0x00000005008b7224 */ /* 0x000fe200078e028b */
[----:B------:R-:W-:Y:S01]  /*5be0*/  IABS R9, R3 ;  /* 0x0000000300097213 */ /* 0x000fe20000000000 */
[----:B------:R-:W-:Y:S01]  /*5bf0*/  @!P4 IMAD.IADD R138, R138, 0x1, -R0 ;  /* 0x000000018a8ac824 */ /* 0x000fe200078e0a00 */
[----:B------:R-:W-:Y:S01]  /*5c00*/  IABS R141, R8 ;  /* 0x00000008008d7213 */ /* 0x000fe20000000000 */
[----:B------:R-:W-:Y:S01]  /*5c10*/  @!P3 IMAD.MOV R135, RZ, RZ, -R135 ;  /* 0x000000ffff87b224 */ /* 0x000fe200078e0a87 */
[----:B------:R-:W-:Y:S01]  /*5c20*/  ISETP.GE.AND P3, PT, R3, RZ, PT ;  /* 0x000000ff0300720c */ /* 0x000fe20003f66270 */
[----:B------:R-:W-:Y:S01]  /*5c30*/  @!P6 IMAD.MOV R136, RZ, RZ, -R136 ;  /* 0x000000ffff88e224 */ /* 0x000fe200078e0a88 */
[----:B------:R-:W-:Y:S01]  /*5c40*/  ISETP.GT.U32.AND P4, PT, R0, R138, PT ;  /* 0x0000008a0000720c */ /* 0x000fe20003f84070 */
[----:B------:R-:W-:Y:S01]  /*5c50*/  IMAD.HI.U32 R3, R6, R9, RZ ;  /* 0x0000000906037227 */ /* 0x000fe200078e00ff */
[----:B------:R-:W-:-:S03]  /*5c60*/  ISETP.GT.U32.AND P6, PT, R0, R139, PT ;  /* 0x0000008b0000720c */ /* 0x000fc60003fc4070 */
[----:B------:R-:W-:-:S04]  /*5c70*/  IMAD.HI.U32 R4, R6, R141, RZ ;  /* 0x0000008d06047227 */ /* 0x000fc800078e00ff */
[----:B------:R-:W-:Y:S02]  /*5c80*/  @!P1 IMAD.IADD R137, R137, 0x1, -R0 ;  /* 0x0000000189899824 */ /* 0x000fe400078e0a00 */
[----:B------:R-:W-:Y:S02]  /*5c90*/  VIADD R10, R2, 0x7c ;  /* 0x0000007c020a7836 */ /* 0x000fe40000000000 */
[----:B------:R-:W-:Y:S01]  /*5ca0*/  IMAD.MOV R3, RZ, RZ, -R3 ;  /* 0x000000ffff037224 */ /* 0x000fe200078e0a03 */
[C---:B------:R-:W-:Y:S01]  /*5cb0*/  ISETP.GT.U32.AND P1, PT, R0.reuse, R137, PT ;  /* 0x000000890000720c */ /* 0x040fe20003f24070 */
[----:B------:R-:W-:Y:S01]  /*5cc0*/  IMAD.MOV R4, RZ, RZ, -R4 ;  /* 0x000000ffff047224 */ /* 0x000fe200078e0a04 */
[----:B------:R-:W-:Y:S01]  /*5cd0*/  IABS R11, R10 ;  /* 0x0000000a000b7213 */ /* 0x000fe20000000000 */
[C---:B------:R-:W-:Y:S02]  /*5ce0*/  IMAD R140, R0.reuse, R3, R9 ;  /* 0x00000003008c7224 */ /* 0x040fe400078e0209 */
[----:B------:R-:W-:-:S02]  /*5cf0*/  IMAD R141, R0, R4, R141 ;  /* 0x00000004008d7224 */ /* 0x000fc400078e028d */
[--C-:B------:R-:W-:Y:S01]  /*5d00*/  @!P4 IMAD.IADD R138, R138, 0x1, -R0.reuse ;  /* 0x000000018a8ac824 */ /* 0x100fe200078e0a00 */
[C---:B------:R-:W-:Y:S01]  /*5d10*/  ISETP.GT.U32.AND P4, PT, R0.reuse, R140, PT ;  /* 0x0000008c0000720c */ /* 0x040fe20003f84070 */
[----:B------:R-:W-:Y:S01]  /*5d20*/  @!P6 IMAD.IADD R139, R139, 0x1, -R0 ;  /* 0x000000018b8be824 */ /* 0x000fe200078e0a00 */
[----:B------:R-:W-:Y:S01]  /*5d30*/  ISETP.GT.U32.AND P6, PT, R0, R141, PT ;  /* 0x0000008d0000720c */ /* 0x000fe20003fc4070 */
[----:B------:R-:W-:-:S04]  /*5d40*/  IMAD.HI.U32 R5, R6, R11, RZ ;  /* 0x0000000b06057227 */ /* 0x000fc800078e00ff */
[----:B------:R-:W-:Y:S02]  /*5d50*/  VIADD R12, R2, 0x7d ;  /* 0x0000007d020c7836 */ /* 0x000fe40000000000 */
[----:B------:R-:W-:Y:S02]  /*5d60*/  IMAD.MOV R5, RZ, RZ, -R5 ;  /* 0x000000ffff057224 */ /* 0x000fe400078e0a05 */
[----:B------:R-:W-:Y:S01]  /*5d70*/  @!P1 IMAD.IADD R137, R137, 0x1, -R0 ;  /* 0x0000000189899824 */ /* 0x000fe200078e0a00 */
[----:B------:R-:W-:Y:S01]  /*5d80*/  ISETP.GE.AND P1, PT, R8, RZ, PT ;  /* 0x000000ff0800720c */ /* 0x000fe20003f26270 */
[----:B------:R-:W-:Y:S01]  /*5d90*/  IMAD R142, R0, R5, R11 ;  /* 0x00000005008e7224 */ /* 0x000fe200078e020b */
[----:B------:R-:W-:Y:S01]  /*5da0*/  IABS R143, R12 ;  /* 0x0000000c008f7213 */ /* 0x000fe20000000000 */
[C---:B------:R-:W-:Y:S02]  /*5db0*/  VIADD R8, R2.reuse, 0x7e ;  /* 0x0000007e02087836 */ /* 0x040fe40000000000 */
[----:B------:R-:W-:-:S02]  /*5dc0*/  VIADD R11, R2, 0x7f ;  /* 0x0000007f020b7836 */ /* 0x000fc40000000000 */
[--C-:B------:R-:W-:Y:S01]  /*5dd0*/  @!P4 IMAD.IADD R140, R140, 0x1, -R0.reuse ;  /* 0x000000018c8cc824 */ /* 0x100fe200078e0a00 */
[----:B------:R-:W-:Y:S01]  /*5de0*/  IABS R5, R8 ;  /* 0x0000000800057213 */ /* 0x000fe20000000000 */
[----:B------:R-:W-:Y:S01]  /*5df0*/  @!P6 IMAD.IADD R141, R141, 0x1, -R0 ;  /* 0x000000018d8de824 */ /* 0x000fe200078e0a00 */
[----:B------:R-:W-:Y:S01]  /*5e00*/  IABS R145, R11 ;  /* 0x0000000b00917213 */ /* 0x000fe20000000000 */
[----:B------:R-:W-:Y:S01]  /*5e10*/  IMAD.HI.U32 R7, R6, R143, RZ ;  /* 0x0000008f06077227 */ /* 0x000fe200078e00ff */
[C---:B------:R-:W-:Y:S02]  /*5e20*/  ISETP.GT.U32.AND P4, PT, R0.reuse, R139, PT ;  /* 0x0000008b0000720c */ /* 0x040fe40003f84070 */
[C---:B------:R-:W-:Y:S01]  /*5e30*/  ISETP.GT.U32.AND P6, PT, R0.reuse, R141, PT ;  /* 0x0000008d0000720c */ /* 0x040fe20003fc4070 */
[----:B------:R-:W-:Y:S01]  /*5e40*/  @!P2 IMAD.MOV R137, RZ, RZ, -R137 ;  /* 0x000000ffff89a224 */ /* 0x000fe200078e0a89 */
[----:B------:R-:W-:Y:S01]  /*5e50*/  ISETP.GT.U32.AND P2, PT, R0, R140, PT ;  /* 0x0000008c0000720c */ /* 0x000fe20003f44070 */
[----:B------:R-:W-:-:S02]  /*5e60*/  IMAD.MOV R7, RZ, RZ, -R7 ;  /* 0x000000ffff077224 */ /* 0x000fc400078e0a07 */
[----:B------:R-:W-:-:S04]  /*5e70*/  IMAD.HI.U32 R3, R6, R5, RZ ;  /* 0x0000000506037227 */ /* 0x000fc800078e00ff */
[----:B------:R-:W-:-:S04]  /*5e80*/  IMAD.HI.U32 R4, R6, R145, RZ ;  /* 0x0000009106047227 */ /* 0x000fc800078e00ff */
[C---:B------:R-:W-:Y:S02]  /*5e90*/  IMAD R143, R0.reuse, R7, R143 ;  /* 0x00000007008f7224 */ /* 0x040fe400078e028f */
[----:B------:R-:W-:Y:S02]  /*5ea0*/  IMAD.MOV R3, RZ, RZ, -R3 ;  /* 0x000000ffff037224 */ /* 0x000fe400078e0a03 */
[----:B------:R-:W-:Y:S02]  /*5eb0*/  IMAD.MOV R7, RZ, RZ, -R4 ;  /* 0x000000ffff077224 */ /* 0x000fe400078e0a04 */
[----:B------:R-:W-:Y:S01]  /*5ec0*/  @!P0 IMAD.MOV R138, RZ, RZ, -R138 ;  /* 0x000000ffff8a8224 */ /* 0x000fe200078e0a8a */
[C---:B------:R-:W-:Y:S01]  /*5ed0*/  ISETP.GT.U32.AND P0, PT, R0.reuse, R142, PT ;  /* 0x0000008e0000720c */ /* 0x040fe20003f04070 */
[----:B------:R-:W-:Y:S01]  /*5ee0*/  @!P4 IMAD.IADD R139, R139, 0x1, -R0 ;  /* 0x000000018b8bc824 */ /* 0x000fe200078e0a00 */
[C---:B------:R-:W-:Y:S01]  /*5ef0*/  ISETP.GT.U32.AND P4, PT, R0.reuse, R143, PT ;  /* 0x0000008f0000720c */ /* 0x040fe20003f84070 */
[----:B------:R-:W-:-:S02]  /*5f00*/  IMAD R144, R0, R3, R5 ;  /* 0x0000000300907224 */ /* 0x000fc400078e0205 */
[----:B------:R-:W-:Y:S02]  /*5f10*/  IMAD R145, R0, R7, R145 ;  /* 0x0000000700917224 */ /* 0x000fe400078e0291 */
[--C-:B------:R-:W-:Y:S01]  /*5f20*/  @!P2 IMAD.IADD R140, R140, 0x1, -R0.reuse ;  /* 0x000000018c8ca824 */ /* 0x100fe200078e0a00 */
[C---:B------:R-:W-:Y:S01]  /*5f30*/  ISETP.GT.U32.AND P2, PT, R0.reuse, R144, PT ;  /* 0x000000900000720c */ /* 0x040fe20003f44070 */
[--C-:B------:R-:W-:Y:S01]  /*5f40*/  @!P6 IMAD.IADD R141, R141, 0x1, -R0.reuse ;  /* 0x000000018d8de824 */ /* 0x100fe200078e0a00 */
[----:B------:R-:W-:Y:S01]  /*5f50*/  ISETP.GT.U32.AND P6, PT, R0, R145, PT ;  /* 0x000000910000720c */ /* 0x000fe20003fc4070 */
[C---:B------:R-:W-:Y:S02]  /*5f60*/  VIADD R13, R2.reuse, 0x80 ;  /* 0x00000080020d7836 */ /* 0x040fe40000000000 */
[----:B------:R-:W-:Y:S02]  /*5f70*/  VIADD R14, R2, 0x81 ;  /* 0x00000081020e7836 */ /* 0x000fe40000000000 */
[--C-:B------:R-:W-:Y:S01]  /*5f80*/  @!P0 IMAD.IADD R142, R142, 0x1, -R0.reuse ;  /* 0x000000018e8e8824 */ /* 0x100fe200078e0a00 */
[----:B------:R-:W-:Y:S01]  /*5f90*/  IABS R9, R13 ;  /* 0x0000000d00097213 */ /* 0x000fe20000000000 */
[--C-:B------:R-:W-:Y:S01]  /*5fa0*/  @!P4 IMAD.IADD R143, R143, 0x1, -R0.reuse ;  /* 0x000000018f8fc824 */ /* 0x100fe200078e0a00 */
[----:B------:R-:W-:Y:S01]  /*5fb0*/  IABS R147, R14 ;  /* 0x0000000e00937213 */ /* 0x000fe20000000000 */
[----:B------:R-:W-:Y:S01]  /*5fc0*/  @!P5 IMAD.MOV R139, RZ, RZ, -R139 ;  /* 0x000000ffff8bd224 */ /* 0x000fe200078e0a8b */
[----:B------:R-:W-:Y:S01]  /*5fd0*/  ISETP.GE.AND P4, PT, R12, RZ, PT ;  /* 0x000000ff0c00720c */ /* 0x000fe20003f86270 */
[--C-:B------:R-:W-:Y:S01]  /*5fe0*/  @!P2 IMAD.IADD R144, R144, 0x1, -R0.reuse ;  /* 0x000000019090a824 */ /* 0x100fe200078e0a00 */
[C---:B------:R-:W-:Y:S01]  /*5ff0*/  ISETP.GT.U32.AND P2, PT, R0.reuse, R142, PT ;  /* 0x0000008e0000720c */ /* 0x040fe20003f44070 */
[----:B------:R-:W-:Y:S01]  /*6000*/  @!P6 IMAD.IADD R145, R145, 0x1, -R0 ;  /* 0x000000019191e824 */ /* 0x000fe200078e0a00 */
[----:B------:R-:W-:Y:S01]  /*6010*/  ISETP.GT.U32.AND P6, PT, R0, R143, PT ;  /* 0x0000008f0000720c */ /* 0x000fe20003fc4070 */
[----:B------:R-:W-:Y:S01]  /*6020*/  IMAD.HI.U32 R3, R6, R9, RZ ;  /* 0x0000000906037227 */ /* 0x000fe200078e00ff */
[----:B------:R-:W-:-:S02]  /*6030*/  ISETP.GT.U32.AND P5, PT, R0, R144, PT ;  /* 0x000000900000720c */ /* 0x000fc40003fa4070 */
[----:B------:R-:W-:Y:S01]  /*6040*/  ISETP.GE.AND P0, PT, R10, RZ, PT ;  /* 0x000000ff0a00720c */ /* 0x000fe20003f06270 */
[----:B------:R-:W-:-:S04]  /*6050*/  IMAD.HI.U32 R4, R6, R147, RZ ;  /* 0x0000009306047227 */ /* 0x000fc800078e00ff */
[----:B------:R-:W-:Y:S02]  /*6060*/  IMAD.MOV R3, RZ, RZ, -R3 ;  /* 0x000000ffff037224 */ /* 0x000fe400078e0a03 */
[----:B------:R-:W-:Y:S02]  /*6070*/  IMAD.MOV R4, RZ, RZ, -R4 ;  /* 0x000000ffff047224 */ /* 0x000fe400078e0a04 */
[----:B------:R-:W-:Y:S02]  /*6080*/  VIADD R7, R2, 0x82 ;  /* 0x0000008202077836 */ /* 0x000fe40000000000 */
[C---:B------:R-:W-:Y:S02]  /*6090*/  IMAD R146, R0.reuse, R3, R9 ;  /* 0x0000000300927224 */ /* 0x040fe400078e0209 */
[----:B------:R-:W-:Y:S01]  /*60a0*/  IMAD R147, R0, R4, R147 ;  /* 0x0000000400937224 */ /* 0x000fe200078e0293 */
[----:B------:R-:W-:Y:S01]  /*60b0*/  IABS R5, R7 ;  /* 0x0000000700057213 */ /* 0x000fe20000000000 */
[----:B------:R-:W-:-:S02]  /*60c0*/  VIADD R9, R2, 0x83 ;  /* 0x0000008302097836 */ /* 0x000fc40000000000 */
[----:B------:R-:W-:Y:S01]  /*60d0*/  @!P3 IMAD.MOV R140, RZ, RZ, -R140 ;  /* 0x000000ffff8cb224 */ /* 0x000fe200078e0a8c */
[----:B------:R-:W-:Y:S01]  /*60e0*/  ISETP.GT.U32.AND P3, PT, R0, R145, PT ;  /* 0x000000910000720c */ /* 0x000fe20003f64070 */
[--C-:B------:R-:W-:Y:S01]  /*60f0*/  @!P2 IMAD.IADD R142, R142, 0x1, -R0.reuse ;  /* 0x000000018e8ea824 */ /* 0x100fe200078e0a00 */
[----:B------:R-:W-:Y:S01]  /*6100*/  IABS R149, R9 ;  /* 0x0000000900957213 */ /* 0x000fe20000000000 */
[----:B------:R-:W-:Y:S01]  /*6110*/  @!P6 IMAD.IADD R143, R143, 0x1, -R0 ;  /* 0x000000018f8fe824 */ /* 0x000fe200078e0a00 */
[----:B------:R-:W-:Y:S01]  /*6120*/  ISETP.GE.AND P2, PT, R8, RZ, PT ;  /* 0x000000ff0800720c */ /* 0x000fe20003f46270 */
[----:B------:R-:W-:Y:S01]  /*6130*/  IMAD.HI.U32 R3, R6, R5, RZ ;  /* 0x0000000506037227 */ /* 0x000fe200078e00ff */
[----:B------:R-:W-:-:S03]  /*6140*/  ISETP.GT.U32.AND P6, PT, R0, R147, PT ;  /* 0x000000930000720c */ /* 0x000fc60003fc4070 */
[----:B------:R-:W-:Y:S01]  /*6150*/  @!P5 IMAD.IADD R144, R144, 0x1, -R0 ;  /* 0x000000019090d824 */ /* 0x000fe200078e0a00 */
[----:B------:R-:W-:Y:S01]  /*6160*/  ISETP.GE.AND P5, PT, R11, RZ, PT ;  /* 0x000000ff0b00720c */ /* 0x000fe20003fa6270 */
[----:B------:R-:W-:-:S04]  /*6170*/  IMAD.HI.U32 R4, R6, R149, RZ ;  /* 0x0000009506047227 */ /* 0x000fc800078e00ff */
[----:B------:R-:W-:Y:S02]  /*6180*/  IMAD.MOV R3, RZ, RZ, -R3 ;  /* 0x000000ffff037224 */ /* 0x000fe400078e0a03 */
[----:B------:R-:W-:Y:S01]  /*6190*/  @!P1 IMAD.MOV R141, RZ, RZ, -R141 ;  /* 0x000000ffff8d9224 */ /* 0x000fe200078e0a8d */
[C---:B------:R-:W-:Y:S01]  /*61a0*/  ISETP.GT.U32.AND P1, PT, R0.reuse, R146, PT ;  /* 0x000000920000720c */ /* 0x040fe20003f24070 */
[----:B------:R-:W-:Y:S02]  /*61b0*/  IMAD.MOV R4, RZ, RZ, -R4 ;  /* 0x000000ffff047224 */ /* 0x000fe400078e0a04 */
[C---:B------:R-:W-:Y:S02]  /*61c0*/  IMAD R148, R0.reuse, R3, R5 ;  /* 0x0000000300947224 */ /* 0x040fe400078e0205 */
[--C-:B------:R-:W-:Y:S01]  /*61d0*/  @!P3 IMAD.IADD R145, R145, 0x1, -R0.reuse ;  /* 0x000000019191b824 */ /* 0x100fe200078e0a00 */
[----:B------:R-:W-:Y:S01]  /*61e0*/  ISETP.GE.AND P3, PT, R13, RZ, PT ;  /* 0x000000ff0d00720c */ /* 0x000fe20003f66270 */
[----:B------:R-:W-:Y:S01]  /*61f0*/  @!P6 IMAD.IADD R147, R147, 0x1, -R0 ;  /* 0x000000019393e824 */ /* 0x000fe200078e0a00 */
[----:B------:R-:W-:Y:S01]  /*6200*/  ISETP.GE.AND P6, PT, R7, RZ, PT ;  /* 0x000000ff0700720c */ /* 0x000fe20003fc6270 */
[----:B------:R-:W-:-:S02]  /*6210*/  IMAD R149, R0, R4, R149 ;  /* 0x0000000400957224 */ /* 0x000fc400078e0295 */
        /* <DEDUP_REMOVED lines=8> */
[----:B------:R-:W-:Y:S02]  /*62a0*/  VIADD R3, R2, 0x84 ;  /* 0x0000008402037836 */ /* 0x000fe40000000000 */
[----:B------:R-:W-:Y:S01]  /*62b0*/  @!P0 IMAD.MOV R142, RZ, RZ, -R142 ;  /* 0x000000ffff8e8224 */ /* 0x000fe200078e0a8e */
[----:B------:R-:W-:Y:S01]  /*62c0*/  ISETP.GT.U32.AND P0, PT, R0, R146, PT ;  /* 0x000000920000720c */ /* 0x000fe20003f04070 */
[----:B------:R-:W-:Y:S01]  /*62d0*/  VIADD R4, R2, 0x85 ;  /* 0x0000008502047836 */ /* 0x000fe20000000000 */
[----:B------:R-:W-:Y:S01]  /*62e0*/  IABS R5, R3 ;  /* 0x0000000300057213 */ /* 0x000fe20000000000 */
[----:B------:R-:W-:-:S02]  /*62f0*/  @!P2 IMAD.IADD R148, R148, 0x1, -R0 ;  /* 0x000000019494a824 */ /* 0x000fc400078e0a00 */
[--C-:B------:R-:W-:Y:S01]  /*6300*/  @!P4 IMAD.IADD R147, R147, 0x1, -R0.reuse ;  /* 0x000000019393c824 */ /* 0x100fe200078e0a00 */
[----:B------:R-:W-:Y:S01]  /*6310*/  ISETP.GE.AND P4, PT, R3, RZ, PT ;  /* 0x000000ff0300720c */ /* 0x000fe20003f86270 */
[--C-:B------:R-:W-:Y:S01]  /*6320*/  @!P5 IMAD.IADD R149, R149, 0x1, -R0.reuse ;  /* 0x000000019595d824 */ /* 0x100fe200078e0a00 */
[----:B------:R-:W-:Y:S01]  /*6330*/  ISETP.GT.U32.AND P5, PT, R0, R148, PT ;  /* 0x000000940000720c */ /* 0x000fe20003fa4070 */
[----:B------:R-:W-:Y:S01]  /*6340*/  IMAD.HI.U32 R3, R6, R5, RZ ;  /* 0x0000000506037227 */ /* 0x000fe200078e00ff */
[----:B------:R-:W-:Y:S02]  /*6350*/  IABS R151, R4 ;  /* 0x0000000400977213 */ /* 0x000fe40000000000 */
[----:B------:R-:W-:Y:S01]  /*6360*/  ISETP.GE.AND P2, PT, R4, RZ, PT ;  /* 0x000000ff0400720c */ /* 0x000fe20003f46270 */
[----:B------:R-:W-:Y:S02]  /*6370*/  IMAD.MOV R3, RZ, RZ, -R3 ;  /* 0x000000ffff037224 */ /* 0x000fe400078e0a03 */
[----:B------:R-:W-:Y:S01]  /*6380*/  @!P0 IMAD.IADD R146, R146, 0x1, -R0 ;  /* 0x0000000192928824 */ /* 0x000fe200078e0a00 */
[----:B------:R-:W-:Y:S01]  /*6390*/  ISETP.GE.AND P0, PT, R9, RZ, PT ;  /* 0x000000ff0900720c */ /* 0x000fe20003f06270 */
[----:B------:R-:W-:-:S02]  /*63a0*/  IMAD R150, R0, R3, R5 ;  /* 0x0000000300967224 */ /* 0x000fc400078e0205 */
[----:B------:R-:W-:-:S04]  /*63b0*/  IMAD.HI.U32 R4, R6, R151, RZ ;  /* 0x0000009706047227 */ /* 0x000fc800078e00ff */
[----:B------:R-:W-:Y:S01]  /*63c0*/  @!P3 IMAD.MOV R146, RZ, RZ, -R146 ;  /* 0x000000ffff92b224 */ /* 0x000fe200078e0a92 */
[----:B------:R-:W-:Y:S01]  /*63d0*/  ISETP.GT.U32.AND P3, PT, R0, R149, PT ;  /* 0x000000950000720c */ /* 0x000fe20003f64070 */
[----:B------:R-:W-:Y:S01]  /*63e0*/  @!P5 IMAD.IADD R148, R148, 0x1, -R0 ;  /* 0x000000019494d824 */ /* 0x000fe200078e0a00 */
[----:B------:R-:W-:Y:S01]  /*63f0*/  ISETP.GT.U32.AND P5, PT, R0, R150, PT ;  /* 0x000000960000720c */ /* 0x000fe20003fa4070 */
[----:B------:R-:W-:Y:S02]  /*6400*/  VIADD R7, R2, 0x86 ;  /* 0x0000008602077836 */ /* 0x000fe40000000000 */
[----:B------:R-:W-:Y:S02]  /*6410*/  IMAD.MOV R4, RZ, RZ, -R4 ;  /* 0x000000ffff047224 */ /* 0x000fe400078e0a04 */
[----:B------:R-:W-:Y:S01]  /*6420*/  @!P1 IMAD.MOV R147, RZ, RZ, -R147 ;  /* 0x000000ffff939224 */ /* 0x000fe200078e0a93 */
[----:B------:R-:W-:Y:S01]  /*6430*/  ISETP.GE.AND P1, PT, R7, RZ, PT ;  /* 0x000000ff0700720c */ /* 0x000fe20003f26270 */
[----:B------:R-:W-:Y:S01]  /*6440*/  IMAD R151, R0, R4, R151 ;  /* 0x0000000400977224 */ /* 0x000fe200078e0297 */
[----:B------:R-:W-:Y:S01]  /*6450*/  IABS R7, R7 ;  /* 0x0000000700077213 */ /* 0x000fe20000000000 */
[----:B------:R-:W-:-:S02]  /*6460*/  VIADD R3, R2, 0x87 ;  /* 0x0000008702037836 */ /* 0x000fc40000000000 */
[----:B------:R-:W-:Y:S01]  /*6470*/  @!P6 IMAD.MOV R148, RZ, RZ, -R148 ;  /* 0x000000ffff94e224 */ /* 0x000fe200078e0a94 */
[----:B------:R-:W-:Y:S01]  /*6480*/  ISETP.GT.U32.AND P6, PT, R0, R151, PT ;  /* 0x000000970000720c */ /* 0x000fe20003fc4070 */
[----:B------:R-:W-:Y:S01]  /*6490*/  IMAD.MOV.U32 R5, RZ, RZ, R7 ;  /* 0x000000ffff057224 */ /* 0x000fe200078e0007 */
[----:B------:R-:W-:Y:S01]  /*64a0*/  IABS R153, R3 ;  /* 0x0000000300997213 */ /* 0x000fe20000000000 */
[--C-:B------:R-:W-:Y:S01]  /*64b0*/  @!P3 IMAD.IADD R149, R149, 0x1, -R0.reuse ;  /* 0x000000019595b824 */ /* 0x100fe200078e0a00 */
[----:B------:R-:W-:Y:S01]  /*64c0*/  ISETP.GE.AND P3, PT, R3, RZ, PT ;  /* 0x000000ff0300720c */ /* 0x000fe20003f66270 */
[----:B------:R-:W-:Y:S02]  /*64d0*/  @!P5 IMAD.IADD R150, R150, 0x1, -R0 ;  /* 0x000000019696d824 */ /* 0x000fe400078e0a00 */
[----:B------:R-:W-:Y:S02]  /*64e0*/  VIADD R4, R2, 0x88 ;  /* 0x0000008802047836 */ /* 0x000fe40000000000 */
[----:B------:R-:W-:Y:S01]  /*64f0*/  IMAD.HI.U32 R3, R6, R5, RZ ;  /* 0x0000000506037227 */ /* 0x000fe200078e00ff */
[----:B------:R-:W-:-:S03]  /*6500*/  ISETP.GT.U32.AND P5, PT, R0, R150, PT ;  /* 0x000000960000720c */ /* 0x000fc60003fa4070 */
[----:B------:R-:W-:Y:S01]  /*6510*/  @!P0 IMAD.MOV R149, RZ, RZ, -R149 ;  /* 0x000000ffff958224 */ /* 0x000fe200078e0a95 */
[----:B------:R-:W-:Y:S01]  /*6520*/  ISETP.GE.AND P0, PT, R4, RZ, PT ;  /* 0x000000ff0400720c */ /* 0x000fe20003f06270 */
[----:B------:R-:W-:Y:S01]  /*6530*/  IMAD.MOV R152, RZ, RZ, -R3 ;  /* 0x000000ffff987224 */ /* 0x000fe200078e0a03 */
[----:B------:R-:W-:Y:S01]  /*6540*/  IABS R4, R4 ;  /* 0x0000000400047213 */ /* 0x000fe20000000000 */
[----:B------:R-:W-:-:S04]  /*6550*/  IMAD.HI.U32 R3, R6, R153, RZ ;  /* 0x0000009906037227 */ /* 0x000fc800078e00ff */
[----:B------:R-:W-:Y:S02]  /*6560*/  VIADD R8, R2, 0x89 ;  /* 0x0000008902087836 */ /* 0x000fe40000000000 */
[----:B------:R-:W-:Y:S02]  /*6570*/  @!P6 IMAD.IADD R151, R151, 0x1, -R0 ;  /* 0x000000019797e824 */ /* 0x000fe400078e0a00 */
[C---:B------:R-:W-:Y:S01]  /*6580*/  IMAD R152, R0.reuse, R152, R5 ;  /* 0x0000009800987224 */ /* 0x040fe200078e0205 */
[----:B------:R-:W-:Y:S01]  /*6590*/  IABS R155, R8 ;  /* 0x00000008009b7213 */ /* 0x000fe20000000000 */
[----:B------:R-:W-:Y:S01]  /*65a0*/  IMAD.MOV R3, RZ, RZ, -R3 ;  /* 0x000000ffff037224 */ /* 0x000fe200078e0a03 */
[C---:B------:R-:W-:Y:S01]  /*65b0*/  ISETP.GT.U32.AND P6, PT, R0.reuse, R151, PT ;  /* 0x000000970000720c */ /* 0x040fe20003fc4070 */
[----:B------:R-:W-:Y:S02]  /*65c0*/  IMAD.MOV.U32 R5, RZ, RZ, R4 ;  /* 0x000000ffff057224 */ /* 0x000fe400078e0004 */
[----:B------:R-:W-:-:S02]  /*65d0*/  IMAD R153, R0, R3, R153 ;  /* 0x0000000300997224 */ /* 0x000fc400078e0299 */
[----:B------:R-:W-:-:S04]  /*65e0*/  IMAD.HI.U32 R3, R6, R5, RZ ;  /* 0x0000000506037227 */ /* 0x000fc800078e00ff */
[----:B------:R-:W-:Y:S01]  /*65f0*/  @!P5 IMAD.IADD R150, R150, 0x1, -R0 ;  /* 0x000000019696d824 */ /* 0x000fe200078e0a00 */
[----:B------:R-:W-:Y:S01]  /*6600*/  ISETP.GT.U32.AND P5, PT, R0, R152, PT ;  /* 0x000000980000720c */ /* 0x000fe20003fa4070 */
[----:B------:R-:W-:-:S04]  /*6610*/  IMAD.HI.U32 R4, R6, R155, RZ ;  /* 0x0000009b06047227 */ /* 0x000fc800078e00ff */
[----:B------:R-:W-:Y:S02]  /*6620*/  IMAD.MOV R3, RZ, RZ, -R3 ;  /* 0x000000ffff037224 */ /* 0x000fe400078e0a03 */
[----:B------:R-:W-:Y:S02]  /*6630*/  IMAD.MOV R4, RZ, RZ, -R4 ;  /* 0x000000ffff047224 */ /* 0x000fe400078e0a04 */
[C---:B------:R-:W-:Y:S02]  /*6640*/  IMAD R154, R0.reuse, R3, R5 ;  /* 0x00000003009a7224 */ /* 0x040fe400078e0205 */
[C---:B------:R-:W-:Y:S02]  /*6650*/  IMAD R155, R0.reuse, R4, R155 ;  /* 0x00000004009b7224 */ /* 0x040fe400078e029b */
[----:B------:R-:W-:Y:S01]  /*6660*/  @!P6 IMAD.IADD R151, R151, 0x1, -R0 ;  /* 0x000000019797e824 */ /* 0x000fe200078e0a00 */
[----:B------:R-:W-:Y:S01]  /*6670*/  ISETP.GT.U32.AND P6, PT, R0, R154, PT ;  /* 0x0000009a0000720c */ /* 0x000fe20003fc4070 */
[----:B------:R-:W-:-:S02]  /*6680*/  VIADD R9, R2, 0x8a ;  /* 0x0000008a02097836 */ /* 0x000fc40000000000 */
[----:B------:R-:W-:Y:S01]  /*6690*/  @!P5 IMAD.IADD R152, R152, 0x1, -R0 ;  /* 0x000000019898d824 */ /* 0x000fe200078e0a00 */
[----:B------:R-:W-:Y:S01]  /*66a0*/  ISETP.GT.U32.AND P5, PT, R0, R155, PT ;  /* 0x0000009b0000720c */ /* 0x000fe20003fa4070 */
[----:B------:R-:W-:Y:S01]  /*66b0*/  @!P4 IMAD.MOV R150, RZ, RZ, -R150 ;  /* 0x000000ffff96c224 */ /* 0x000fe200078e0a96 */
[----:B------:R-:W-:Y:S01]  /*66c0*/  IABS R7, R9 ;  /* 0x0000000900077213 */ /* 0x000fe20000000000 */
[----:B------:R-:W-:Y:S01]  /*66d0*/  VIADD R10, R2, 0x8b ;  /* 0x0000008b020a7836 */ /* 0x000fe20000000000 */
[----:B------:R-:W-:Y:S01]  /*66e0*/  ISETP.GT.U32.AND P4, PT, R0, R153, PT ;  /* 0x000000990000720c */ /* 0x000fe20003f84070 */
[----:B------:R-:W-:Y:S02]  /*66f0*/  VIADD R11, R2, 0x8c ;  /* 0x0000008c020b7836 */ /* 0x000fe40000000000 */
[----:B------:R-:W-:Y:S01]  /*6700*/  IMAD.HI.U32 R3, R6, R7, RZ ;  /* 0x0000000706037227 */ /* 0x000fe200078e00ff */
[----:B------:R-:W-:Y:S02]  /*6710*/  IABS R157, R10 ;  /* 0x0000000a009d7213 */ /* 0x000fe40000000000 */
[----:B------:R-:W-:Y:S01]  /*6720*/  IABS R5, R11 ;  /* 0x0000000b00057213 */ /* 0x000fe20000000000 */
[----:B------:R-:W-:-:S02]  /*6730*/  @!P6 IMAD.IADD R154, R154, 0x1, -R0 ;  /* 0x000000019a9ae824 */ /* 0x000fc400078e0a00 */
[----:B------:R-:W-:Y:S02]  /*6740*/  IMAD.MOV R3, RZ, RZ, -R3 ;  /* 0x000000ffff037224 */ /* 0x000fe400078e0a03 */
[----:B------:R-:W-:Y:S01]  /*6750*/  @!P5 IMAD.IADD R155, R155, 0x1, -R0 ;  /* 0x000000019b9bd824 */ /* 0x000fe200078e0a00 */
[C---:B------:R-:W-:Y:S01]  /*6760*/  ISETP.GT.U32.AND P5, PT, R0.reuse, R154, PT ;  /* 0x0000009a0000720c */ /* 0x040fe20003fa4070 */
[----:B------:R-:W-:Y:S02]  /*6770*/  IMAD R156, R0, R3, R7 ;  /* 0x00000003009c7224 */ /* 0x000fe400078e0207 */
[----:B------:R-:W-:-:S04]  /*6780*/  IMAD.HI.U32 R3, R6, R157, RZ ;  /* 0x0000009d06037227 */ /* 0x000fc800078e00ff */
[--C-:B------:R-:W-:Y:S01]  /*6790*/  @!P4 IMAD.IADD R153, R153, 0x1, -R0.reuse ;  /* 0x000000019999c824 */ /* 0x100fe200078e0a00 */
[----:B------:R-:W-:Y:S01]  /*67a0*/  ISETP.GT.U32.AND P4, PT, R0, R152, PT ;  /* 0x000000980000720c */ /* 0x000fe20003f84070 */
[----:B------:R-:W-:Y:S02]  /*67b0*/  IMAD.MOV R3, RZ, RZ, -R3 ;  /* 0x000000ffff037224 */ /* 0x000fe400078e0a03 */
[----:B------:R-:W-:Y:S01]  /*67c0*/  VIADD R12, R2, 0x8d ;  /* 0x0000008d020c7836 */ /* 0x000fe20000000000 */
[C---:B------:R-:W-:Y:S01]  /*67d0*/  ISETP.GT.U32.AND P6, PT, R0.reuse, R153, PT ;  /* 0x000000990000720c */ /* 0x040fe20003fc4070 */
[----:B------:R-:W-:Y:S02]  /*67e0*/  IMAD R157, R0, R3, R157 ;  /* 0x00000003009d7224 */ /* 0x000fe400078e029d */
[----:B------:R-:W-:Y:S01]  /*67f0*/  @!P5 IMAD.IADD R154, R154, 0x1, -R0 ;  /* 0x000000019a9ad824 */ /* 0x000fe200078e0a00 */
[----:B------:R-:W-:Y:S01]  /*6800*/  IABS R159, R12 ;  /* 0x0000000c009f7213 */ /* 0x000fe20000000000 */
[----:B------:R-:W-:Y:S01]  /*6810*/  IMAD.HI.U32 R3, R6, R5, RZ ;  /* 0x0000000506037227 */ /* 0x000fe200078e00ff */
[----:B------:R-:W-:-:S03]  /*6820*/  ISETP.GT.U32.AND P5, PT, R0, R157, PT ;  /* 0x0000009d0000720c */ /* 0x000fc60003fa4070 */
[----:B------:R-:W-:Y:S02]  /*6830*/  IMAD.MOV R3, RZ, RZ, -R3 ;  /* 0x000000ffff037224 */ /* 0x000fe400078e0a03 */
[----:B------:R-:W-:Y:S01]  /*6840*/  @!P2 IMAD.MOV R151, RZ, RZ, -R151 ;  /* 0x000000ffff97a224 */ /* 0x000fe200078e0a97 */
[----:B------:R-:W-:Y:S01]  /*6850*/  ISETP.GT.U32.AND P2, PT, R0, R155, PT ;  /* 0x0000009b0000720c */ /* 0x000fe20003f44070 */
[--C-:B------:R-:W-:Y:S01]  /*6860*/  @!P6 IMAD.IADD R153, R153, 0x1, -R0.reuse ;  /* 0x000000019999e824 */ /* 0x100fe200078e0a00 */
[----:B------:R-:W-:Y:S01]  /*6870*/  ISETP.GE.AND P6, PT, R8, RZ, PT ;  /* 0x000000ff0800720c */ /* 0x000fe20003fc6270 */
[----:B------:R-:W-:Y:S02]  /*6880*/  VIADD R8, R2, 0x8e ;  /* 0x0000008e02087836 */ /* 0x000fe40000000000 */
[----:B------:R-:W-:Y:S02]  /*6890*/  IMAD R158, R0, R3, R5 ;  /* 0x00000003009e7224 */ /* 0x000fe400078e0205 */
[--C-:B------:R-:W-:Y:S01]  /*68a0*/  @!P5 IMAD.IADD R157, R157, 0x1, -R0.reuse ;  /* 0x000000019d9dd824 */ /* 0x100fe200078e0a00 */
[----:B------:R-:W-:Y:S01]  /*68b0*/  IABS R7, R8 ;  /* 0x0000000800077213 */ /* 0x000fe20000000000 */
[----:B------:R-:W-:Y:S01]  /*68c0*/  @!P4 IMAD.IADD R152, R152, 0x1, -R0 ;  /* 0x000000019898c824 */ /* 0x000fe200078e0a00 */
[----:B------:R-:W-:Y:S01]  /*68d0*/  ISETP.GT.U32.AND P4, PT, R0, R156, PT ;  /* 0x0000009c0000720c */ /* 0x000fe20003f84070 */
[----:B------:R-:W-:Y:S01]  /*68e0*/  IMAD.HI.U32 R4, R6, R159, RZ ;  /* 0x0000009f06047227 */ /* 0x000fe200078e00ff */
[----:B------:R-:W-:-:S03]  /*68f0*/  ISETP.GT.U32.AND P5, PT, R0, R157, PT ;  /* 0x0000009d0000720c */ /* 0x000fc60003fa4070 */
[----:B------:R-:W-:-:S04]  /*6900*/  IMAD.HI.U32 R3, R6, R7, RZ ;  /* 0x0000000706037227 */ /* 0x000fc800078e00ff */
[----:B------:R-:W-:Y:S02]  /*6910*/  IMAD.MOV R3, RZ, RZ, -R3 ;  /* 0x000000ffff037224 */ /* 0x000fe400078e0a03 */
[----:B------:R-:W-:Y:S02]  /*6920*/  IMAD.MOV R4, RZ, RZ, -R4 ;  /* 0x000000ffff047224 */ /* 0x000fe400078e0a04 */
[C---:B------:R-:W-:Y:S02]  /*6930*/  IMAD R160, R0.reuse, R3, R7 ;  /* 0x0000000300a07224 */ /* 0x040fe400078e0207 */
[--C-:B------:R-:W-:Y:S02]  /*6940*/  @!P5 IMAD.IADD R157, R157, 0x1, -R0.reuse ;  /* 0x000000019d9dd824 */ /* 0x100fe400078e0a00 */
[--C-:B------:R-:W-:Y:S01]  /*6950*/  @!P2 IMAD.IADD R155, R155, 0x1, -R0.reuse ;  /* 0x000000019b9ba824 */ /* 0x100fe200078e0a00 */
[----:B------:R-:W-:Y:S01]  /*6960*/  ISETP.GT.U32.AND P5, PT, R0, R160, PT ;  /* 0x000000a00000720c */ /* 0x000fe20003fa4070 */
[----:B------:R-:W-:Y:S01]  /*6970*/  @!P4 IMAD.IADD R156, R156, 0x1, -R0 ;  /* 0x000000019c9cc824 */ /* 0x000fe200078e0a00 */
[----:B------:R-:W-:Y:S01]  /*6980*/  ISETP.GE.AND P2, PT, R9, RZ, PT ;  /* 0x000000ff0900720c */ /* 0x000fe20003f46270 */
[----:B------:R-:W-:Y:S01]  /*6990*/  IMAD R159, R0, R4, R159 ;  /* 0x00000004009f7224 */ /* 0x000fe200078e029f */
[----:B------:R-:W-:Y:S01]  /*69a0*/  ISETP.GE.AND P4, PT, R10, RZ, PT ;  /* 0x000000ff0a00720c */ /* 0x000fe20003f86270 */
[----:B------:R-:W-:-:S02]  /*69b0*/  VIADD R9, R2, 0x8f ;  /* 0x0000008f02097836 */ /* 0x000fc40000000000 */
[----:B------:R-:W-:Y:S01]  /*69c0*/  @!P1 IMAD.MOV R152, RZ, RZ, -R152 ;  /* 0x000000ffff989224 */ /* 0x000fe200078e0a98 */
[C---:B------:R-:W-:Y:S01]  /*69d0*/  ISETP.GT.U32.AND P1, PT, R0.reuse, R156, PT ;  /* 0x0000009c0000720c */ /* 0x040fe20003f24070 */
[----:B------:R-:W-:Y:S01]  /*69e0*/  @!P6 IMAD.MOV R155, RZ, RZ, -R155 ;  /* 0x000000ffff9be224 */ /* 0x000fe200078e0a9b */
[----:B------:R-:W-:Y:S01]  /*69f0*/  ISETP.GT.U32.AND P6, PT, R0, R159, PT ;  /* 0x0000009f0000720c */ /* 0x000fe20003fc4070 */
[----:B------:R-:W-:Y:S01]  /*6a00*/  VIADD R10, R2, 0x90 ;  /* 0x00000090020a7836 */ /* 0x000fe20000000000 */
[----:B------:R-:W-:Y:S01]  /*6a10*/  IABS R161, R9 ;  /* 0x0000000900a17213 */ /* 0x000fe20000000000 */
[----:B------:R-:W-:Y:S01]  /*6a20*/  @!P3 IMAD.MOV R153, RZ, RZ, -R153 ;  /* 0x000000ffff99b224 */ /* 0x000fe200078e0a99 */
[----:B------:R-:W-:Y:S01]  /*6a30*/  ISETP.GT.U32.AND P3, PT, R0, R158, PT ;  /* 0x0000009e0000720c */ /* 0x000fe20003f64070 */
[----:B------:R-:W-:Y:S01]  /*6a40*/  @!P5 IMAD.IADD R160, R160, 0x1, -R0 ;  /* 0x00000001a0a0d824 */ /* 0x000fe200078e0a00 */
[----:B------:R-:W-:Y:S01]  /*6a50*/  IABS R5, R10 ;  /* 0x0000000a00057213 */ /* 0x000fe20000000000 */
[----:B------:R-:W-:-:S03]  /*6a60*/  IMAD.HI.U32 R3, R6, R161, RZ ;  /* 0x000000a106037227 */ /* 0x000fc600078e00ff */
[----:B------:R-:W-:Y:S01]  /*6a70*/  ISETP.GT.U32.AND P5, PT, R0, R160, PT ;  /* 0x000000a00000720c */ /* 0x000fe20003fa4070 */
[----:B------:R-:W-:Y:S02]  /*6a80*/  IMAD.MOV R4, RZ, RZ, -R3 ;  /* 0x000000ffff047224 */ /* 0x000fe400078e0a03 */
[----:B------:R-:W-:-:S04]  /*6a90*/  IMAD.HI.U32 R3, R6, R5, RZ ;  /* 0x0000000506037227 */ /* 0x000fc800078e00ff */
[--C-:B------:R-:W-:Y:S01]  /*6aa0*/  @!P1 IMAD.IADD R156, R156, 0x1, -R0.reuse ;  /* 0x000000019c9c9824 */ /* 0x100fe200078e0a00 */
[----:B------:R-:W-:Y:S01]  /*6ab0*/  ISETP.GE.AND P1, PT, R12, RZ, PT ;  /* 0x000000ff0c00720c */ /* 0x000fe20003f26270 */
[----:B------:R-:W-:Y:S02]  /*6ac0*/  @!P6 IMAD.IADD R159, R159, 0x1, -R0 ;  /* 0x000000019f9fe824 */ /* 0x000fe400078e0a00 */
[----:B------:R-:W-:Y:S02]  /*6ad0*/  IMAD.MOV R3, RZ, RZ, -R3 ;  /* 0x000000ffff037224 */ /* 0x000fe400078e0a03 */
[----:B------:R-:W-:Y:S01]  /*6ae0*/  @!P2 IMAD.MOV R156, RZ, RZ, -R156 ;  /* 0x000000ffff9ca224 */ /* 0x000fe200078e0a9c */
[----:B------:R-:W-:Y:S01]  /*6af0*/  ISETP.GT.U32.AND P2, PT, R0, R159, PT ;  /* 0x0000009f0000720c */ /* 0x000fe20003f44070 */
[----:B------:R-:W-:Y:S01]  /*6b00*/  @!P3 IMAD.IADD R158, R158, 0x1, -R0 ;  /* 0x000000019e9eb824 */ /* 0x000fe200078e0a00 */
[----:B------:R-:W-:Y:S01]  /*6b10*/  ISETP.GE.AND P3, PT, R8, RZ, PT ;  /* 0x000000ff0800720c */ /* 0x000fe20003f66270 */
[----:B------:R-:W-:-:S02]  /*6b20*/  IMAD R162, R0, R3, R5 ;  /* 0x0000000300a27224 */ /* 0x000fc400078e0205 */
[----:B------:R-:W-:Y:S01]  /*6b30*/  VIADD R8, R2, 0x91 ;  /* 0x0000009102087836 */ /* 0x000fe20000000000 */
[----:B------:R-:W-:Y:S01]  /*6b40*/  ISETP.GT.U32.AND P6, PT, R0, R158, PT ;  /* 0x0000009e0000720c */ /* 0x000fe20003fc4070 */
[----:B------:R-:W-:Y:S01]  /*6b50*/  @!P0 IMAD.MOV R154, RZ, RZ, -R154 ;  /* 0x000000ffff9a8224 */ /* 0x000fe200078e0a9a */
[----:B------:R-:W-:Y:S01]  /*6b60*/  ISETP.GE.AND P0, PT, R11, RZ, PT ;  /* 0x000000ff0b00720c */ /* 0x000fe20003f06270 */
[--C-:B------:R-:W-:Y:S01]  /*6b70*/  @!P5 IMAD.IADD R160, R160, 0x1, -R0.reuse ;  /* 0x00000001a0a0d824 */ /* 0x100fe200078e0a00 */
[----:B------:R-:W-:Y:S01]  /*6b80*/  ISETP.GT.U32.AND P5, PT, R0, R162, PT ;  /* 0x000000a20000720c */ /* 0x000fe20003fa4070 */
[----:B------:R-:W-:Y:S01]  /*6b90*/  VIADD R11, R2, 0x92 ;  /* 0x00000092020b7836 */ /* 0x000fe20000000000 */
[----:B------:R-:W-:Y:S01]  /*6ba0*/  IABS R163, R8 ;  /* 0x0000000800a37213 */ /* 0x000fe20000000000 */
[----:B------:R-:W-:Y:S01]  /*6bb0*/  @!P2 IMAD.IADD R159, R159, 0x1, -R0 ;  /* 0x000000019f9fa824 */ /* 0x000fe200078e0a00 */
[----:B------:R-:W-:Y:S01]  /*6bc0*/  ISETP.GE.AND P2, PT, R9, RZ, PT ;  /* 0x000000ff0900720c */ /* 0x000fe20003f46270 */
[----:B------:R-:W-:Y:S01]  /*6bd0*/  IMAD R161, R0, R4, R161 ;  /* 0x0000000400a17224 */ /* 0x000fe200078e02a1 */
[----:B------:R-:W-:Y:S01]  /*6be0*/  IABS R7, R11 ;  /* 0x0000000b00077213 */ /* 0x000fe20000000000 */
[----:B------:R-:W-:-:S04]  /*6bf0*/  IMAD.HI.U32 R3, R6, R163, RZ ;  /* 0x000000a306037227 */ /* 0x000fc800078e00ff */
[----:B------:R-:W-:Y:S02]  /*6c00*/  VIADD R9, R2, 0x93 ;  /* 0x0000009302097836 */ /* 0x000fe40000000000 */
[----:B------:R-:W-:-:S03]  /*6c10*/  IMAD.HI.U32 R4, R6, R7, RZ ;  /* 0x0000000706047227 */ /* 0x000fc600078e00ff */
[----:B------:R-:W-:Y:S01]  /*6c20*/  IABS R165, R9 ;  /* 0x0000000900a57213 */ /* 0x000fe20000000000 */
[----:B------:R-:W-:Y:S02]  /*6c30*/  IMAD.MOV R3, RZ, RZ, -R3 ;  /* 0x000000ffff037224 */ /* 0x000fe400078e0a03 */
[--C-:B------:R-:W-:Y:S01]  /*6c40*/  @!P6 IMAD.IADD R158, R158, 0x1, -R0.reuse ;  /* 0x000000019e9ee824 */ /* 0x100fe200078e0a00 */
[----:B------:R-:W-:Y:S01]  /*6c50*/  ISETP.GT.U32.AND P6, PT, R0, R161, PT ;  /* 0x000000a10000720c */ /* 0x000fe20003fc4070 */
[----:B------:R-:W-:Y:S02]  /*6c60*/  @!P5 IMAD.IADD R162, R162, 0x1, -R0 ;  /* 0x00000001a2a2d824 */ /* 0x000fe400078e0a00 */
[----:B------:R-:W-:Y:S02]  /*6c70*/  IMAD.MOV R4, RZ, RZ, -R4 ;  /* 0x000000ffff047224 */ /* 0x000fe400078e0a04 */
[C---:B------:R-:W-:Y:S02]  /*6c80*/  IMAD R163, R0.reuse, R3, R163 ;  /* 0x0000000300a37224 */ /* 0x040fe400078e02a3 */
[----:B------:R-:W-:Y:S01]  /*6c90*/  @!P4 IMAD.MOV R157, RZ, RZ, -R157 ;  /* 0x000000ffff9dc224 */ /* 0x000fe200078e0a9d */
[C---:B------:R-:W-:Y:S01]  /*6ca0*/  ISETP.GT.U32.AND P4, PT, R0.reuse, R162, PT ;  /* 0x000000a20000720c */ /* 0x040fe20003f84070 */
[----:B------:R-:W-:-:S02]  /*6cb0*/  IMAD R164, R0, R4, R7 ;  /* 0x0000000400a47224 */ /* 0x000fc400078e0207 */
[----:B------:R-:W-:-:S04]  /*6cc0*/  IMAD.HI.U32 R3, R6, R165, RZ ;  /* 0x000000a506037227 */ /* 0x000fc800078e00ff */
[----:B------:R-:W-:Y:S01]  /*6cd0*/  @!P0 IMAD.MOV R158, RZ, RZ, -R158 ;  /* 0x000000ffff9e8224 */ /* 0x000fe200078e0a9e */
[C---:B------:R-:W-:Y:S01]  /*6ce0*/  ISETP.GT.U32.AND P0, PT, R0.reuse, R163, PT ;  /* 0x000000a30000720c */ /* 0x040fe20003f04070 */
[----:B------:R-:W-:Y:S02]  /*6cf0*/  IMAD.MOV R3, RZ, RZ, -R3 ;  /* 0x000000ffff037224 */ /* 0x000fe400078e0a03 */
[----:B------:R-:W-:Y:S01]  /*6d00*/  @!P3 IMAD.MOV R160, RZ, RZ, -R160 ;  /* 0x000000ffffa0b224 */ /* 0x000fe200078e0aa0 */
[----:B------:R-:W-:Y:S01]  /*6d10*/  ISETP.GT.U32.AND P3, PT, R0, R164, PT ;  /* 0x000000a40000720c */ /* 0x000fe20003f64070 */
[--C-:B------:R-:W-:Y:S01]  /*6d20*/  @!P6 IMAD.IADD R161, R161, 0x1, -R0.reuse ;  /* 0x00000001a1a1e824 */ /* 0x100fe200078e0a00 */
[----:B------:R-:W-:Y:S01]  /*6d30*/  ISETP.GE.AND P6, PT, R10, RZ, PT ;  /* 0x000000ff0a00720c */ /* 0x000fe20003fc6270 */
[----:B------:R-:W-:Y:S02]  /*6d40*/  IMAD R165, R0, R3, R165 ;  /* 0x0000000300a57224 */ /* 0x000fe400078e02a5 */
[----:B------:R-:W-:Y:S01]  /*6d50*/  VIADD R10, R2, 0x94 ;  /* 0x00000094020a7836 */ /* 0x000fe20000000000 */
[----:B------:R-:W-:Y:S01]  /*6d60*/  ISETP.GT.U32.AND P5, PT, R0, R161, PT ;  /* 0x000000a10000720c */ /* 0x000fe20003fa4070 */
[--C-:B------:R-:W-:Y:S01]  /*6d70*/  @!P4 IMAD.IADD R162, R162, 0x1, -R0.reuse ;  /* 0x00000001a2a2c824 */ /* 0x100fe200078e0a00 */
[----:B------:R-:W-:Y:S01]  /*6d80*/  ISETP.GT.U32.AND P4, PT, R0, R165, PT ;  /* 0x000000a50000720c */ /* 0x000fe20003f84070 */
[--C-:B------:R-:W-:Y:S01]  /*6d90*/  @!P0 IMAD.IADD R163, R163, 0x1, -R0.reuse ;  /* 0x00000001a3a38824 */ /* 0x100fe200078e0a00 */
[----:B------:R-:W-:Y:S01]  /*6da0*/  IABS R5, R10 ;  /* 0x0000000a00057213 */ /* 0x000fe20000000000 */
[----:B------:R-:W-:Y:S01]  /*6db0*/  VIADD R4, R2, 0x95 ;  /* 0x0000009502047836 */ /* 0x000fe20000000000 */
[----:B------:R-:W-:Y:S01]  /*6dc0*/  ISETP.GE.AND P0, PT, R9, RZ, PT ;  /* 0x000000ff0900720c */ /* 0x000fe20003f06270 */
[----:B------:R-:W-:Y:S01]  /*6dd0*/  @!P3 IMAD.IADD R164, R164, 0x1, -R0 ;  /* 0x00000001a4a4b824 */ /* 0x000fe200078e0a00 */
[----:B------:R-:W-:Y:S01]  /*6de0*/  ISETP.GT.U32.AND P3, PT, R0, R163, PT ;  /* 0x000000a30000720c */ /* 0x000fe20003f64070 */
[----:B------:R-:W-:Y:S01]  /*6df0*/  IMAD.HI.U32 R3, R6, R5, RZ ;  /* 0x0000000506037227 */ /* 0x000fe200078e00ff */
[----:B------:R-:W-:-:S03]  /*6e00*/  IABS R167, R4 ;  /* 0x0000000400a77213 */ /* 0x000fc60000000000 */
[----:B------:R-:W-:Y:S02]  /*6e10*/  IMAD.MOV R3, RZ, RZ, -R3 ;  /* 0x000000ffff037224 */ /* 0x000fe400078e0a03 */
[--C-:B------:R-:W-:Y:S02]  /*6e20*/  @!P4 IMAD.IADD R165, R165, 0x1, -R0.reuse ;  /* 0x00000001a5a5c824 */ /* 0x100fe400078e0a00 */
[----:B------:R-:W-:Y:S01]  /*6e30*/  @!P5 IMAD.IADD R161, R161, 0x1, -R0 ;  /* 0x00000001a1a1d824 */ /* 0x000fe200078e0a00 */
[----:B------:R-:W-:Y:S01]  /*6e40*/  ISETP.GE.AND P5, PT, R11, RZ, PT ;  /* 0x000000ff0b00720c */ /* 0x000fe20003fa6270 */
[C---:B------:R-:W-:Y:S01]  /*6e50*/  IMAD R166, R0.reuse, R3, R5 ;  /* 0x0000000300a67224 */ /* 0x040fe200078e0205 */
[C---:B------:R-:W-:Y:S01]  /*6e60*/  ISETP.GT.U32.AND P4, PT, R0.reuse, R165, PT ;  /* 0x000000a50000720c */ /* 0x040fe20003f84070 */
[----:B------:R-:W-:Y:S01]  /*6e70*/  @!P2 IMAD.MOV R161, RZ, RZ, -R161 ;  /* 0x000000ffffa1a224 */ /* 0x000fe200078e0aa1 */
[----:B------:R-:W-:Y:S01]  /*6e80*/  ISETP.GT.U32.AND P2, PT, R0, R164, PT ;  /* 0x000000a40000720c */ /* 0x000fe20003f44070 */
[----:B------:R-:W-:-:S04]  /*6e90*/  IMAD.HI.U32 R3, R6, R167, RZ ;  /* 0x000000a706037227 */ /* 0x000fc800078e00ff */
[----:B------:R-:W-:Y:S01]  /*6ea0*/  @!P3 IMAD.IADD R163, R163, 0x1, -R0 ;  /* 0x00000001a3a3b824 */ /* 0x000fe200078e0a00 */
[----:B------:R-:W-:Y:S01]  /*6eb0*/  ISETP.GT.U32.AND P3, PT, R0, R166, PT ;  /* 0x000000a60000720c */ /* 0x000fe20003f64070 */
[----:B------:R-:W-:Y:S02]  /*6ec0*/  VIADD R7, R2, 0x96 ;  /* 0x0000009602077836 */ /* 0x000fe40000000000 */
[----:B------:R-:W-:Y:S01]  /*6ed0*/  @!P1 IMAD.MOV R159, RZ, RZ, -R159 ;  /* 0x000000ffff9f9224 */ /* 0x000fe200078e0a9f */
[----:B------:R-:W-:Y:S01]  /*6ee0*/  ISETP.GE.AND P1, PT, R8, RZ, PT ;  /* 0x000000ff0800720c */ /* 0x000fe20003f26270 */
[----:B------:R-:W-:Y:S01]  /*6ef0*/  IMAD.MOV R3, RZ, RZ, -R3 ;  /* 0x000000ffff037224 */ /* 0x000fe200078e0a03 */
[----:B------:R-:W-:Y:S01]  /*6f00*/  IABS R5, R7 ;  /* 0x0000000700057213 */ /* 0x000fe20000000000 */
[----:B------:R-:W-:Y:S02]  /*6f10*/  VIADD R9, R2, 0x98 ;  /* 0x0000009802097836 */ /* 0x000fe40000000000 */
[----:B------:R-:W-:-:S02]  /*6f20*/  IMAD R167, R0, R3, R167 ;  /* 0x0000000300a77224 */ /* 0x000fc400078e02a7 */
[----:B------:R-:W-:-:S04]  /*6f30*/  IMAD.HI.U32 R3, R6, R5, RZ ;  /* 0x0000000506037227 */ /* 0x000fc800078e00ff */
[--C-:B------:R-:W-:Y:S01]  /*6f40*/  @!P4 IMAD.IADD R165, R165, 0x1, -R0.reuse ;  /* 0x00000001a5a5c824 */ /* 0x100fe200078e0a00 */
[----:B------:R-:W-:Y:S01]  /*6f50*/  ISETP.GT.U32.AND P4, PT, R0, R167, PT ;  /* 0x000000a70000720c */ /* 0x000fe20003f84070 */
[--C-:B------:R-:W-:Y:S01]  /*6f60*/  @!P2 IMAD.IADD R164, R164, 0x1, -R0.reuse ;  /* 0x00000001a4a4a824 */ /* 0x100fe200078e0a00 */
[----:B------:R-:W-:Y:S01]  /*6f70*/  ISETP.GE.AND P2, PT, R4, RZ, PT ;  /* 0x000000ff0400720c */ /* 0x000fe20003f46270 */
[----:B------:R-:W-:Y:S01]  /*6f80*/  @!P3 IMAD.IADD R166, R166, 0x1, -R0 ;  /* 0x00000001a6a6b824 */ /* 0x000fe200078e0a00 */
[----:B------:R-:W-:Y:S01]  /*6f90*/  IABS R4, R9 ;  /* 0x0000000900047213 */ /* 0x000fe20000000000 */
[----:B------:R-:W-:Y:S01]  /*6fa0*/  IMAD.MOV R3, RZ, RZ, -R3 ;  /* 0x000000ffff037224 */ /* 0x000fe200078e0a03 */
[----:B------:R-:W-:Y:S01]  /*6fb0*/  ISETP.GE.AND P3, PT, R7, RZ, PT ;  /* 0x000000ff0700720c */ /* 0x000fe20003f66270 */
[----:B------:R-:W-:Y:S01]  /*6fc0*/  @!P1 IMAD.MOV R163, RZ, RZ, -R163 ;  /* 0x000000ffffa39224 */ /* 0x000fe200078e0aa3 */
[C---:B------:R-:W-:Y:S01]  /*6fd0*/  ISETP.GT.U32.AND P1, PT, R0.reuse, R166, PT ;  /* 0x000000a60000720c */ /* 0x040fe20003f24070 */
[----:B------:R-:W-:-:S02]  /*6fe0*/  IMAD R168, R0, R3, R5 ;  /* 0x0000000300a87224 */ /* 0x000fc400078e0205 */
[----:B------:R-:W-:Y:S02]  /*6ff0*/  IMAD.MOV.U32 R5, RZ, RZ, R4 ;  /* 0x000000ffff057224 */ /* 0x000fe400078e0004 */
[----:B------:R-:W-:Y:S01]  /*7000*/  @!P6 IMAD.MOV R162, RZ, RZ, -R162 ;  /* 0x000000ffffa2e224 */ /* 0x000fe200078e0aa2 */
[----:B------:R-:W-:Y:S01]  /*7010*/  ISETP.GE.AND P6, PT, R10, RZ, PT ;  /* 0x000000ff0a00720c */ /* 0x000fe20003fc6270 */
[----:B------:R-:W-:Y:S02]  /*7020*/  VIADD R8, R2, 0x97 ;  /* 0x0000009702087836 */ /* 0x000fe40000000000 */
[----:B------:R-:W-:-:S03]  /*7030*/  IMAD.HI.U32 R4, R6, R5, RZ ;  /* 0x0000000506047227 */ /* 0x000fc600078e00ff */
[----:B------:R-:W-:Y:S01]  /*7040*/  IABS R169, R8 ;  /* 0x0000000800a97213 */ /* 0x000fe20000000000 */
[----:B------:R-:W-:Y:S02]  /*7050*/  @!P4 IMAD.IADD R167, R167, 0x1, -R0 ;  /* 0x00000001a7a7c824 */ /* 0x000fe400078e0a00 */
[----:B------:R-:W-:Y:S01]  /*7060*/  @!P5 IMAD.MOV R164, RZ, RZ, -R164 ;  /* 0x000000ffffa4d224 */ /* 0x000fe200078e0aa4 */
[C---:B------:R-:W-:Y:S01]  /*7070*/  ISETP.GT.U32.AND P5, PT, R0.reuse, R168, PT ;  /* 0x000000a80000720c */ /* 0x040fe20003fa4070 */
[----:B------:R-:W-:Y:S01]  /*7080*/  IMAD.MOV R4, RZ, RZ, -R4 ;  /* 0x000000ffff047224 */ /* 0x000fe200078e0a04 */
[----:B------:R-:W-:Y:S01]  /*7090*/  ISETP.GT.U32.AND P4, PT, R0, R167, PT ;  /* 0x000000a70000720c */ /* 0x000fe20003f84070 */
[----:B------:R-:W-:-:S04]  /*70a0*/  IMAD.HI.U32 R3, R6, R169, RZ ;  /* 0x000000a906037227 */ /* 0x000fc800078e00ff */
[----:B------:R-:W-:Y:S01]  /*70b0*/  @!P1 IMAD.IADD R166, R166, 0x1, -R0 ;  /* 0x00000001a6a69824 */ /* 0x000fe200078e0a00 */
[----:B------:R-:W-:Y:S01]  /*70c0*/  ISETP.GE.AND P1, PT, R9, RZ, PT ;  /* 0x000000ff0900720c */ /* 0x000fe20003f26270 */
[C---:B------:R-:W-:Y:S02]  /*70d0*/  IMAD R170, R0.reuse, R4, R5 ;  /* 0x0000000400aa7224 */ /* 0x040fe400078e0205 */
[----:B------:R-:W-:Y:S02]  /*70e0*/  IMAD.MOV R3, RZ, RZ, -R3 ;  /* 0x000000ffff037224 */ /* 0x000fe400078e0a03 */
[----:B------:R-:W-:Y:S01]  /*70f0*/  @!P6 IMAD.MOV R166, RZ, RZ, -R166 ;  /* 0x000000ffffa6e224 */ /* 0x000fe200078e0aa6 */
[C---:B------:R-:W-:Y:S01]  /*7100*/  ISETP.GT.U32.AND P6, PT, R0.reuse, R170, PT ;  /* 0x000000aa0000720c */ /* 0x040fe20003fc4070 */
[----:B------:R-:W-:Y:S02]  /*7110*/  IMAD R169, R0, R3, R169 ;  /* 0x0000000300a97224 */ /* 0x000fe400078e02a9 */
[----:B------:R-:W-:-:S02]  /*7120*/  @!P5 IMAD.IADD R168, R168, 0x1, -R0 ;  /* 0x00000001a8a8d824 */ /* 0x000fc400078e0a00 */
[--C-:B------:R-:W-:Y:S01]  /*7130*/  @!P4 IMAD.IADD R167, R167, 0x1, -R0.reuse ;  /* 0x00000001a7a7c824 */ /* 0x100fe200078e0a00 */
[----:B------:R-:W-:Y:S01]  /*7140*/  ISETP.GT.U32.AND P4, PT, R0, R169, PT ;  /* 0x000000a90000720c */ /* 0x000fe20003f84070 */
[----:B------:R-:W-:Y:S01]  /*7150*/  VIADD R9, R2, 0x9b ;  /* 0x0000009b02097836 */ /* 0x000fe20000000000 */
[----:B------:R-:W-:Y:S01]  /*7160*/  ISETP.GT.U32.AND P5, PT, R0, R168, PT ;  /* 0x000000a80000720c */ /* 0x000fe20003fa4070 */
[----:B------:R-:W-:Y:S01]  /*7170*/  @!P0 IMAD.MOV R165, RZ, RZ, -R165 ;  /* 0x000000ffffa58224 */ /* 0x000fe200078e0aa5 */
[----:B------:R-:W-:Y:S01]  /*7180*/  ISETP.GE.AND P0, PT, R8, RZ, PT ;  /* 0x000000ff0800720c */ /* 0x000fe20003f06270 */
[----:B------:R-:W-:Y:S01]  /*7190*/  VIADD R8, R2, 0x99 ;  /* 0x0000009902087836 */ /* 0x000fe20000000000 */
[----:B------:R-:W-:Y:S01]  /*71a0*/  IABS R173, R9 ;  /* 0x0000000900ad7213 */ /* 0x000fe20000000000 */
[--C-:B------:R-:W-:Y:S02]  /*71b0*/  @!P6 IMAD.IADD R170, R170, 0x1, -R0.reuse ;  /* 0x00000001aaaae824 */ /* 0x100fe400078e0a00 */
[----:B------:R-:W-:Y:S01]  /*71c0*/  VIADD R4, R2, 0x9a ;  /* 0x0000009a02047836 */ /* 0x000fe20000000000 */
[----:B------:R-:W-:Y:S01]  /*71d0*/  IABS R171, R8 ;  /* 0x0000000800ab7213 */ /* 0x000fe20000000000 */
[----:B------:R-:W-:Y:S01]  /*71e0*/  @!P2 IMAD.MOV R167, RZ, RZ, -R167 ;  /* 0x000000ffffa7a224 */ /* 0x000fe200078e0aa7 */
[----:B------:R-:W-:Y:S01]  /*71f0*/  ISETP.GT.U32.AND P6, PT, R0, R170, PT ;  /* 0x000000aa0000720c */ /* 0x000fe20003fc4070 */
[--C-:B------:R-:W-:Y:S01]  /*7200*/  @!P4 IMAD.IADD R169, R169, 0x1, -R0.reuse ;  /* 0x00000001a9a9c824 */ /* 0x100fe200078e0a00 */
[----:B------:R-:W-:Y:S01]  /*7210*/  IABS R7, R4 ;  /* 0x0000000400077213 */ /* 0x000fe20000000000 */
[----:B------:R-:W-:Y:S01]  /*7220*/  @!P5 IMAD.IADD R168, R168, 0x1, -R0 ;  /* 0x00000001a8a8d824 */ /* 0x000fe200078e0a00 */
[----:B------:R-:W-:Y:S01]  /*7230*/  ISETP.GE.AND P5, PT, R4, RZ, PT ;  /* 0x000000ff0400720c */ /* 0x000fe20003fa6270 */
[----:B------:R-:W-:Y:S01]  /*7240*/  IMAD.HI.U32 R4, R6, R173, RZ ;  /* 0x000000ad06047227 */ /* 0x000fe200078e00ff */
[----:B------:R-:W-:-:S02]  /*7250*/  ISETP.GT.U32.AND P4, PT, R0, R169, PT ;  /* 0x000000a90000720c */ /* 0x000fc40003f84070 */
[----:B------:R-:W-:Y:S01]  /*7260*/  ISETP.GE.AND P2, PT, R8, RZ, PT ;  /* 0x000000ff0800720c */ /* 0x000fe20003f46270 */
[----:B------:R-:W-:-:S04]  /*7270*/  IMAD.HI.U32 R3, R6, R171, RZ ;  /* 0x000000ab06037227 */ /* 0x000fc800078e00ff */
[----:B------:R-:W-:Y:S02]  /*7280*/  IMAD.MOV R4, RZ, RZ, -R4 ;  /* 0x000000ffff047224 */ /* 0x000fe400078e0a04 */
[----:B------:R-:W-:Y:S02]  /*7290*/  IMAD.MOV R5, RZ, RZ, -R3 ;  /* 0x000000ffff057224 */ /* 0x000fe400078e0a03 */
[----:B------:R-:W-:Y:S02]  /*72a0*/  IMAD R173, R0, R4, R173 ;  /* 0x0000000400ad7224 */ /* 0x000fe400078e02ad */
[----:B------:R-:W-:Y:S02]  /*72b0*/  @!P6 IMAD.IADD R170, R170, 0x1, -R0 ;  /* 0x00000001aaaae824 */ /* 0x000fe400078e0a00 */
[C---:B------:R-:W-:Y:S02]  /*72c0*/  IMAD R171, R0.reuse, R5, R171 ;  /* 0x0000000500ab7224 */ /* 0x040fe400078e02ab */
[----:B------:R-:W-:Y:S01]  /*72d0*/  @!P1 IMAD.MOV R170, RZ, RZ, -R170 ;  /* 0x000000ffffaa9224 */ /* 0x000fe200078e0aaa */
[----:B------:R-:W-:Y:S01]  /*72e0*/  ISETP.GT.U32.AND P1, PT, R0, R173, PT ;  /* 0x000000ad0000720c */ /* 0x000fe20003f24070 */
[----:B------:R-:W-:-:S04]  /*72f0*/  IMAD.HI.U32 R3, R6, R7, RZ ;  /* 0x0000000706037227 */ /* 0x000fc800078e00ff */
[--C-:B------:R-:W-:Y:S01]  /*7300*/  @!P4 IMAD.IADD R169, R169, 0x1, -R0.reuse ;  /* 0x00000001a9a9c824 */ /* 0x100fe200078e0a00 */
[----:B------:R-:W-:Y:S01]  /*7310*/  ISETP.GT.U32.AND P4, PT, R0, R171, PT ;  /* 0x000000ab0000720c */ /* 0x000fe20003f84070 */
[C---:B------:R-:W-:Y:S02]  /*7320*/  VIADD R8, R2.reuse, 0x9d ;  /* 0x0000009d02087836 */ /* 0x040fe40000000000 */
[----:B------:R-:W-:Y:S02]  /*7330*/  IMAD.MOV R3, RZ, RZ, -R3 ;  /* 0x000000ffff037224 */ /* 0x000fe400078e0a03 */
[----:B------:R-:W-:Y:S01]  /*7340*/  VIADD R10, R2, 0x9f ;  /* 0x0000009f020a7836 */ /* 0x000fe20000000000 */
[----:B------:R-:W-:Y:S01]  /*7350*/  IABS R175, R8 ;  /* 0x0000000800af7213 */ /* 0x000fe20000000000 */
[----:B------:R-:W-:Y:S02]  /*7360*/  IMAD R172, R0, R3, R7 ;  /* 0x0000000300ac7224 */ /* 0x000fe400078e0207 */
[----:B------:R-:W-:Y:S01]  /*7370*/  VIADD R3, R2, 0x9c ;  /* 0x0000009c02037836 */ /* 0x000fe20000000000 */
[----:B------:R-:W-:Y:S01]  /*7380*/  IABS R177, R10 ;  /* 0x0000000a00b17213 */ /* 0x000fe20000000000 */
[----:B------:R-:W-:-:S02]  /*7390*/  @!P1 IMAD.IADD R173, R173, 0x1, -R0 ;  /* 0x00000001adad9824 */ /* 0x000fc400078e0a00 */
[----:B------:R-:W-:Y:S01]  /*73a0*/  IMAD.HI.U32 R4, R6, R175, RZ ;  /* 0x000000af06047227 */ /* 0x000fe200078e00ff */
[----:B------:R-:W-:Y:S02]  /*73b0*/  IABS R5, R3 ;  /* 0x0000000300057213 */ /* 0x000fe40000000000 */
[C---:B------:R-:W-:Y:S01]  /*73c0*/  ISETP.GT.U32.AND P1, PT, R0.reuse, R173, PT ;  /* 0x000000ad0000720c */ /* 0x040fe20003f24070 */
[----:B------:R-:W-:Y:S01]  /*73d0*/  @!P3 IMAD.MOV R168, RZ, RZ, -R168 ;  /* 0x000000ffffa8b224 */ /* 0x000fe200078e0aa8 */
[----:B------:R-:W-:Y:S01]  /*73e0*/  ISETP.GE.AND P3, PT, R9, RZ, PT ;  /* 0x000000ff0900720c */ /* 0x000fe20003f66270 */
[----:B------:R-:W-:Y:S01]  /*73f0*/  @!P0 IMAD.MOV R169, RZ, RZ, -R169 ;  /* 0x000000ffffa98224 */ /* 0x000fe200078e0aa9 */
[----:B------:R-:W-:Y:S01]  /*7400*/  ISETP.GT.U32.AND P0, PT, R0, R172, PT ;  /* 0x000000ac0000720c */ /* 0x000fe20003f04070 */
[----:B------:R-:W-:Y:S01]  /*7410*/  VIADD R9, R2, 0x9e ;  /* 0x0000009e02097836 */ /* 0x000fe20000000000 */
[----:B------:R-:W-:Y:S01]  /*7420*/  ISETP.GE.AND P6, PT, R3, RZ, PT ;  /* 0x000000ff0300720c */ /* 0x000fe20003fc6270 */
[----:B------:R-:W-:-:S02]  /*7430*/  @!P4 IMAD.IADD R171, R171, 0x1, -R0 ;  /* 0x00000001ababc824 */ /* 0x000fc400078e0a00 */
[----:B------:R-:W-:Y:S01]  /*7440*/  IMAD.MOV R4, RZ, RZ, -R4 ;  /* 0x000000ffff047224 */ /* 0x000fe200078e0a04 */
[----:B------:R-:W-:Y:S01]  /*7450*/  IABS R7, R9 ;  /* 0x0000000900077213 */ /* 0x000fe20000000000 */
[----:B------:R-:W-:Y:S01]  /*7460*/  IMAD.HI.U32 R3, R6, R5, RZ ;  /* 0x0000000506037227 */ /* 0x000fe200078e00ff */
[----:B------:R-:W-:-:S03]  /*7470*/  ISETP.GT.U32.AND P4, PT, R0, R171, PT ;  /* 0x000000ab0000720c */ /* 0x000fc60003f84070 */
[----:B------:R-:W-:Y:S02]  /*7480*/  IMAD R175, R0, R4, R175 ;  /* 0x0000000400af7224 */ /* 0x000fe400078e02af */
[----:B------:R-:W-:-:S04]  /*7490*/  IMAD.HI.U32 R4, R6, R177, RZ ;  /* 0x000000b106047227 */ /* 0x000fc800078e00ff */
[----:B------:R-:W-:Y:S02]  /*74a0*/  IMAD.MOV R174, RZ, RZ, -R3 ;  /* 0x000000ffffae7224 */ /* 0x000fe400078e0a03 */
[----:B------:R-:W-:-:S04]  /*74b0*/  IMAD.HI.U32 R3, R6, R7, RZ ;  /* 0x0000000706037227 */ /* 0x000fc800078e00ff */
[----:B------:R-:W-:Y:S02]  /*74c0*/  IMAD.MOV R4, RZ, RZ, -R4 ;  /* 0x000000ffff047224 */ /* 0x000fe400078e0a04 */
[--C-:B------:R-:W-:Y:S02]  /*74d0*/  @!P0 IMAD.IADD R172, R172, 0x1, -R0.reuse ;  /* 0x00000001acac8824 */ /* 0x100fe400078e0a00 */
[----:B------:R-:W-:Y:S02]  /*74e0*/  IMAD.MOV R3, RZ, RZ, -R3 ;  /* 0x000000ffff037224 */ /* 0x000fe400078e0a03 */
[C---:B------:R-:W-:Y:S01]  /*74f0*/  IMAD R177, R0.reuse, R4, R177 ;  /* 0x0000000400b17224 */ /* 0x040fe200078e02b1 */
[----:B------:R-:W-:Y:S01]  /*7500*/  ISETP.GT.U32.AND P0, PT, R0, R172, PT ;  /* 0x000000ac0000720c */ /* 0x000fe20003f04070 */
[--C-:B------:R-:W-:Y:S02]  /*7510*/  @!P1 IMAD.IADD R173, R173, 0x1, -R0.reuse ;  /* 0x00000001adad9824 */ /* 0x100fe400078e0a00 */
[----:B------:R-:W-:Y:S01]  /*7520*/  @!P4 IMAD.IADD R171, R171, 0x1, -R0 ;  /* 0x00000001ababc824 */ /* 0x000fe200078e0a00 */
[----:B------:R-:W-:Y:S01]  /*7530*/  ISETP.GE.AND P4, PT, R8, RZ, PT ;  /* 0x000000ff0800720c */ /* 0x000fe20003f86270 */
[----:B------:R-:W-:-:S02]  /*7540*/  IMAD R176, R0, R3, R7 ;  /* 0x0000000300b07224 */ /* 0x000fc400078e0207 */
[----:B------:R-:W-:Y:S01]  /*7550*/  @!P3 IMAD.MOV R173, RZ, RZ, -R173 ;  /* 0x000000ffffadb224 */ /* 0x000fe200078e0aad */
[----:B------:R-:W-:Y:S01]  /*7560*/  ISETP.GT.U32.AND P3, PT, R0, R177, PT ;  /* 0x000000b10000720c */ /* 0x000fe20003f64070 */
[----:B------:R-:W-:Y:S01]  /*7570*/  VIADD R7, R2, 0xa0 ;  /* 0x000000a002077836 */ /* 0x000fe20000000000 */
[C---:B------:R-:W-:Y:S01]  /*7580*/  ISETP.GT.U32.AND P1, PT, R0.reuse, R176, PT ;  /* 0x000000b00000720c */ /* 0x040fe20003f24070 */
[----:B------:R-:W-:Y:S01]  /*7590*/  @!P2 IMAD.MOV R171, RZ, RZ, -R171 ;  /* 0x000000ffffaba224 */ /* 0x000fe200078e0aab */
[C---:B------:R-:W-:Y:S01]  /*75a0*/  ISETP.GT.U32.AND P2, PT, R0.reuse, R175, PT ;  /* 0x000000af0000720c */ /* 0x040fe20003f44070 */
[----:B------:R-:W-:Y:S01]  /*75b0*/  IMAD R174, R0, R174, R5 ;  /* 0x000000ae00ae7224 */ /* 0x000fe200078e0205 */
[----:B------:R-:W-:Y:S01]  /*75c0*/  IABS R5, R7 ;  /* 0x0000000700057213 */ /* 0x000fe20000000000 */
[----:B------:R-:W-:Y:S02]  /*75d0*/  VIADD R8, R2, 0xa1 ;  /* 0x000000a102087836 */ /* 0x000fe40000000000 */
[----:B------:R-:W-:Y:S01]  /*75e0*/  @!P0 IMAD.IADD R172, R172, 0x1, -R0 ;  /* 0x00000001acac8824 */ /* 0x000fe200078e0a00 */
[----:B------:R-:W-:Y:S01]  /*75f0*/  ISETP.GT.U32.AND P0, PT, R0, R174, PT ;  /* 0x000000ae0000720c */ /* 0x000fe20003f04070 */
[----:B------:R-:W-:Y:S01]  /*7600*/  IMAD.HI.U32 R3, R6, R5, RZ ;  /* 0x0000000506037227 */ /* 0x000fe200078e00ff */
[----:B------:R-:W-:-:S03]  /*7610*/  IABS R179, R8 ;  /* 0x0000000800b37213 */ /* 0x000fc60000000000 */
[--C-:B------:R-:W-:Y:S02]  /*7620*/  @!P3 IMAD.IADD R177, R177, 0x1, -R0.reuse ;  /* 0x00000001b1b1b824 */ /* 0x100fe400078e0a00 */
[----:B------:R-:W-:Y:S02]  /*7630*/  IMAD.MOV R3, RZ, RZ, -R3 ;  /* 0x000000ffff037224 */ /* 0x000fe400078e0a03 */
[----:B------:R-:W-:Y:S01]  /*7640*/  @!P2 IMAD.IADD R175, R175, 0x1, -R0 ;  /* 0x00000001afafa824 */ /* 0x000fe200078e0a00 */
[C---:B------:R-:W-:Y:S01]  /*7650*/  ISETP.GT.U32.AND P3, PT, R0.reuse, R177, PT ;  /* 0x000000b10000720c */ /* 0x040fe20003f64070 */
[----:B------:R-:W-:Y:S02]  /*7660*/  IMAD R178, R0, R3, R5 ;  /* 0x0000000300b27224 */ /* 0x000fe400078e0205 */
[----:B------:R-:W-:Y:S01]  /*7670*/  IMAD.HI.U32 R3, R6, R179, RZ ;  /* 0x000000b306037227 */ /* 0x000fe200078e00ff */
[----:B------:R-:W-:-:S03]  /*7680*/  ISETP.GT.U32.AND P2, PT, R0, R175, PT ;  /* 0x000000af0000720c */ /* 0x000fc60003f44070 */
[----:B------:R-:W-:Y:S02]  /*7690*/  IMAD.MOV R3, RZ, RZ, -R3 ;  /* 0x000000ffff037224 */ /* 0x000fe400078e0a03 */
[----:B------:R-:W-:Y:S01]  /*76a0*/  @!P5 IMAD.MOV R172, RZ, RZ, -R172 ;  /* 0x000000ffffacd224 */ /* 0x000fe200078e0aac */
[----:B------:R-:W-:Y:S01]  /*76b0*/  ISETP.GE.AND P5, PT, R9, RZ, PT ;  /* 0x000000ff0900720c */ /* 0x000fe20003fa6270 */
[--C-:B------:R-:W-:Y:S02]  /*76c0*/  @!P0 IMAD.IADD R174, R174, 0x1, -R0.reuse ;  /* 0x00000001aeae8824 */ /* 0x100fe400078e0a00 */
[----:B------:R-:W-:Y:S02]  /*76d0*/  VIADD R9, R2, 0xa2 ;  /* 0x000000a202097836 */ /* 0x000fe40000000000 */
[--C-:B------:R-:W-:Y:S01]  /*76e0*/  @!P1 IMAD.IADD R176, R176, 0x1, -R0.reuse ;  /* 0x00000001b0b09824 */ /* 0x100fe200078e0a00 */
[C---:B------:R-:W-:Y:S01]  /*76f0*/  ISETP.GT.U32.AND P0, PT, R0.reuse, R174, PT ;  /* 0x000000ae0000720c */ /* 0x040fe20003f04070 */
[C---:B------:R-:W-:Y:S01]  /*7700*/  IMAD R179, R0.reuse, R3, R179 ;  /* 0x0000000300b37224 */ /* 0x040fe200078e02b3 */
[----:B------:R-:W-:Y:S01]  /*7710*/  IABS R4, R9 ;  /* 0x0000000900047213 */ /* 0x000fe20000000000 */
[--C-:B------:R-:W-:Y:S01]  /*7720*/  @!P3 IMAD.IADD R177, R177, 0x1, -R0.reuse ;  /* 0x00000001b1b1b824 */ /* 0x100fe200078e0a00 */
[C---:B------:R-:W-:Y:S01]  /*7730*/  ISETP.GT.U32.AND P1, PT, R0.reuse, R176, PT ;  /* 0x000000b00000720c */ /* 0x040fe20003f24070 */
[----:B------:R-:W-:Y:S01]  /*7740*/  @!P2 IMAD.IADD R175, R175, 0x1, -R0 ;  /* 0x00000001afafa824 */ /* 0x000fe200078e0a00 */
[C---:B------:R-:W-:Y:S01]  /*7750*/  ISETP.GT.U32.AND P3, PT, R0.reuse, R179, PT ;  /* 0x000000b30000720c */ /* 0x040fe20003f64070 */
[----:B------:R-:W-:Y:S01]  /*7760*/  IMAD.MOV.U32 R5, RZ, RZ, R4 ;  /* 0x000000ffff057224 */ /* 0x000fe200078e0004 */
[----:B------:R-:W-:Y:S01]  /*7770*/  ISETP.GT.U32.AND P2, PT, R0, R178, PT ;  /* 0x000000b20000720c */ /* 0x000fe20003f44070 */
[----:B------:R-:W-:-:S02]  /*7780*/  VIADD R3, R2, 0xa3 ;  /* 0x000000a302037836 */ /* 0x000fc40000000000 */
[----:B------:R-:W-:-:S03]  /*7790*/  IMAD.HI.U32 R4, R6, R5, RZ ;  /* 0x0000000506047227 */ /* 0x000fc600078e00ff */
[----:B------:R-:W-:Y:S01]  /*77a0*/  IABS R181, R3 ;  /* 0x0000000300b57213 */ /* 0x000fe20000000000 */
[----:B------:R-:W-:Y:S01]  /*77b0*/  @!P0 IMAD.IADD R174, R174, 0x1, -R0 ;  /* 0x00000001aeae8824 */ /* 0x000fe200078e0a00 */
[----:B------:R-:W-:Y:S01]  /*77c0*/  ISETP.GE.AND P0, PT, R10, RZ, PT ;  /* 0x000000ff0a00720c */ /* 0x000fe20003f06270 */
[----:B------:R-:W-:Y:S02]  /*77d0*/  IMAD.MOV R4, RZ, RZ, -R4 ;  /* 0x000000ffff047224 */ /* 0x000fe400078e0a04 */
[--C-:B------:R-:W-:Y:S01]  /*77e0*/  @!P1 IMAD.IADD R176, R176, 0x1, -R0.reuse ;  /* 0x00000001b0b09824 */ /* 0x100fe200078e0a00 */
[----:B------:R-:W-:Y:S01]  /*77f0*/  ISETP.GE.AND P1, PT, R9, RZ, PT ;  /* 0x000000ff0900720c */ /* 0x000fe20003f26270 */
[--C-:B------:R-:W-:Y:S02]  /*7800*/  @!P3 IMAD.IADD R179, R179, 0x1, -R0.reuse ;  /* 0x00000001b3b3b824 */ /* 0x100fe400078e0a00 */
[----:B------:R-:W-:Y:S02]  /*7810*/  IMAD R180, R0, R4, R5 ;  /* 0x0000000400b47224 */ /* 0x000fe400078e0205 */
[----:B------:R-:W-:Y:S01]  /*7820*/  @!P2 IMAD.IADD R178, R178, 0x1, -R0 ;  /* 0x00000001b2b2a824 */ /* 0x000fe200078e0a00 */
[----:B------:R-:W-:Y:S01]  /*7830*/  ISETP.GT.U32.AND P3, PT, R0, R179, PT ;  /* 0x000000b30000720c */ /* 0x000fe20003f64070 */
[----:B------:R-:W-:-:S02]  /*7840*/  VIADD R4, R2, 0xa4 ;  /* 0x000000a402047836 */ /* 0x000fc40000000000 */
[----:B------:R-:W-:Y:S01]  /*7850*/  @!P5 IMAD.MOV R176, RZ, RZ, -R176 ;  /* 0x000000ffffb0d224 */ /* 0x000fe200078e0ab0 */
[----:B------:R-:W-:Y:S01]  /*7860*/  ISETP.GE.AND P5, PT, R3, RZ, PT ;  /* 0x000000ff0300720c */ /* 0x000fe20003fa6270 */
[----:B------:R-:W-:Y:S01]  /*7870*/  IMAD.HI.U32 R3, R6, R181, RZ ;  /* 0x000000b506037227 */ /* 0x000fe200078e00ff */
[----:B------:R-:W-:Y:S02]  /*7880*/  ISETP.GT.U32.AND P2, PT, R0, R178, PT ;  /* 0x000000b20000720c */ /* 0x000fe40003f44070 */
[----:B------:R-:W-:Y:S01]  /*7890*/  IABS R5, R4 ;  /* 0x0000000400057213 */ /* 0x000fe20000000000 */
[----:B------:R-:W-:Y:S02]  /*78a0*/  IMAD.MOV R3, RZ, RZ, -R3 ;  /* 0x000000ffff037224 */ /* 0x000fe400078e0a03 */
[----:B------:R-:W-:Y:S01]  /*78b0*/  @!P6 IMAD.MOV R174, RZ, RZ, -R174 ;  /* 0x000000ffffaee224 */ /* 0x000fe200078e0aae */
[----:B------:R-:W-:Y:S01]  /*78c0*/  ISETP.GE.AND P6, PT, R7, RZ, PT ;  /* 0x000000ff0700720c */ /* 0x000fe20003fc6270 */
[----:B------:R-:W-:Y:S01]  /*78d0*/  @!P0 IMAD.MOV R177, RZ, RZ, -R177 ;  /* 0x000000ffffb18224 */ /* 0x000fe200078e0ab1 */
[----:B------:R-:W-:Y:S01]  /*78e0*/  ISETP.GE.AND P0, PT, R4, RZ, PT ;  /* 0x000000ff0400720c */ /* 0x000fe20003f06270 */
[----:B------:R-:W-:-:S04]  /*78f0*/  IMAD.HI.U32 R4, R6, R5, RZ ;  /* 0x0000000506047227 */ /* 0x000fc800078e00ff */
[C---:B------:R-:W-:Y:S02]  /*7900*/  IMAD R181, R0.reuse, R3, R181 ;  /* 0x0000000300b57224 */ /* 0x040fe400078e02b5 */
[----:B------:R-:W-:Y:S02]  /*7910*/  IMAD.MOV R4, RZ, RZ, -R4 ;  /* 0x000000ffff047224 */ /* 0x000fe400078e0a04 */
[--C-:B------:R-:W-:Y:S01]  /*7920*/  @!P3 IMAD.IADD R179, R179, 0x1, -R0.reuse ;  /* 0x00000001b3b3b824 */ /* 0x100fe200078e0a00 */
[----:B------:R-:W-:Y:S01]  /*7930*/  ISETP.GT.U32.AND P3, PT, R0, R181, PT ;  /* 0x000000b50000720c */ /* 0x000fe20003f64070 */
[----:B------:R-:W-:Y:S01]  /*7940*/  @!P2 IMAD.IADD R178, R178, 0x1, -R0 ;  /* 0x00000001b2b2a824 */ /* 0x000fe200078e0a00 */
[C---:B------:R-:W-:Y:S01]  /*7950*/  ISETP.GT.U32.AND P2, PT, R0.reuse, R180, PT ;  /* 0x000000b40000720c */ /* 0x040fe20003f44070 */
[----:B------:R-:W-:Y:S02]  /*7960*/  IMAD R182, R0, R4, R5 ;  /* 0x0000000400b67224 */ /* 0x000fe400078e0205 */
[----:B------:R-:W-:Y:S01]  /*7970*/  @!P4 IMAD.MOV R175, RZ, RZ, -R175 ;  /* 0x000000ffffafc224 */ /* 0x000fe200078e0aaf */
[----:B------:R-:W-:Y:S01]  /*7980*/  ISETP.GE.AND P4, PT, R8, RZ, PT ;  /* 0x000000ff0800720c */ /* 0x000fe20003f86270 */
[----:B------:R-:W-:Y:S01]  /*7990*/  @!P6 IMAD.MOV R178, RZ, RZ, -R178 ;  /* 0x000000ffffb2e224 */ /* 0x000fe200078e0ab2 */
        /* <DEDUP_REMOVED lines=9> */
[----:B------:R-:W-:-:S03]  /*7a30*/  IMAD.HI.U32 R3, R6, R183, RZ ;  /* 0x000000b706037227 */ /* 0x000fc600078e00ff */
[----:B------:R-:W-:Y:S01]  /*7a40*/  ISETP.GT.U32.AND P2, PT, R0, R180, PT ;  /* 0x000000b40000720c */ /* 0x000fe20003f44070 */
[----:B------:R-:W-:Y:S01]  /*7a50*/  @!P4 IMAD.MOV R179, RZ, RZ, -R179 ;  /* 0x000000ffffb3c224 */ /* 0x000fe200078e0ab3 */
[----:B------:R-:W-:Y:S01]  /*7a60*/  ISETP.GE.AND P4, PT, R8, RZ, PT ;  /* 0x000000ff0800720c */ /* 0x000fe20003f86270 */
[----:B------:R-:W-:Y:S02]  /*7a70*/  @!P6 IMAD.IADD R182, R182, 0x1, -R0 ;  /* 0x00000001b6b6e824 */ /* 0x000fe400078e0a00 */
[----:B------:R-:W-:Y:S02]  /*7a80*/  IMAD.MOV R3, RZ, RZ, -R3 ;  /* 0x000000ffff037224 */ /* 0x000fe400078e0a03 */
[----:B------:R-:W-:Y:S01]  /*7a90*/  VIADD R8, R2, 0xa7 ;  /* 0x000000a702087836 */ /* 0x000fe20000000000 */
[----:B------:R-:W-:Y:S01]  /*7aa0*/  ISETP.GT.U32.AND P6, PT, R0, R182, PT ;  /* 0x000000b60000720c */ /* 0x000fe20003fc4070 */
[----:B------:R-:W-:-:S03]  /*7ab0*/  IMAD.HI.U32 R4, R6, R7, RZ ;  /* 0x0000000706047227 */ /* 0x000fc600078e00ff */
[----:B------:R-:W-:Y:S01]  /*7ac0*/  IABS R185, R8 ;  /* 0x0000000800b97213 */ /* 0x000fe20000000000 */
[C---:B------:R-:W-:Y:S02]  /*7ad0*/  IMAD R183, R0.reuse, R3, R183 ;  /* 0x0000000300b77224 */ /* 0x040fe400078e02b7 */
[----:B------:R-:W-:Y:S02]  /*7ae0*/  IMAD.MOV R4, RZ, RZ, -R4 ;  /* 0x000000ffff047224 */ /* 0x000fe400078e0a04 */
[----:B------:R-:W-:Y:S01]  /*7af0*/  @!P3 IMAD.IADD R181, R181, 0x1, -R0 ;  /* 0x00000001b5b5b824 */ /* 0x000fe200078e0a00 */
[----:B------:R-:W-:Y:S01]  /*7b00*/  ISETP.GT.U32.AND P3, PT, R0, R183, PT ;  /* 0x000000b70000720c */ /* 0x000fe20003f64070 */
[----:B------:R-:W-:-:S04]  /*7b10*/  IMAD.HI.U32 R3, R6, R185, RZ ;  /* 0x000000b906037227 */ /* 0x000fc800078e00ff */
[----:B------:R-:W-:Y:S01]  /*7b20*/  IMAD R184, R0, R4, R7 ;  /* 0x0000000400b87224 */ /* 0x000fe200078e0207 */
[----:B------:R-:W-:Y:S01]  /*7b30*/  IABS R7, R10 ;  /* 0x0000000a00077213 */ /* 0x000fe20000000000 */
[----:B------:R-:W-:Y:S02]  /*7b40*/  IMAD.MOV R5, RZ, RZ, -R3 ;  /* 0x000000ffff057224 */ /* 0x000fe400078e0a03 */
[----:B------:R-:W-:Y:S01]  /*7b50*/  @!P6 IMAD.IADD R182, R182, 0x1, -R0 ;  /* 0x00000001b6b6e824 */ /* 0x000fe200078e0a00 */
[----:B------:R-:W-:Y:S01]  /*7b60*/  ISETP.GT.U32.AND P6, PT, R0, R184, PT ;  /* 0x000000b80000720c */ /* 0x000fe20003fc4070 */
[----:B------:R-:W-:-:S04]  /*7b70*/  IMAD.HI.U32 R3, R6, R7, RZ ;  /* 0x0000000706037227 */ /* 0x000fc800078e00ff */
[C---:B------:R-:W-:Y:S02]  /*7b80*/  IMAD R185, R0.reuse, R5, R185 ;  /* 0x0000000500b97224 */ /* 0x040fe400078e02b9 */
[----:B------:R-:W-:Y:S02]  /*7b90*/  IMAD.MOV R186, RZ, RZ, -R3 ;  /* 0x000000ffffba7224 */ /* 0x000fe400078e0a03 */
[--C-:B------:R-:W-:Y:S01]  /*7ba0*/  @!P3 IMAD.IADD R183, R183, 0x1, -R0.reuse ;  /* 0x00000001b7b7b824 */ /* 0x100fe200078e0a00 */
[----:B------:R-:W-:Y:S01]  /*7bb0*/  ISETP.GT.U32.AND P3, PT, R0, R185, PT ;  /* 0x000000b90000720c */ /* 0x000fe20003f64070 */
[----:B------:R-:W-:Y:S02]  /*7bc0*/  VIADD R11, R2, 0xa9 ;  /* 0x000000a9020b7836 */ /* 0x000fe40000000000 */
[----:B------:R-:W-:Y:S02]  /*7bd0*/  IMAD R186, R0, R186, R7 ;  /* 0x000000ba00ba7224 */ /* 0x000fe400078e0207 */
[----:B------:R-:W-:Y:S01]  /*7be0*/  VIADD R12, R2, 0xaa ;  /* 0x000000aa020c7836 */ /* 0x000fe20000000000 */
[----:B------:R-:W-:Y:S01]  /*7bf0*/  IABS R187, R11 ;  /* 0x0000000b00bb7213 */ /* 0x000fe20000000000 */
[----:B------:R-:W-:Y:S01]  /*7c00*/  @!P6 IMAD.IADD R184, R184, 0x1, -R0 ;  /* 0x00000001b8b8e824 */ /* 0x000fe200078e0a00 */
[----:B------:R-:W-:Y:S01]  /*7c10*/  ISETP.GT.U32.AND P6, PT, R0, R186, PT ;  /* 0x000000ba0000720c */ /* 0x000fe20003fc4070 */
[----:B------:R-:W-:-:S02]  /*7c20*/  VIADD R13, R2, 0xab ;  /* 0x000000ab020d7836 */ /* 0x000fc40000000000 */
[--C-:B------:R-:W-:Y:S01]  /*7c30*/  @!P2 IMAD.IADD R180, R180, 0x1, -R0.reuse ;  /* 0x00000001b4b4a824 */ /* 0x100fe200078e0a00 */
[----:B------:R-:W-:Y:S01]  /*7c40*/  ISETP.GE.AND P2, PT, R9, RZ, PT ;  /* 0x000000ff0900720c */ /* 0x000fe20003f46270 */
[----:B------:R-:W-:Y:S01]  /*7c50*/  IMAD.HI.U32 R4, R6, R187, RZ ;  /* 0x000000bb06047227 */ /* 0x000fe200078e00ff */
[----:B------:R-:W-:Y:S02]  /*7c60*/  IABS R9, R12 ;  /* 0x0000000c00097213 */ /* 0x000fe40000000000 */
[----:B------:R-:W-:Y:S01]  /*7c70*/  IABS R189, R13 ;  /* 0x0000000d00bd7213 */ /* 0x000fe20000000000 */
[----:B------:R-:W-:Y:S01]  /*7c80*/  @!P3 IMAD.IADD R185, R185, 0x1, -R0 ;  /* 0x00000001b9b9b824 */ /* 0x000fe200078e0a00 */
[----:B------:R-:W-:Y:S01]  /*7c90*/  ISETP.GT.U32.AND P3, PT, R0, R184, PT ;  /* 0x000000b80000720c */ /* 0x000fe20003f64070 */
[----:B------:R-:W-:-:S04]  /*7ca0*/  IMAD.HI.U32 R5, R6, R9, RZ ;  /* 0x0000000906057227 */ /* 0x000fc800078e00ff */
[----:B------:R-:W-:Y:S02]  /*7cb0*/  IMAD.MOV R4, RZ, RZ, -R4 ;  /* 0x000000ffff047224 */ /* 0x000fe400078e0a04 */
[----:B------:R-:W-:Y:S01]  /*7cc0*/  @!P5 IMAD.MOV R181, RZ, RZ, -R181 ;  /* 0x000000ffffb5d224 */ /* 0x000fe200078e0ab5 */
[----:B------:R-:W-:Y:S01]  /*7cd0*/  ISETP.GT.U32.AND P5, PT, R0, R185, PT ;  /* 0x000000b90000720c */ /* 0x000fe20003fa4070 */
[----:B------:R-:W-:-:S04]  /*7ce0*/  IMAD.HI.U32 R3, R6, R189, RZ ;  /* 0x000000bd06037227 */ /* 0x000fc800078e00ff */
[----:B------:R-:W-:Y:S02]  /*7cf0*/  IMAD.MOV R5, RZ, RZ, -R5 ;  /* 0x000000ffff057224 */ /* 0x000fe400078e0a05 */
[----:B------:R-:W-:Y:S02]  /*7d00*/  IMAD R187, R0, R4, R187 ;  /* 0x0000000400bb7224 */ /* 0x000fe400078e02bb */
[----:B------:R-:W-:Y:S02]  /*7d10*/  @!P6 IMAD.IADD R186, R186, 0x1, -R0 ;  /* 0x00000001babae824 */ /* 0x000fe400078e0a00 */
[----:B------:R-:W-:Y:S02]  /*7d20*/  IMAD.MOV R3, RZ, RZ, -R3 ;  /* 0x000000ffff037224 */ /* 0x000fe400078e0a03 */
[C---:B------:R-:W-:Y:S01]  /*7d30*/  IMAD R188, R0.reuse, R5, R9 ;  /* 0x0000000500bc7224 */ /* 0x040fe200078e0209 */
[C---:B------:R-:W-:Y:S01]  /*7d40*/  ISETP.GT.U32.AND P6, PT, R0.reuse, R186, PT ;  /* 0x000000ba0000720c */ /* 0x040fe20003fc4070 */
[----:B------:R-:W-:Y:S01]  /*7d50*/  @!P1 IMAD.MOV R180, RZ, RZ, -R180 ;  /* 0x000000ffffb49224 */ /* 0x000fe200078e0ab4 */
[C---:B------:R-:W-:Y:S01]  /*7d60*/  ISETP.GT.U32.AND P1, PT, R0.reuse, R183, PT ;  /* 0x000000b70000720c */ /* 0x040fe20003f24070 */
[----:B------:R-:W-:Y:S01]  /*7d70*/  @!P0 IMAD.MOV R182, RZ, RZ, -R182 ;  /* 0x000000ffffb68224 */ /* 0x000fe200078e0ab6 */
[----:B------:R-:W-:Y:S01]  /*7d80*/  ISETP.GT.U32.AND P0, PT, R0, R187, PT ;  /* 0x000000bb0000720c */ /* 0x000fe20003f04070 */
[----:B------:R-:W-:-:S02]  /*7d90*/  VIADD R9, R2, 0xad ;  /* 0x000000ad02097836 */ /* 0x000fc40000000000 */
[----:B------:R-:W-:Y:S02]  /*7da0*/  IMAD R189, R0, R3, R189 ;  /* 0x0000000300bd7224 */ /* 0x000fe400078e02bd */
[----:B------:R-:W-:Y:S01]  /*7db0*/  VIADD R7, R2, 0xac ;  /* 0x000000ac02077836 */ /* 0x000fe20000000000 */
[----:B------:R-:W-:Y:S01]  /*7dc0*/  IABS R191, R9 ;  /* 0x0000000900bf7213 */ /* 0x000fe20000000000 */
[--C-:B------:R-:W-:Y:S01]  /*7dd0*/  @!P5 IMAD.IADD R185, R185, 0x1, -R0.reuse ;  /* 0x00000001b9b9d824 */ /* 0x100fe200078e0a00 */
[----:B------:R-:W-:Y:S01]  /*7de0*/  ISETP.GT.U32.AND P5, PT, R0, R189, PT ;  /* 0x000000bd0000720c */ /* 0x000fe20003fa4070 */
[----:B------:R-:W-:Y:S01]  /*7df0*/  @!P3 IMAD.IADD R184, R184, 0x1, -R0 ;  /* 0x00000001b8b8b824 */ /* 0x000fe200078e0a00 */
[----:B------:R-:W-:Y:S01]  /*7e00*/  IABS R5, R7 ;  /* 0x0000000700057213 */ /* 0x000fe20000000000 */
[----:B------:R-:W-:Y:S01]  /*7e10*/  IMAD.HI.U32 R4, R6, R191, RZ ;  /* 0x000000bf06047227 */ /* 0x000fe200078e00ff */
[----:B------:R-:W-:-:S03]  /*7e20*/  ISETP.GE.AND P3, PT, R8, RZ, PT ;  /* 0x000000ff0800720c */ /* 0x000fc60003f66270 */
[--C-:B------:R-:W-:Y:S01]  /*7e30*/  @!P1 IMAD.IADD R183, R183, 0x1, -R0.reuse ;  /* 0x00000001b7b79824 */ /* 0x100fe200078e0a00 */
[----:B------:R-:W-:Y:S01]  /*7e40*/  ISETP.GT.U32.AND P1, PT, R0, R188, PT ;  /* 0x000000bc0000720c */ /* 0x000fe20003f24070 */
[--C-:B------:R-:W-:Y:S01]  /*7e50*/  @!P6 IMAD.IADD R186, R186, 0x1, -R0.reuse ;  /* 0x00000001babae824 */ /* 0x100fe200078e0a00 */
[----:B------:R-:W-:Y:S01]  /*7e60*/  ISETP.GE.AND P6, PT, R10, RZ, PT ;  /* 0x000000ff0a00720c */ /* 0x000fe20003fc6270 */
[----:B------:R-:W-:Y:S01]  /*7e70*/  @!P0 IMAD.IADD R187, R187, 0x1, -R0 ;  /* 0x00000001bbbb8824 */ /* 0x000fe200078e0a00 */
[----:B------:R-:W-:Y:S01]  /*7e80*/  ISETP.GE.AND P0, PT, R11, RZ, PT ;  /* 0x000000ff0b00720c */ /* 0x000fe20003f06270 */
[----:B------:R-:W-:Y:S02]  /*7e90*/  IMAD.MOV R4, RZ, RZ, -R4 ;  /* 0x000000ffff047224 */ /* 0x000fe400078e0a04 */
[----:B------:R-:W-:-:S04]  /*7ea0*/  IMAD.HI.U32 R3, R6, R5, RZ ;  /* 0x0000000506037227 */ /* 0x000fc800078e00ff */
[----:B------:R-:W-:Y:S01]  /*7eb0*/  @!P4 IMAD.MOV R183, RZ, RZ, -R183 ;  /* 0x000000ffffb7c224 */ /* 0x000fe200078e0ab7 */
[C---:B------:R-:W-:Y:S01]  /*7ec0*/  ISETP.GT.U32.AND P4, PT, R0.reuse, R187, PT ;  /* 0x000000bb0000720c */ /* 0x040fe20003f84070 */
[----:B------:R-:W-:Y:S02]  /*7ed0*/  IMAD R191, R0, R4, R191 ;  /* 0x0000000400bf7224 */ /* 0x000fe400078e02bf */
[----:B------:R-:W-:Y:S02]  /*7ee0*/  IMAD.MOV R3, RZ, RZ, -R3 ;  /* 0x000000ffff037224 */ /* 0x000fe400078e0a03 */
[----:B------:R-:W-:Y:S02]  /*7ef0*/  VIADD R4, R2, 0xae ;  /* 0x000000ae02047836 */ /* 0x000fe40000000000 */
[----:B------:R-:W-:Y:S02]  /*7f00*/  @!P5 IMAD.IADD R189, R189, 0x1, -R0 ;  /* 0x00000001bdbdd824 */ /* 0x000fe400078e0a00 */
[C---:B------:R-:W-:Y:S01]  /*7f10*/  IMAD R190, R0.reuse, R3, R5 ;  /* 0x0000000300be7224 */ /* 0x040fe200078e0205 */
[----:B------:R-:W-:Y:S01]  /*7f20*/  IABS R5, R4 ;  /* 0x0000000400057213 */ /* 0x000fe20000000000 */
[----:B------:R-:W-:Y:S01]  /*7f30*/  @!P3 IMAD.MOV R185, RZ, RZ, -R185 ;  /* 0x000000ffffb9b224 */ /* 0x000fe200078e0ab9 */
[C---:B------:R-:W-:Y:S01]  /*7f40*/  ISETP.GT.U32.AND P5, PT, R0.reuse, R189, PT ;  /* 0x000000bd0000720c */ /* 0x040fe20003fa4070 */
[----:B------:R-:W-:Y:S01]  /*7f50*/  @!P6 IMAD.MOV R186, RZ, RZ, -R186 ;  /* 0x000000ffffbae224 */ /* 0x000fe200078e0aba */
[----:B------:R-:W-:Y:S01]  /*7f60*/  ISETP.GT.U32.AND P3, PT, R0, R190, PT ;  /* 0x000000be0000720c */ /* 0x000fe20003f64070 */
[----:B------:R-:W-:Y:S01]  /*7f70*/  IMAD.HI.U32 R3, R6, R5, RZ ;  /* 0x0000000506037227 */ /* 0x000fe200078e00ff */
[----:B------:R-:W-:-:S03]  /*7f80*/  ISETP.GE.AND P6, PT, R13, RZ, PT ;  /* 0x000000ff0d00720c */ /* 0x000fc60003fc6270 */
[--C-:B------:R-:W-:Y:S01]  /*7f90*/  @!P4 IMAD.IADD R187, R187, 0x1, -R0.reuse ;  /* 0x00000001bbbbc824 */ /* 0x100fe200078e0a00 */
[----:B------:R-:W-:Y:S01]  /*7fa0*/  ISETP.GT.U32.AND P4, PT, R0, R191, PT ;  /* 0x000000bf0000720c */ /* 0x000fe20003f84070 */
[----:B------:R-:W-:Y:S02]  /*7fb0*/  IMAD.MOV R3, RZ, RZ, -R3 ;  /* 0x000000ffff037224 */ /* 0x000fe400078e0a03 */
[--C-:B------:R-:W-:Y:S01]  /*7fc0*/  @!P1 IMAD.IADD R188, R188, 0x1, -R0.reuse ;  /* 0x00000001bcbc9824 */ /* 0x100fe200078e0a00 */
[----:B------:R-:W-:Y:S01]  /*7fd0*/  ISETP.GE.AND P1, PT, R12, RZ, PT ;  /* 0x000000ff0c00720c */ /* 0x000fe20003f26270 */
[----:B------:R-:W-:Y:S01]  /*7fe0*/  @!P5 IMAD.IADD R189, R189, 0x1, -R0 ;  /* 0x00000001bdbdd824 */ /* 0x000fe200078e0a00 */
[----:B------:R-:W-:Y:S01]  /*7ff0*/  ISETP.GE.AND P5, PT, R9, RZ, PT ;  /* 0x000000ff0900720c */ /* 0x000fe20003fa6270 */
[C---:B------:R-:W-:Y:S02]  /*8000*/  IMAD R192, R0.reuse, R3, R5 ;  /* 0x0000000300c07224 */ /* 0x040fe400078e0205 */
[----:B------:R-:W-:Y:S01]  /*8010*/  @!P2 IMAD.MOV R184, RZ, RZ, -R184 ;  /* 0x000000ffffb8a224 */ /* 0x000fe200078e0ab8 */
[----:B------:R-:W-:Y:S01]  /*8020*/  ISETP.GT.U32.AND P2, PT, R0, R188, PT ;  /* 0x000000bc0000720c */ /* 0x000fe20003f44070 */
[----:B------:R-:W-:-:S02]  /*8030*/  VIADD R8, R2, 0xaf ;  /* 0x000000af02087836 */ /* 0x000fc40000000000 */
[--C-:B------:R-:W-:Y:S01]  /*8040*/  @!P3 IMAD.IADD R190, R190, 0x1, -R0.reuse ;  /* 0x00000001bebeb824 */ /* 0x100fe200078e0a00 */
[----:B------:R-:W-:Y:S01]  /*8050*/  ISETP.GE.AND P3, PT, R4, RZ, PT ;  /* 0x000000ff0400720c */ /* 0x000fe20003f66270 */
[----:B------:R-:W-:Y:S01]  /*8060*/  @!P6 IMAD.MOV R189, RZ, RZ, -R189 ;  /* 0x000000ffffbde224 */ /* 0x000fe200078e0abd */
[C---:B------:R-:W-:Y:S01]  /*8070*/  ISETP.GT.U32.AND P6, PT, R0.reuse, R192, PT ;  /* 0x000000c00000720c */ /* 0x040fe20003fc4070 */
[----:B------:R-:W-:Y:S01]  /*8080*/  @!P4 IMAD.IADD R191, R191, 0x1, -R0 ;  /* 0x00000001bfbfc824 */ /* 0x000fe200078e0a00 */
[----:B------:R-:W-:Y:S01]  /*8090*/  IABS R193, R8 ;  /* 0x0000000800c17213 */ /* 0x000fe20000000000 */
[----:B------:R-:W-:Y:S01]  /*80a0*/  @!P0 IMAD.MOV R187, RZ, RZ, -R187 ;  /* 0x000000ffffbb8224 */ /* 0x000fe200078e0abb */
[----:B------:R-:W-:Y:S01]  /*80b0*/  ISETP.GT.U32.AND P0, PT, R0, R190, PT ;  /* 0x000000be0000720c */ /* 0x000fe20003f04070 */
[----:B------:R-:W-:Y:S01]  /*80c0*/  VIADD R3, R2, 0xb0 ;  /* 0x000000b002037836 */ /* 0x000fe20000000000 */
[----:B------:R-:W-:Y:S01]  /*80d0*/  ISETP.GT.U32.AND P4, PT, R0, R191, PT ;  /* 0x000000bf0000720c */ /* 0x000fe20003f84070 */
[----:B------:R-:W-:-:S04]  /*80e0*/  IMAD.HI.U32 R4, R6, R193, RZ ;  /* 0x000000c106047227 */ /* 0x000fc800078e00ff */
[----:B------:R-:W-:Y:S01]  /*80f0*/  @!P2 IMAD.IADD R188, R188, 0x1, -R0 ;  /* 0x00000001bcbca824 */ /* 0x000fe200078e0a00 */
[----:B------:R-:W-:Y:S01]  /*8100*/  ISETP.GE.AND P2, PT, R7, RZ, PT ;  /* 0x000000ff0700720c */ /* 0x000fe20003f46270 */
[----:B------:R-:W-:Y:S01]  /*8110*/  IMAD.MOV R4, RZ, RZ, -R4 ;  /* 0x000000ffff047224 */ /* 0x000fe200078e0a04 */
[----:B------:R-:W-:Y:S01]  /*8120*/  IABS R7, R3 ;  /* 0x0000000300077213 */ /* 0x000fe20000000000 */
[--C-:B------:R-:W-:Y:S02]  /*8130*/  @!P6 IMAD.IADD R192, R192, 0x1, -R0.reuse ;  /* 0x00000001c0c0e824 */ /* 0x100fe400078e0a00 */
[----:B------:R-:W-:Y:S02]  /*8140*/  IMAD R193, R0, R4, R193 ;  /* 0x0000000400c17224 */ /* 0x000fe400078e02c1 */
[----:B------:R-:W-:Y:S01]  /*8150*/  @!P0 IMAD.IADD R190, R190, 0x1, -R0 ;  /* 0x00000001bebe8824 */ /* 0x000fe200078e0a00 */
[----:B------:R-:W-:Y:S01]  /*8160*/  ISETP.GE.AND P0, PT, R3, RZ, PT ;  /* 0x000000ff0300720c */ /* 0x000fe20003f06270 */
[----:B------:R-:W-:Y:S01]  /*8170*/  IMAD.HI.U32 R3, R6, R7, RZ ;  /* 0x0000000706037227 */ /* 0x000fe200078e00ff */
[----:B------:R-:W-:-:S03]  /*8180*/  ISETP.GT.U32.AND P6, PT, R0, R192, PT ;  /* 0x000000c00000720c */ /* 0x000fc60003fc4070 */
[----:B------:R-:W-:Y:S01]  /*8190*/  @!P1 IMAD.MOV R188, RZ, RZ, -R188 ;  /* 0x000000ffffbc9224 */ /* 0x000fe200078e0abc */
[----:B------:R-:W-:Y:S01]  /*81a0*/  ISETP.GE.AND P1, PT, R8, RZ, PT ;  /* 0x000000ff0800720c */ /* 0x000fe20003f26270 */
[----:B------:R-:W-:Y:S01]  /*81b0*/  @!P4 IMAD.IADD R191, R191, 0x1, -R0 ;  /* 0x00000001bfbfc824 */ /* 0x000fe200078e0a00 */
[----:B------:R-:W-:Y:S01]  /*81c0*/  ISETP.GT.U32.AND P4, PT, R0, R193, PT ;  /* 0x000000c10000720c */ /* 0x000fe20003f84070 */
[C---:B------:R-:W-:Y:S02]  /*81d0*/  VIADD R8, R2.reuse, 0xb2 ;  /* 0x000000b202087836 */ /* 0x040fe40000000000 */
[----:B------:R-:W-:Y:S02]  /*81e0*/  IMAD.MOV R3, RZ, RZ, -R3 ;  /* 0x000000ffff037224 */ /* 0x000fe400078e0a03 */
[----:B------:R-:W-:Y:S01]  /*81f0*/  VIADD R4, R2, 0xb1 ;  /* 0x000000b102047836 */ /* 0x000fe20000000000 */
[----:B------:R-:W-:Y:S01]  /*8200*/  IABS R9, R8 ;  /* 0x0000000800097213 */ /* 0x000fe20000000000 */
[----:B------:R-:W-:-:S02]  /*8210*/  IMAD R194, R0, R3, R7 ;  /* 0x0000000300c27224 */ /* 0x000fc400078e0207 */
[----:B------:R-:W-:Y:S01]  /*8220*/  @!P6 IMAD.IADD R192, R192, 0x1, -R0 ;  /* 0x00000001c0c0e824 */ /* 0x000fe200078e0a00 */
[----:B------:R-:W-:Y:S01]  /*8230*/  IABS R195, R4 ;  /* 0x0000000400c37213 */ /* 0x000fe20000000000 */
[----:B------:R-:W-:Y:S01]  /*8240*/  IMAD.HI.U32 R5, R6, R9, RZ ;  /* 0x0000000906057227 */ /* 0x000fe200078e00ff */
[----:B------:R-:W-:-:S03]  /*8250*/  ISETP.GT.U32.AND P6, PT, R0, R194, PT ;  /* 0x000000c20000720c */ /* 0x000fc60003fc4070 */
[----:B------:R-:W-:Y:S02]  /*8260*/  @!P4 IMAD.IADD R193, R193, 0x1, -R0 ;  /* 0x00000001c1c1c824 */ /* 0x000fe400078e0a00 */
[----:B------:R-:W-:Y:S02]  /*8270*/  IMAD.MOV R5, RZ, RZ, -R5 ;  /* 0x000000ffff057224 */ /* 0x000fe400078e0a05 */
[----:B------:R-:W-:Y:S01]  /*8280*/  @!P2 IMAD.MOV R190, RZ, RZ, -R190 ;  /* 0x000000ffffbea224 */ /* 0x000fe200078e0abe */
[----:B------:R-:W-:Y:S01]  /*8290*/  ISETP.GE.AND P2, PT, R4, RZ, PT ;  /* 0x000000ff0400720c */ /* 0x000fe20003f46270 */
[----:B------:R-:W-:Y:S01]  /*82a0*/  IMAD.HI.U32 R4, R6, R195, RZ ;  /* 0x000000c306047227 */ /* 0x000fe200078e00ff */
[----:B------:R-:W-:-:S03]  /*82b0*/  ISETP.GT.U32.AND P4, PT, R0, R193, PT ;  /* 0x000000c10000720c */ /* 0x000fc60003f84070 */
[----:B------:R-:W-:Y:S02]  /*82c0*/  IMAD R196, R0, R5, R9 ;  /* 0x0000000500c47224 */ /* 0x000fe400078e0209 */
[----:B------:R-:W-:Y:S02]  /*82d0*/  IMAD.MOV R4, RZ, RZ, -R4 ;  /* 0x000000ffff047224 */ /* 0x000fe400078e0a04 */
[--C-:B------:R-:W-:Y:S01]  /*82e0*/  @!P6 IMAD.IADD R194, R194, 0x1, -R0.reuse ;  /* 0x00000001c2c2e824 */ /* 0x100fe200078e0a00 */
[C---:B------:R-:W-:Y:S01]  /*82f0*/  ISETP.GT.U32.AND P6, PT, R0.reuse, R196, PT ;  /* 0x000000c40000720c */ /* 0x040fe20003fc4070 */
[----:B------:R-:W-:Y:S02]  /*8300*/  IMAD R195, R0, R4, R195 ;  /* 0x0000000400c37224 */ /* 0x000fe400078e02c3 */
[----:B------:R-:W-:Y:S02]  /*8310*/  VIADD R10, R2, 0xb5 ;  /* 0x000000b5020a7836 */ /* 0x000fe40000000000 */
[----:B------:R-:W-:Y:S01]  /*8320*/  @!P4 IMAD.IADD R193, R193, 0x1, -R0 ;  /* 0x00000001c1c1c824 */ /* 0x000fe200078e0a00 */
[----:B------:R-:W-:Y:S01]  /*8330*/  ISETP.GT.U32.AND P4, PT, R0, R195, PT ;  /* 0x000000c30000720c */ /* 0x000fe20003f84070 */
[C---:B------:R-:W-:Y:S01]  /*8340*/  VIADD R4, R2.reuse, 0xb3 ;  /* 0x000000b302047836 */ /* 0x040fe20000000000 */
[----:B------:R-:W-:Y:S01]  /*8350*/  IABS R199, R10 ;  /* 0x0000000a00c77213 */ /* 0x000fe20000000000 */
[----:B------:R-:W-:-:S02]  /*8360*/  VIADD R11, R2, 0xb6 ;  /* 0x000000b6020b7836 */ /* 0x000fc40000000000 */
[----:B------:R-:W-:Y:S01]  /*8370*/  @!P1 IMAD.MOV R193, RZ, RZ, -R193 ;  /* 0x000000ffffc19224 */ /* 0x000fe200078e0ac1 */
[----:B------:R-:W-:Y:S01]  /*8380*/  IABS R197, R4 ;  /* 0x0000000400c57213 */ /* 0x000fe20000000000 */
[--C-:B------:R-:W-:Y:S01]  /*8390*/  @!P6 IMAD.IADD R196, R196, 0x1, -R0.reuse ;  /* 0x00000001c4c4e824 */ /* 0x100fe200078e0a00 */
[----:B------:R-:W-:Y:S01]  /*83a0*/  IABS R9, R11 ;  /* 0x0000000b00097213 */ /* 0x000fe20000000000 */
[----:B------:R-:W-:Y:S01]  /*83b0*/  @!P5 IMAD.MOV R191, RZ, RZ, -R191 ;  /* 0x000000ffffbfd224 */ /* 0x000fe200078e0abf */
[----:B------:R-:W-:Y:S01]  /*83c0*/  ISETP.GE.AND P1, PT, R4, RZ, PT ;  /* 0x000000ff0400720c */ /* 0x000fe20003f26270 */
[----:B------:R-:W-:Y:S01]  /*83d0*/  IMAD.HI.U32 R4, R6, R199, RZ ;  /* 0x000000c706047227 */ /* 0x000fe200078e00ff */
[----:B------:R-:W-:Y:S02]  /*83e0*/  ISETP.GT.U32.AND P6, PT, R0, R196, PT ;  /* 0x000000c40000720c */ /* 0x000fe40003fc4070 */
[----:B------:R-:W-:Y:S01]  /*83f0*/  ISETP.GE.AND P5, PT, R8, RZ, PT ;  /* 0x000000ff0800720c */ /* 0x000fe20003fa6270 */
[----:B------:R-:W-:-:S02]  /*8400*/  @!P4 IMAD.IADD R195, R195, 0x1, -R0 ;  /* 0x00000001c3c3c824 */ /* 0x000fc400078e0a00 */
[----:B------:R-:W-:Y:S02]  /*8410*/  VIADD R8, R2, 0xb4 ;  /* 0x000000b402087836 */ /* 0x000fe40000000000 */
[----:B------:R-:W-:Y:S01]  /*8420*/  @!P3 IMAD.MOV R192, RZ, RZ, -R192 ;  /* 0x000000ffffc0b224 */ /* 0x000fe200078e0ac0 */
[----:B------:R-:W-:Y:S01]  /*8430*/  ISETP.GT.U32.AND P3, PT, R0, R194, PT ;  /* 0x000000c20000720c */ /* 0x000fe20003f64070 */
[----:B------:R-:W-:Y:S01]  /*8440*/  IMAD.HI.U32 R5, R6, R9, RZ ;  /* 0x0000000906057227 */ /* 0x000fe200078e00ff */
[----:B------:R-:W-:Y:S02]  /*8450*/  ISETP.GT.U32.AND P4, PT, R0, R195, PT ;  /* 0x000000c30000720c */ /* 0x000fe40003f84070 */
[----:B------:R-:W-:Y:S01]  /*8460*/  IABS R7, R8 ;  /* 0x0000000800077213 */ /* 0x000fe20000000000 */
[----:B------:R-:W-:Y:S02]  /*8470*/  IMAD.MOV R4, RZ, RZ, -R4 ;  /* 0x000000ffff047224 */ /* 0x000fe400078e0a04 */
[----:B------:R-:W-:-:S04]  /*8480*/  IMAD.HI.U32 R3, R6, R197, RZ ;  /* 0x000000c506037227 */ /* 0x000fc800078e00ff */
[----:B------:R-:W-:Y:S02]  /*8490*/  IMAD.MOV R5, RZ, RZ, -R5 ;  /* 0x000000ffff057224 */ /* 0x000fe400078e0a05 */
[C---:B------:R-:W-:Y:S02]  /*84a0*/  IMAD R199, R0.reuse, R4, R199 ;  /* 0x0000000400c77224 */ /* 0x040fe400078e02c7 */
[----:B------:R-:W-:Y:S02]  /*84b0*/  IMAD.MOV R3, RZ, RZ, -R3 ;  /* 0x000000ffff037224 */ /* 0x000fe400078e0a03 */
[----:B------:R-:W-:Y:S02]  /*84c0*/  IMAD R200, R0, R5, R9 ;  /* 0x0000000500c87224 */ /* 0x000fe400078e0209 */
[----:B------:R-:W-:Y:S01]  /*84d0*/  @!P6 IMAD.IADD R196, R196, 0x1, -R0 ;  /* 0x00000001c4c4e824 */ /* 0x000fe200078e0a00 */
[C---:B------:R-:W-:Y:S01]  /*84e0*/  ISETP.GT.U32.AND P6, PT, R0.reuse, R199, PT ;  /* 0x000000c70000720c */ /* 0x040fe20003fc4070 */
[----:B------:R-:W-:-:S02]  /*84f0*/  IMAD R197, R0, R3, R197 ;  /* 0x0000000300c57224 */ /* 0x000fc400078e02c5 */
[----:B------:R-:W-:Y:S02]  /*8500*/  VIADD R4, R2, 0xb7 ;  /* 0x000000b702047836 */ /* 0x000fe40000000000 */
[----:B------:R-:W-:-:S03]  /*8510*/  IMAD.HI.U32 R3, R6, R7, RZ ;  /* 0x0000000706037227 */ /* 0x000fc600078e00ff */
[----:B------:R-:W-:Y:S01]  /*8520*/  IABS R201, R4 ;  /* 0x0000000400c97213 */ /* 0x000fe20000000000 */
[----:B------:R-:W-:Y:S01]  /*8530*/  @!P5 IMAD.MOV R196, RZ, RZ, -R196 ;  /* 0x000000ffffc4d224 */ /* 0x000fe200078e0ac4 */
[----:B------:R-:W-:Y:S01]  /*8540*/  ISETP.GT.U32.AND P5, PT, R0, R200, PT ;  /* 0x000000c80000720c */ /* 0x000fe20003fa4070 */
[--C-:B------:R-:W-:Y:S01]  /*8550*/  @!P3 IMAD.IADD R194, R194, 0x1, -R0.reuse ;  /* 0x00000001c2c2b824 */ /* 0x100fe200078e0a00 */
[----:B------:R-:W-:Y:S01]  /*8560*/  ISETP.GT.U32.AND P3, PT, R0, R197, PT ;  /* 0x000000c50000720c */ /* 0x000fe20003f64070 */
[----:B------:R-:W-:Y:S02]  /*8570*/  IMAD.MOV R3, RZ, RZ, -R3 ;  /* 0x000000ffff037224 */ /* 0x000fe400078e0a03 */
[----:B------:R-:W-:Y:S01]  /*8580*/  @!P4 IMAD.IADD R195, R195, 0x1, -R0 ;  /* 0x00000001c3c3c824 */ /* 0x000fe200078e0a00 */
[----:B------:R-:W-:Y:S01]  /*8590*/  ISETP.GE.AND P4, PT, R8, RZ, PT ;  /* 0x000000ff0800720c */ /* 0x000fe20003f86270 */
[----:B------:R-:W-:Y:S02]  /*85a0*/  IMAD R198, R0, R3, R7 ;  /* 0x0000000300c67224 */ /* 0x000fe400078e0207 */
[----:B------:R-:W-:-:S02]  /*85b0*/  VIADD R8, R2, 0xb8 ;  /* 0x000000b802087836 */ /* 0x000fc40000000000 */
[----:B------:R-:W-:-:S03]  /*85c0*/  IMAD.HI.U32 R3, R6, R201, RZ ;  /* 0x000000c906037227 */ /* 0x000fc600078e00ff */
[----:B------:R-:W-:Y:S01]  /*85d0*/  IABS R5, R8 ;  /* 0x0000000800057213 */ /* 0x000fe20000000000 */
[--C-:B------:R-:W-:Y:S02]  /*85e0*/  @!P6 IMAD.IADD R199, R199, 0x1, -R0.reuse ;  /* 0x00000001c7c7e824 */ /* 0x100fe400078e0a00 */
[----:B------:R-:W-:Y:S02]  /*85f0*/  IMAD.MOV R3, RZ, RZ, -R3 ;  /* 0x000000ffff037224 */ /* 0x000fe400078e0a03 */
[----:B------:R-:W-:Y:S01]  /*8600*/  @!P5 IMAD.IADD R200, R200, 0x1, -R0 ;  /* 0x00000001c8c8d824 */ /* 0x000fe200078e0a00 */
[C---:B------:R-:W-:Y:S01]  /*8610*/  ISETP.GT.U32.AND P5, PT, R0.reuse, R199, PT ;  /* 0x000000c70000720c */ /* 0x040fe20003fa4070 */
[----:B------:R-:W-:Y:S01]  /*8620*/  @!P0 IMAD.MOV R194, RZ, RZ, -R194 ;  /* 0x000000ffffc28224 */ /* 0x000fe200078e0ac2 */
[C---:B------:R-:W-:Y:S01]  /*8630*/  ISETP.GT.U32.AND P0, PT, R0.reuse, R198, PT ;  /* 0x000000c60000720c */ /* 0x040fe20003f04070 */
[----:B------:R-:W-:Y:S02]  /*8640*/  IMAD R201, R0, R3, R201 ;  /* 0x0000000300c97224 */ /* 0x000fe400078e02c9 */
[----:B------:R-:W-:-:S02]  /*8650*/  @!P3 IMAD.IADD R197, R197, 0x1, -R0 ;  /* 0x00000001c5c5b824 */ /* 0x000fc400078e0a00 */
[----:B------:R-:W-:-:S03]  /*8660*/  IMAD.HI.U32 R3, R6, R5, RZ ;  /* 0x0000000506037227 */ /* 0x000fc600078e00ff */
[C---:B------:R-:W-:Y:S01]  /*8670*/  ISETP.GT.U32.AND P3, PT, R0.reuse, R197, PT ;  /* 0x000000c50000720c */ /* 0x040fe20003f64070 */
[----:B------:R-:W-:Y:S02]  /*8680*/  IMAD.MOV R3, RZ, RZ, -R3 ;  /* 0x000000ffff037224 */ /* 0x000fe400078e0a03 */
[--C-:B------:R-:W-:Y:S02]  /*8690*/  @!P5 IMAD.IADD R199, R199, 0x1, -R0.reuse ;  /* 0x00000001c7c7d824 */ /* 0x100fe400078e0a00 */
[----:B------:R-:W-:Y:S02]  /*86a0*/  IMAD R202, R0, R3, R5 ;  /* 0x0000000300ca7224 */ /* 0x000fe400078e0205 */
[--C-:B------:R-:W-:Y:S01]  /*86b0*/  @!P0 IMAD.IADD R198, R198, 0x1, -R0.reuse ;  /* 0x00000001c6c68824 */ /* 0x100fe200078e0a00 */
[----:B------:R-:W-:Y:S01]  /*86c0*/  ISETP.GE.AND P0, PT, R4, RZ, PT ;  /* 0x000000ff0400720c */ /* 0x000fe20003f06270 */
[----:B------:R-:W-:Y:S01]  /*86d0*/  @!P2 IMAD.MOV R195, RZ, RZ, -R195 ;  /* 0x000000ffffc3a224 */ /* 0x000fe200078e0ac3 */
[----:B------:R-:W-:Y:S01]  /*86e0*/  ISETP.GT.U32.AND P5, PT, R0, R202, PT ;  /* 0x000000ca0000720c */ /* 0x000fe20003fa4070 */
[----:B------:R-:W-:Y:S01]  /*86f0*/  VIADD R9, R2, 0xb9 ;  /* 0x000000b902097836 */ /* 0x000fe20000000000 */
[----:B------:R-:W-:Y:S01]  /*8700*/  ISETP.GE.AND P2, PT, R10, RZ, PT ;  /* 0x000000ff0a00720c */ /* 0x000fe20003f46270 */
[--C-:B------:R-:W-:Y:S01]  /*8710*/  @!P3 IMAD.IADD R197, R197, 0x1, -R0.reuse ;  /* 0x00000001c5c5b824 */ /* 0x100fe200078e0a00 */
[----:B------:R-:W-:Y:S01]  /*8720*/  ISETP.GT.U32.AND P6, PT, R0, R198, PT ;  /* 0x000000c60000720c */ /* 0x000fe20003fc4070 */
[----:B------:R-:W-:Y:S01]  /*8730*/  VIADD R10, R2, 0xba ;  /* 0x000000ba020a7836 */ /* 0x000fe20000000000 */
[----:B------:R-:W-:Y:S01]  /*8740*/  ISETP.GE.AND P3, PT, R11, RZ, PT ;  /* 0x000000ff0b00720c */ /* 0x000fe20003f66270 */
[----:B------:R-:W-:Y:S01]  /*8750*/  @!P1 IMAD.MOV R197, RZ, RZ, -R197 ;  /* 0x000000ffffc59224 */ /* 0x000fe200078e0ac5 */
[----:B------:R-:W-:Y:S01]  /*8760*/  ISETP.GT.U32.AND P1, PT, R0, R200, PT ;  /* 0x000000c80000720c */ /* 0x000fe20003f24070 */
[C---:B------:R-:W-:Y:S01]  /*8770*/  VIADD R11, R2.reuse, 0xbb ;  /* 0x000000bb020b7836 */ /* 0x040fe20000000000 */
[----:B------:R-:W-:Y:S01]  /*8780*/  IABS R7, R10 ;  /* 0x0000000a00077213 */ /* 0x000fe20000000000 */
[----:B------:R-:W-:Y:S01]  /*8790*/  VIADD R12, R2, 0xd5 ;  /* 0x000000d5020c7836 */ /* 0x000fe20000000000 */
[----:B------:R-:W-:Y:S01]  /*87a0*/  IABS R203, R9 ;  /* 0x0000000900cb7213 */ /* 0x000fe20000000000 */
[----:B------:R-:W-:Y:S01]  /*87b0*/  @!P5 IMAD.IADD R202, R202, 0x1, -R0 ;  /* 0x00000001cacad824 */ /* 0x000fe200078e0a00 */
[----:B------:R-:W-:Y:S01]  /*87c0*/  IABS R205, R11 ;  /* 0x0000000b00cd7213 */ /* 0x000fe20000000000 */
[----:B------:R-:W-:Y:S01]  /*87d0*/  IMAD.HI.U32 R4, R6, R7, RZ ;  /* 0x0000000706047227 */ /* 0x000fe200078e00ff */
[----:B------:R-:W-:-:S02]  /*87e0*/  IABS R231, R12 ;  /* 0x0000000c00e77213 */ /* 0x000fc40000000000 */
[----:B------:R-:W-:Y:S01]  /*87f0*/  ISETP.GT.U32.AND P5, PT, R0, R202, PT ;  /* 0x000000ca0000720c */ /* 0x000fe20003fa4070 */
[----:B------:R-:W-:Y:S01]  /*8800*/  @!P6 IMAD.IADD R198, R198, 0x1, -R0 ;  /* 0x00000001c6c6e824 */ /* 0x000fe200078e0a00 */
[----:B------:R-:W-:Y:S01]  /*8810*/  ISETP.GT.U32.AND P6, PT, R0, R201, PT ;  /* 0x000000c90000720c */ /* 0x000fe20003fc4070 */
[----:B------:R-:W-:-:S04]  /*8820*/  IMAD.HI.U32 R3, R6, R203, RZ ;  /* 0x000000cb06037227 */ /* 0x000fc800078e00ff */
[----:B------:R-:W-:-:S04]  /*8830*/  IMAD.HI.U32 R5, R6, R205, RZ ;  /* 0x000000cd06057227 */ /* 0x000fc800078e00ff */
[----:B------:R-:W-:Y:S02]  /*8840*/  IMAD.MOV R4, RZ, RZ, -R4 ;  /* 0x000000ffff047224 */ /* 0x000fe400078e0a04 */
[----:B------:R-:W-:Y:S01]  /*8850*/  @!P1 IMAD.IADD R200, R200, 0x1, -R0 ;  /* 0x00000001c8c89824 */ /* 0x000fe200078e0a00 */
[----:B------:R-:W-:Y:S01]  /*8860*/  ISETP.GE.AND P1, PT, R8, RZ, PT ;  /* 0x000000ff0800720c */ /* 0x000fe20003f26270 */
[----:B------:R-:W-:Y:S02]  /*8870*/  IMAD.MOV R3, RZ, RZ, -R3 ;  /* 0x000000ffff037224 */ /* 0x000fe400078e0a03 */
[----:B------:R-:W-:Y:S02]  /*8880*/  IMAD.MOV R5, RZ, RZ, -R5 ;  /* 0x000000ffff057224 */ /* 0x000fe400078e0a05 */
[C---:B------:R-:W-:Y:S02]  /*8890*/  IMAD R204, R0.reuse, R4, R7 ;  /* 0x0000000400cc7224 */ /* 0x040fe400078e0207 */
[----:B------:R-:W-:-:S02]  /*88a0*/  IMAD R203, R0, R3, R203 ;  /* 0x0000000300cb7224 */ /* 0x000fc400078e02cb */
[C---:B------:R-:W-:Y:S02]  /*88b0*/  IMAD R205, R0.reuse, R5, R205 ;  /* 0x0000000500cd7224 */ /* 0x040fe400078e02cd */
[----:B------:R-:W-:Y:S01]  /*88c0*/  @!P3 IMAD.MOV R200, RZ, RZ, -R200 ;  /* 0x000000ffffc8b224 */ /* 0x000fe200078e0ac8 */
[C---:B------:R-:W-:Y:S01]  /*88d0*/  ISETP.GT.U32.AND P3, PT, R0.reuse, R204, PT ;  /* 0x000000cc0000720c */ /* 0x040fe20003f64070 */
[----:B------:R-:W-:Y:S01]  /*88e0*/  @!P2 IMAD.MOV R199, RZ, RZ, -R199 ;  /* 0x000000ffffc7a224 */ /* 0x000fe200078e0ac7 */
[----:B------:R-:W-:Y:S01]  /*88f0*/  ISETP.GT.U32.AND P2, PT, R0, R203, PT ;  /* 0x000000cb0000720c */ /* 0x000fe20003f44070 */
[----:B------:R-:W-:Y:S02]  /*8900*/  VIADD R4, R2, 0xbc ;  /* 0x000000bc02047836 */ /* 0x000fe40000000000 */
[--C-:B------:R-:W-:Y:S01]  /*8910*/  @!P5 IMAD.IADD R202, R202, 0x1, -R0.reuse ;  /* 0x00000001cacad824 */ /* 0x100fe200078e0a00 */
[----:B------:R-:W-:Y:S01]  /*8920*/  ISETP.GT.U32.AND P5, PT, R0, R205, PT ;  /* 0x000000cd0000720c */ /* 0x000fe20003fa4070 */
[----:B------:R-:W-:Y:S01]  /*8930*/  @!P6 IMAD.IADD R201, R201, 0x1, -R0 ;  /* 0x00000001c9c9e824 */ /* 0x000fe200078e0a00 */
[----:B------:R-:W-:Y:S01]  /*8940*/  IABS R5, R4 ;  /* 0x0000000400057213 */ /* 0x000fe20000000000 */
[----:B------:R-:W-:Y:S01]  /*8950*/  @!P4 IMAD.MOV R198, RZ, RZ, -R198 ;  /* 0x000000ffffc6c224 */ /* 0x000fe200078e0ac6 */
[----:B------:R-:W-:Y:S01]  /*8960*/  ISETP.GE.AND P6, PT, R9, RZ, PT ;  /* 0x000000ff0900720c */ /* 0x000fe20003fc6270 */
[----:B------:R-:W-:Y:S01]  /*8970*/  VIADD R7, R2, 0xbd ;  /* 0x000000bd02077836 */ /* 0x000fe20000000000 */
[----:B------:R-:W-:Y:S01]  /*8980*/  ISETP.GT.U32.AND P4, PT, R0, R201, PT ;  /* 0x000000c90000720c */ /* 0x000fe20003f84070 */
[----:B------:R-:W-:-:S03]  /*8990*/  IMAD.HI.U32 R3, R6, R5, RZ ;  /* 0x0000000506037227 */ /* 0x000fc600078e00ff */
[----:B------:R-:W-:Y:S01]  /*89a0*/  IABS R207, R7 ;  /* 0x0000000700cf7213 */ /* 0x000fe20000000000 */
[--C-:B------:R-:W-:Y:S02]  /*89b0*/  @!P3 IMAD.IADD R204, R204, 0x1, -R0.reuse ;  /* 0x00000001ccccb824 */ /* 0x100fe400078e0a00 */
[--C-:B------:R-:W-:Y:S01]  /*89c0*/  @!P2 IMAD.IADD R203, R203, 0x1, -R0.reuse ;  /* 0x00000001cbcba824 */ /* 0x100fe200078e0a00 */
[----:B------:R-:W-:Y:S01]  /*89d0*/  ISETP.GE.AND P2, PT, R11, RZ, PT ;  /* 0x000000ff0b00720c */ /* 0x000fe20003f46270 */
[----:B------:R-:W-:Y:S02]  /*89e0*/  VIADD R8, R2, 0xbe ;  /* 0x000000be02087836 */ /* 0x000fe40000000000 */
[----:B------:R-:W-:Y:S01]  /*89f0*/  IMAD.MOV R206, RZ, RZ, -R3 ;  /* 0x000000ffffce7224 */ /* 0x000fe200078e0a03 */
[C---:B------:R-:W-:Y:S01]  /*8a00*/  ISETP.GT.U32.AND P3, PT, R0.reuse, R203, PT ;  /* 0x000000cb0000720c */ /* 0x040fe20003f64070 */
[----:B------:R-:W-:Y:S01]  /*8a10*/  @!P5 IMAD.IADD R205, R205, 0x1, -R0 ;  /* 0x00000001cdcdd824 */ /* 0x000fe200078e0a00 */
[----:B------:R-:W-:Y:S01]  /*8a20*/  ISETP.GT.U32.AND P5, PT, R0, R204, PT ;  /* 0x000000cc0000720c */ /* 0x000fe20003fa4070 */
[----:B------:R-:W-:-:S04]  /*8a30*/  IMAD.HI.U32 R3, R6, R207, RZ ;  /* 0x000000cf06037227 */ /* 0x000fc800078e00ff */
[----:B------:R-:W-:Y:S01]  /*8a40*/  IMAD R206, R0, R206, R5 ;  /* 0x000000ce00ce7224 */ /* 0x000fe200078e0205 */
[----:B------:R-:W-:Y:S01]  /*8a50*/  IABS R5, R8 ;  /* 0x0000000800057213 */ /* 0x000fe20000000000 */
[----:B------:R-:W-:Y:S01]  /*8a60*/  @!P4 IMAD.IADD R201, R201, 0x1, -R0 ;  /* 0x00000001c9c9c824 */ /* 0x000fe200078e0a00 */
[----:B------:R-:W-:Y:S01]  /*8a70*/  ISETP.GE.AND P4, PT, R10, RZ, PT ;  /* 0x000000ff0a00720c */ /* 0x000fe20003f86270 */
[----:B------:R-:W-:Y:S02]  /*8a80*/  IMAD.MOV R3, RZ, RZ, -R3 ;  /* 0x000000ffff037224 */ /* 0x000fe400078e0a03 */
[----:B------:R-:W-:Y:S01]  /*8a90*/  @!P0 IMAD.MOV R201, RZ, RZ, -R201 ;  /* 0x000000ffffc98224 */ /* 0x000fe200078e0ac9 */
[C---:B------:R-:W-:Y:S01]  /*8aa0*/  ISETP.GT.U32.AND P0, PT, R0.reuse, R205, PT ;  /* 0x000000cd0000720c */ /* 0x040fe20003f04070 */
[----:B------:R-:W-:Y:S02]  /*8ab0*/  IMAD R207, R0, R3, R207 ;  /* 0x0000000300cf7224 */ /* 0x000fe400078e02cf */
[----:B------:R-:W-:-:S04]  /*8ac0*/  IMAD.HI.U32 R3, R6, R5, RZ ;  /* 0x0000000506037227 */ /* 0x000fc800078e00ff */
[--C-:B------:R-:W-:Y:S01]  /*8ad0*/  @!P5 IMAD.IADD R204, R204, 0x1, -R0.reuse ;  /* 0x00000001ccccd824 */ /* 0x100fe200078e0a00 */
[----:B------:R-:W-:Y:S01]  /*8ae0*/  ISETP.GT.U32.AND P5, PT, R0, R207, PT ;  /* 0x000000cf0000720c */ /* 0x000fe20003fa4070 */
[----:B------:R-:W-:Y:S02]  /*8af0*/  IMAD.MOV R208, RZ, RZ, -R3 ;  /* 0x000000ffffd07224 */ /* 0x000fe400078e0a03 */
[----:B------:R-:W-:Y:S02]  /*8b00*/  VIADD R9, R2, 0xbf ;  /* 0x000000bf02097836 */ /* 0x000fe40000000000 */
[----:B------:R-:W-:Y:S01]  /*8b10*/  @!P3 IMAD.IADD R203, R203, 0x1, -R0 ;  /* 0x00000001cbcbb824 */ /* 0x000fe200078e0a00 */
[C---:B------:R-:W-:Y:S01]  /*8b20*/  ISETP.GT.U32.AND P3, PT, R0.reuse, R206, PT ;  /* 0x000000ce0000720c */ /* 0x040fe20003f64070 */
[----:B------:R-:W-:Y:S01]  /*8b30*/  IMAD R208, R0, R208, R5 ;  /* 0x000000d000d07224 */ /* 0x000fe200078e0205 */
[----:B------:R-:W-:Y:S01]  /*8b40*/  IABS R209, R9 ;  /* 0x0000000900d17213 */ /* 0x000fe20000000000 */
[----:B------:R-:W-:-:S02]  /*8b50*/  VIADD R10, R2, 0xc0 ;  /* 0x000000c0020a7836 */ /* 0x000fc40000000000 */
[----:B------:R-:W-:Y:S01]  /*8b60*/  @!P6 IMAD.MOV R203, RZ, RZ, -R203 ;  /* 0x000000ffffcbe224 */ /* 0x000fe200078e0acb */
[----:B------:R-:W-:Y:S01]  /*8b70*/  ISETP.GT.U32.AND P6, PT, R0, R208, PT ;  /* 0x000000d00000720c */ /* 0x000fe20003fc4070 */
[----:B------:R-:W-:Y:S01]  /*8b80*/  @!P0 IMAD.IADD R205, R205, 0x1, -R0 ;  /* 0x00000001cdcd8824 */ /* 0x000fe200078e0a00 */
[----:B------:R-:W-:Y:S01]  /*8b90*/  ISETP.GE.AND P0, PT, R4, RZ, PT ;  /* 0x000000ff0400720c */ /* 0x000fe20003f06270 */
[----:B------:R-:W-:Y:S01]  /*8ba0*/  IMAD.HI.U32 R3, R6, R209, RZ ;  /* 0x000000d106037227 */ /* 0x000fe200078e00ff */
[----:B------:R-:W-:-:S03]  /*8bb0*/  IABS R4, R10 ;  /* 0x0000000a00047213 */ /* 0x000fc60000000000 */
[----:B------:R-:W-:Y:S02]  /*8bc0*/  @!P5 IMAD.IADD R207, R207, 0x1, -R0 ;  /* 0x00000001cfcfd824 */ /* 0x000fe400078e0a00 */
[----:B------:R-:W-:Y:S02]  /*8bd0*/  IMAD.MOV.U32 R5, RZ, RZ, R4 ;  /* 0x000000ffff057224 */ /* 0x000fe400078e0004 */
[----:B------:R-:W-:Y:S01]  /*8be0*/  IMAD.MOV R4, RZ, RZ, -R3 ;  /* 0x000000ffff047224 */ /* 0x000fe200078e0a03 */
[----:B------:R-:W-:Y:S01]  /*8bf0*/  ISETP.GT.U32.AND P5, PT, R0, R207, PT ;  /* 0x000000cf0000720c */ /* 0x000fe20003fa4070 */
[----:B------:R-:W-:Y:S01]  /*8c00*/  @!P3 IMAD.IADD R206, R206, 0x1, -R0 ;  /* 0x00000001ceceb824 */ /* 0x000fe200078e0a00 */
[----:B------:R-:W-:Y:S01]  /*8c10*/  ISETP.GE.AND P3, PT, R7, RZ, PT ;  /* 0x000000ff0700720c */ /* 0x000fe20003f66270 */
[----:B------:R-:W-:Y:S02]  /*8c20*/  IMAD R209, R0, R4, R209 ;  /* 0x0000000400d17224 */ /* 0x000fe400078e02d1 */
[----:B------:R-:W-:-:S02]  /*8c30*/  VIADD R4, R2, 0xc1 ;  /* 0x000000c102047836 */ /* 0x000fc40000000000 */
[----:B------:R-:W-:Y:S02]  /*8c40*/  @!P6 IMAD.IADD R208, R208, 0x1, -R0 ;  /* 0x00000001d0d0e824 */ /* 0x000fe400078e0a00 */
[----:B------:R-:W-:Y:S01]  /*8c50*/  IMAD.HI.U32 R3, R6, R5, RZ ;  /* 0x0000000506037227 */ /* 0x000fe200078e00ff */
[----:B------:R-:W-:Y:S02]  /*8c60*/  IABS R211, R4 ;  /* 0x0000000400d37213 */ /* 0x000fe40000000000 */
[C---:B------:R-:W-:Y:S01]  /*8c70*/  ISETP.GT.U32.AND P6, PT, R0.reuse, R208, PT ;  /* 0x000000d00000720c */ /* 0x040fe20003fc4070 */
[----:B------:R-:W-:Y:S01]  /*8c80*/  @!P1 IMAD.MOV R202, RZ, RZ, -R202 ;  /* 0x000000ffffca9224 */ /* 0x000fe200078e0aca */
[----:B------:R-:W-:Y:S01]  /*8c90*/  ISETP.GT.U32.AND P1, PT, R0, R206, PT ;  /* 0x000000ce0000720c */ /* 0x000fe20003f24070 */
[----:B------:R-:W-:Y:S02]  /*8ca0*/  IMAD.MOV R3, RZ, RZ, -R3 ;  /* 0x000000ffff037224 */ /* 0x000fe400078e0a03 */
[----:B------:R-:W-:Y:S01]  /*8cb0*/  @!P4 IMAD.MOV R204, RZ, RZ, -R204 ;  /* 0x000000ffffccc224 */ /* 0x000fe200078e0acc */
[----:B------:R-:W-:Y:S01]  /*8cc0*/  ISETP.GE.AND P4, PT, R8, RZ, PT ;  /* 0x000000ff0800720c */ /* 0x000fe20003f86270 */
[----:B------:R-:W-:-:S02]  /*8cd0*/  IMAD R210, R0, R3, R5 ;  /* 0x0000000300d27224 */ /* 0x000fc400078e0205 */
[----:B------:R-:W-:Y:S01]  /*8ce0*/  @!P5 IMAD.IADD R207, R207, 0x1, -R0 ;  /* 0x00000001cfcfd824 */ /* 0x000fe200078e0a00 */
[----:B------:R-:W-:Y:S01]  /*8cf0*/  ISETP.GT.U32.AND P5, PT, R0, R209, PT ;  /* 0x000000d10000720c */ /* 0x000fe20003fa4070 */
[----:B------:R-:W-:-:S04]  /*8d00*/  IMAD.HI.U32 R3, R6, R211, RZ ;  /* 0x000000d306037227 */ /* 0x000fc800078e00ff */
[----:B------:R-:W-:Y:S01]  /*8d10*/  @!P3 IMAD.MOV R207, RZ, RZ, -R207 ;  /* 0x000000ffffcfb224 */ /* 0x000fe200078e0acf */
[----:B------:R-:W-:Y:S01]  /*8d20*/  ISETP.GT.U32.AND P3, PT, R0, R210, PT ;  /* 0x000000d20000720c */ /* 0x000fe20003f64070 */
[----:B------:R-:W-:Y:S02]  /*8d30*/  IMAD.MOV R3, RZ, RZ, -R3 ;  /* 0x000000ffff037224 */ /* 0x000fe400078e0a03 */
[--C-:B------:R-:W-:Y:S01]  /*8d40*/  @!P1 IMAD.IADD R206, R206, 0x1, -R0.reuse ;  /* 0x00000001cece9824 */ /* 0x100fe200078e0a00 */
[----:B------:R-:W-:Y:S01]  /*8d50*/  ISETP.GE.AND P1, PT, R10, RZ, PT ;  /* 0x000000ff0a00720c */ /* 0x000fe20003f26270 */
[----:B------:R-:W-:Y:S02]  /*8d60*/  @!P6 IMAD.IADD R208, R208, 0x1, -R0 ;  /* 0x00000001d0d0e824 */ /* 0x000fe400078e0a00 */
[----:B------:R-:W-:Y:S02]  /*8d70*/  IMAD R211, R0, R3, R211 ;  /* 0x0000000300d37224 */ /* 0x000fe400078e02d3 */
[----:B------:R-:W-:Y:S01]  /*8d80*/  @!P0 IMAD.MOV R206, RZ, RZ, -R206 ;  /* 0x000000ffffce8224 */ /* 0x000fe200078e0ace */
[----:B------:R-:W-:Y:S01]  /*8d90*/  ISETP.GE.AND P0, PT, R4, RZ, PT ;  /* 0x000000ff0400720c */ /* 0x000fe20003f06270 */
[----:B------:R-:W-:Y:S01]  /*8da0*/  @!P4 IMAD.MOV R208, RZ, RZ, -R208 ;  /* 0x000000ffffd0c224 */ /* 0x000fe200078e0ad0 */
[----:B------:R-:W-:Y:S01]  /*8db0*/  ISETP.GT.U32.AND P4, PT, R0, R211, PT ;  /* 0x000000d30000720c */ /* 0x000fe20003f84070 */
[----:B------:R-:W-:-:S02]  /*8dc0*/  VIADD R4, R2, 0xc2 ;  /* 0x000000c202047836 */ /* 0x000fc40000000000 */
[--C-:B------:R-:W-:Y:S02]  /*8dd0*/  @!P3 IMAD.IADD R210, R210, 0x1, -R0.reuse ;  /* 0x00000001d2d2b824 */ /* 0x100fe400078e0a00 */
[----:B------:R-:W-:Y:S01]  /*8de0*/  @!P2 IMAD.MOV R205, RZ, RZ, -R205 ;  /* 0x000000ffffcda224 */ /* 0x000fe200078e0acd */
[----:B------:R-:W-:Y:S01]  /*8df0*/  IABS R5, R4 ;  /* 0x0000000400057213 */ /* 0x000fe20000000000 */
[--C-:B------:R-:W-:Y:S01]  /*8e00*/  @!P5 IMAD.IADD R209, R209, 0x1, -R0.reuse ;  /* 0x00000001d1d1d824 */ /* 0x100fe200078e0a00 */
[----:B------:R-:W-:Y:S01]  /*8e10*/  ISETP.GE.AND P2, PT, R9, RZ, PT ;  /* 0x000000ff0900720c */ /* 0x000fe20003f46270 */
[----:B------:R-:W-:Y:S01]  /*8e20*/  VIADD R9, R2, 0xc4 ;  /* 0x000000c402097836 */ /* 0x000fe20000000000 */
[----:B------:R-:W-:Y:S01]  /*8e30*/  ISETP.GT.U32.AND P3, PT, R0, R210, PT ;  /* 0x000000d20000720c */ /* 0x000fe20003f64070 */
[----:B------:R-:W-:Y:S01]  /*8e40*/  IMAD.HI.U32 R3, R6, R5, RZ ;  /* 0x0000000506037227 */ /* 0x000fe200078e00ff */
[----:B------:R-:W-:Y:S02]  /*8e50*/  ISETP.GT.U32.AND P5, PT, R0, R209, PT ;  /* 0x000000d10000720c */ /* 0x000fe40003fa4070 */
[----:B------:R-:W-:Y:S01]  /*8e60*/  IABS R7, R9 ;  /* 0x0000000900077213 */ /* 0x000fe20000000000 */
[----:B------:R-:W-:Y:S01]  /*8e70*/  @!P4 IMAD.IADD R211, R211, 0x1, -R0 ;  /* 0x00000001d3d3c824 */ /* 0x000fe200078e0a00 */
[----:B------:R-:W-:Y:S01]  /*8e80*/  ISETP.GE.AND P6, PT, R4, RZ, PT ;  /* 0x000000ff0400720c */ /* 0x000fe20003fc6270 */
[----:B------:R-:W-:-:S02]  /*8e90*/  IMAD.MOV R3, RZ, RZ, -R3 ;  /* 0x000000ffff037224 */ /* 0x000fc400078e0a03 */
[----:B------:R-:W-:Y:S01]  /*8ea0*/  VIADD R8, R2, 0xc3 ;  /* 0x000000c302087836 */ /* 0x000fe20000000000 */
[C---:B------:R-:W-:Y:S01]  /*8eb0*/  ISETP.GT.U32.AND P4, PT, R0.reuse, R211, PT ;  /* 0x000000d30000720c */ /* 0x040fe20003f84070 */
[----:B------:R-:W-:Y:S02]  /*8ec0*/  IMAD R212, R0, R3, R5 ;  /* 0x0000000300d47224 */ /* 0x000fe400078e0205 */
[----:B------:R-:W-:Y:S01]  /*8ed0*/  IMAD.HI.U32 R3, R6, R7, RZ ;  /* 0x0000000706037227 */ /* 0x000fe200078e00ff */
[----:B------:R-:W-:-:S03]  /*8ee0*/  IABS R213, R8 ;  /* 0x0000000800d57213 */ /* 0x000fc60000000000 */
[----:B------:R-:W-:Y:S01]  /*8ef0*/  @!P3 IMAD.IADD R210, R210, 0x1, -R0 ;  /* 0x00000001d2d2b824 */ /* 0x000fe200078e0a00 */
[----:B------:R-:W-:Y:S01]  /*8f00*/  ISETP.GT.U32.AND P3, PT, R0, R212, PT ;  /* 0x000000d40000720c */ /* 0x000fe20003f64070 */
[----:B------:R-:W-:Y:S02]  /*8f10*/  IMAD.MOV R3, RZ, RZ, -R3 ;  /* 0x000000ffff037224 */ /* 0x000fe400078e0a03 */
[----:B------:R-:W-:-:S04]  /*8f20*/  IMAD.HI.U32 R4, R6, R213, RZ ;  /* 0x000000d506047227 */ /* 0x000fc800078e00ff */
[C---:B------:R-:W-:Y:S02]  /*8f30*/  IMAD R214, R0.reuse, R3, R7 ;  /* 0x0000000300d67224 */ /* 0x040fe400078e0207 */
[----:B------:R-:W-:Y:S02]  /*8f40*/  @!P4 IMAD.IADD R211, R211, 0x1, -R0 ;  /* 0x00000001d3d3c824 */ /* 0x000fe400078e0a00 */
[----:B------:R-:W-:Y:S01]  /*8f50*/  IMAD.MOV R4, RZ, RZ, -R4 ;  /* 0x000000ffff047224 */ /* 0x000fe200078e0a04 */
[----:B------:R-:W-:Y:S01]  /*8f60*/  ISETP.GT.U32.AND P4, PT, R0, R214, PT ;  /* 0x000000d60000720c */ /* 0x000fe20003f84070 */
[----:B------:R-:W-:Y:S01]  /*8f70*/  @!P5 IMAD.IADD R209, R209, 0x1, -R0 ;  /* 0x00000001d1d1d824 */ /* 0x000fe200078e0a00 */
[----:B------:R-:W-:Y:S01]  /*8f80*/  ISETP.GE.AND P5, PT, R8, RZ, PT ;  /* 0x000000ff0800720c */ /* 0x000fe20003fa6270 */
[----:B------:R-:W-:Y:S02]  /*8f90*/  IMAD R213, R0, R4, R213 ;  /* 0x0000000400d57224 */ /* 0x000fe400078e02d5 */
[----:B------:R-:W-:-:S02]  /*8fa0*/  VIADD R8, R2, 0xc6 ;  /* 0x000000c602087836 */ /* 0x000fc40000000000 */
[----:B------:R-:W-:Y:S02]  /*8fb0*/  @!P3 IMAD.IADD R212, R212, 0x1, -R0 ;  /* 0x00000001d4d4b824 */ /* 0x000fe400078e0a00 */
[----:B------:R-:W-:Y:S01]  /*8fc0*/  @!P2 IMAD.MOV R209, RZ, RZ, -R209 ;  /* 0x000000ffffd1a224 */ /* 0x000fe200078e0ad1 */
[----:B------:R-:W-:Y:S01]  /*8fd0*/  ISETP.GE.AND P2, PT, R9, RZ, PT ;  /* 0x000000ff0900720c */ /* 0x000fe20003f46270 */
[----:B------:R-:W-:Y:S01]  /*8fe0*/  @!P1 IMAD.MOV R210, RZ, RZ, -R210 ;  /* 0x000000ffffd29224 */ /* 0x000fe200078e0ad2 */
[----:B------:R-:W-:Y:S01]  /*8ff0*/  ISETP.GT.U32.AND P1, PT, R0, R213, PT ;  /* 0x000000d50000720c */ /* 0x000fe20003f24070 */
[C---:B------:R-:W-:Y:S01]  /*9000*/  VIADD R9, R2.reuse, 0xc7 ;  /* 0x000000c702097836 */ /* 0x040fe20000000000 */
[----:B------:R-:W-:Y:S01]  /*9010*/  IABS R7, R8 ;  /* 0x0000000800077213 */ /* 0x000fe20000000000 */
[----:B------:R-:W-:Y:S01]  /*9020*/  VIADD R5, R2, 0xc5 ;  /* 0x000000c502057836 */ /* 0x000fe20000000000 */
[----:B------:R-:W-:Y:S01]  /*9030*/  ISETP.GT.U32.AND P3, PT, R0, R212, PT ;  /* 0x000000d40000720c */ /* 0x000fe20003f64070 */
[----:B------:R-:W-:Y:S01]  /*9040*/  @!P4 IMAD.IADD R214, R214, 0x1, -R0 ;  /* 0x00000001d6d6c824 */ /* 0x000fe200078e0a00 */
[----:B------:R-:W-:Y:S01]  /*9050*/  IABS R217, R9 ;  /* 0x0000000900d97213 */ /* 0x000fe20000000000 */
[----:B------:R-:W-:Y:S01]  /*9060*/  IMAD.HI.U32 R4, R6, R7, RZ ;  /* 0x0000000706047227 */ /* 0x000fe200078e00ff */
[----:B------:R-:W-:-:S02]  /*9070*/  IABS R215, R5 ;  /* 0x0000000500d77213 */ /* 0x000fc40000000000 */
[----:B------:R-:W-:Y:S01]  /*9080*/  ISETP.GT.U32.AND P4, PT, R0, R214, PT ;  /* 0x000000d60000720c */ /* 0x000fe20003f84070 */
[----:B------:R-:W-:Y:S01]  /*9090*/  @!P0 IMAD.MOV R211, RZ, RZ, -R211 ;  /* 0x000000ffffd38224 */ /* 0x000fe200078e0ad3 */
[----:B------:R-:W-:Y:S01]  /*90a0*/  ISETP.GE.AND P0, PT, R5, RZ, PT ;  /* 0x000000ff0500720c */ /* 0x000fe20003f06270 */
[----:B------:R-:W-:-:S04]  /*90b0*/  IMAD.HI.U32 R5, R6, R217, RZ ;  /* 0x000000d906057227 */ /* 0x000fc800078e00ff */
[----:B------:R-:W-:Y:S02]  /*90c0*/  IMAD.MOV R4, RZ, RZ, -R4 ;  /* 0x000000ffff047224 */ /* 0x000fe400078e0a04 */
[--C-:B------:R-:W-:Y:S02]  /*90d0*/  @!P1 IMAD.IADD R213, R213, 0x1, -R0.reuse ;  /* 0x00000001d5d59824 */ /* 0x100fe400078e0a00 */
[----:B------:R-:W-:Y:S01]  /*90e0*/  @!P3 IMAD.IADD R212, R212, 0x1, -R0 ;  /* 0x00000001d4d4b824 */ /* 0x000fe200078e0a00 */
[----:B------:R-:W-:Y:S01]  /*90f0*/  ISETP.GE.AND P3, PT, R8, RZ, PT ;  /* 0x000000ff0800720c */ /* 0x000fe20003f66270 */
[----:B------:R-:W-:Y:S01]  /*9100*/  IMAD.MOV R5, RZ, RZ, -R5 ;  /* 0x000000ffff057224 */ /* 0x000fe200078e0a05 */
[C---:B------:R-:W-:Y:S01]  /*9110*/  ISETP.GT.U32.AND P1, PT, R0.reuse, R213, PT ;  /* 0x000000d50000720c */ /* 0x040fe20003f24070 */
[C---:B------:R-:W-:Y:S02]  /*9120*/  IMAD R216, R0.reuse, R4, R7 ;  /* 0x0000000400d87224 */ /* 0x040fe400078e0207 */
[----:B------:R-:W-:-:S02]  /*9130*/  IMAD R217, R0, R5, R217 ;  /* 0x0000000500d97224 */ /* 0x000fc400078e02d9 */
[----:B------:R-:W-:Y:S01]  /*9140*/  @!P6 IMAD.MOV R212, RZ, RZ, -R212 ;  /* 0x000000ffffd4e224 */ /* 0x000fe200078e0ad4 */
[----:B------:R-:W-:Y:S01]  /*9150*/  ISETP.GT.U32.AND P6, PT, R0, R216, PT ;  /* 0x000000d80000720c */ /* 0x000fe20003fc4070 */
[----:B------:R-:W-:-:S04]  /*9160*/  IMAD.HI.U32 R3, R6, R215, RZ ;  /* 0x000000d706037227 */ /* 0x000fc800078e00ff */
[--C-:B------:R-:W-:Y:S01]  /*9170*/  @!P4 IMAD.IADD R214, R214, 0x1, -R0.reuse ;  /* 0x00000001d6d6c824 */ /* 0x100fe200078e0a00 */
[----:B------:R-:W-:Y:S01]  /*9180*/  ISETP.GT.U32.AND P4, PT, R0, R217, PT ;  /* 0x000000d90000720c */ /* 0x000fe20003f84070 */
[----:B------:R-:W-:Y:S02]  /*9190*/  IMAD.MOV R3, RZ, RZ, -R3 ;  /* 0x000000ffff037224 */ /* 0x000fe400078e0a03 */
[----:B------:R-:W-:Y:S02]  /*91a0*/  VIADD R8, R2, 0xc9 ;  /* 0x000000c902087836 */ /* 0x000fe40000000000 */
[----:B------:R-:W-:Y:S02]  /*91b0*/  IMAD R215, R0, R3, R215 ;  /* 0x0000000300d77224 */ /* 0x000fe400078e02d7 */
[--C-:B------:R-:W-:Y:S01]  /*91c0*/  @!P1 IMAD.IADD R213, R213, 0x1, -R0.reuse ;  /* 0x00000001d5d59824 */ /* 0x100fe200078e0a00 */
[----:B------:R-:W-:Y:S01]  /*91d0*/  IABS R219, R8 ;  /* 0x0000000800db7213 */ /* 0x000fe20000000000 */
[----:B------:R-:W-:Y:S01]  /*91e0*/  @!P6 IMAD.IADD R216, R216, 0x1, -R0 ;  /* 0x00000001d8d8e824 */ /* 0x000fe200078e0a00 */
[----:B------:R-:W-:Y:S01]  /*91f0*/  ISETP.GT.U32.AND P1, PT, R0, R215, PT ;  /* 0x000000d70000720c */ /* 0x000fe20003f24070 */
[----:B------:R-:W-:-:S02]  /*9200*/  VIADD R3, R2, 0xc8 ;  /* 0x000000c802037836 */ /* 0x000fc40000000000 */
[----:B------:R-:W-:Y:S01]  /*9210*/  @!P4 IMAD.IADD R217, R217, 0x1, -R0 ;  /* 0x00000001d9d9c824 */ /* 0x000fe200078e0a00 */
[----:B------:R-:W-:Y:S01]  /*9220*/  ISETP.GT.U32.AND P4, PT, R0, R216, PT ;  /* 0x000000d80000720c */ /* 0x000fe20003f84070 */
[----:B------:R-:W-:Y:S01]  /*9230*/  IMAD.HI.U32 R4, R6, R219, RZ ;  /* 0x000000db06047227 */ /* 0x000fe200078e00ff */
[----:B------:R-:W-:-:S03]  /*9240*/  IABS R5, R3 ;  /* 0x0000000300057213 */ /* 0x000fc60000000000 */
[----:B------:R-:W-:Y:S02]  /*9250*/  IMAD.MOV R4, RZ, RZ, -R4 ;  /* 0x000000ffff047224 */ /* 0x000fe400078e0a04 */
[----:B------:R-:W-:Y:S01]  /*9260*/  @!P5 IMAD.MOV R213, RZ, RZ, -R213 ;  /* 0x000000ffffd5d224 */ /* 0x000fe200078e0ad5 */
[----:B------:R-:W-:Y:S01]  /*9270*/  ISETP.GE.AND P5, PT, R9, RZ, PT ;  /* 0x000000ff0900720c */ /* 0x000fe20003fa6270 */
[--C-:B------:R-:W-:Y:S01]  /*9280*/  @!P1 IMAD.IADD R215, R215, 0x1, -R0.reuse ;  /* 0x00000001d7d79824 */ /* 0x100fe200078e0a00 */
[----:B------:R-:W-:Y:S01]  /*9290*/  ISETP.GE.AND P1, PT, R3, RZ, PT ;  /* 0x000000ff0300720c */ /* 0x000fe20003f26270 */
[----:B------:R-:W-:Y:S02]  /*92a0*/  IMAD R219, R0, R4, R219 ;  /* 0x0000000400db7224 */ /* 0x000fe400078e02db */
[----:B------:R-:W-:Y:S01]  /*92b0*/  @!P4 IMAD.IADD R216, R216, 0x1, -R0 ;  /* 0x00000001d8d8c824 */ /* 0x000fe200078e0a00 */
[----:B------:R-:W-:Y:S01]  /*92c0*/  ISETP.GT.U32.AND P6, PT, R0, R215, PT ;  /* 0x000000d70000720c */ /* 0x000fe20003fc4070 */
[----:B------:R-:W-:Y:S01]  /*92d0*/  VIADD R9, R2, 0xca ;  /* 0x000000ca02097836 */ /* 0x000fe20000000000 */
[----:B------:R-:W-:Y:S01]  /*92e0*/  ISETP.GT.U32.AND P4, PT, R0, R219, PT ;  /* 0x000000db0000720c */ /* 0x000fe20003f84070 */
[----:B------:R-:W-:-:S03]  /*92f0*/  IMAD.HI.U32 R3, R6, R5, RZ ;  /* 0x0000000506037227 */ /* 0x000fc600078e00ff */
[----:B------:R-:W-:Y:S01]  /*9300*/  IABS R7, R9 ;  /* 0x0000000900077213 */ /* 0x000fe20000000000 */
[----:B------:R-:W-:Y:S02]  /*9310*/  IMAD.MOV R3, RZ, RZ, -R3 ;  /* 0x000000ffff037224 */ /* 0x000fe400078e0a03 */
[----:B------:R-:W-:Y:S02]  /*9320*/  VIADD R10, R2, 0xcb ;  /* 0x000000cb020a7836 */ /* 0x000fe40000000000 */
[C---:B------:R-:W-:Y:S02]  /*9330*/  IMAD R218, R0.reuse, R3, R5 ;  /* 0x0000000300da7224 */ /* 0x040fe400078e0205 */
[----:B------:R-:W-:Y:S01]  /*9340*/  IMAD.MOV.U32 R5, RZ, RZ, R7 ;  /* 0x000000ffff057224 */ /* 0x000fe200078e0007 */
[----:B------:R-:W-:Y:S01]  /*9350*/  IABS R221, R10 ;  /* 0x0000000a00dd7213 */ /* 0x000fe20000000000 */
[--C-:B------:R-:W-:Y:S01]  /*9360*/  @!P6 IMAD.IADD R215, R215, 0x1, -R0.reuse ;  /* 0x00000001d7d7e824 */ /* 0x100fe200078e0a00 */
[----:B------:R-:W-:Y:S01]  /*9370*/  ISETP.GT.U32.AND P6, PT, R0, R218, PT ;  /* 0x000000da0000720c */ /* 0x000fe20003fc4070 */
[----:B------:R-:W-:-:S02]  /*9380*/  @!P4 IMAD.IADD R219, R219, 0x1, -R0 ;  /* 0x00000001dbdbc824 */ /* 0x000fc400078e0a00 */
[----:B------:R-:W-:-:S03]  /*9390*/  IMAD.HI.U32 R3, R6, R5, RZ ;  /* 0x0000000506037227 */ /* 0x000fc600078e00ff */
[----:B------:R-:W-:Y:S01]  /*93a0*/  ISETP.GT.U32.AND P4, PT, R0, R219, PT ;  /* 0x000000db0000720c */ /* 0x000fe20003f84070 */
[----:B------:R-:W-:Y:S02]  /*93b0*/  IMAD.MOV R220, RZ, RZ, -R3 ;  /* 0x000000ffffdc7224 */ /* 0x000fe400078e0a03 */
[----:B------:R-:W-:-:S04]  /*93c0*/  IMAD.HI.U32 R3, R6, R221, RZ ;  /* 0x000000dd06037227 */ /* 0x000fc800078e00ff */
[----:B------:R-:W-:Y:S01]  /*93d0*/  @!P2 IMAD.MOV R214, RZ, RZ, -R214 ;  /* 0x000000ffffd6a224 */ /* 0x000fe200078e0ad6 */
[----:B------:R-:W-:Y:S01]  /*93e0*/  ISETP.GT.U32.AND P2, PT, R0, R217, PT ;  /* 0x000000d90000720c */ /* 0x000fe20003f44070 */
[----:B------:R-:W-:Y:S02]  /*93f0*/  VIADD R11, R2, 0xcc ;  /* 0x000000cc020b7836 */ /* 0x000fe40000000000 */
[----:B------:R-:W-:Y:S02]  /*9400*/  IMAD.MOV R3, RZ, RZ, -R3 ;  /* 0x000000ffff037224 */ /* 0x000fe400078e0a03 */
[----:B------:R-:W-:Y:S01]  /*9410*/  @!P6 IMAD.IADD R218, R218, 0x1, -R0 ;  /* 0x00000001dadae824 */ /* 0x000fe200078e0a00 */
[----:B------:R-:W-:Y:S01]  /*9420*/  IABS R7, R11 ;  /* 0x0000000b00077213 */ /* 0x000fe20000000000 */
[C---:B------:R-:W-:Y:S01]  /*9430*/  IMAD R220, R0.reuse, R220, R5 ;  /* 0x000000dc00dc7224 */ /* 0x040fe200078e0205 */
[----:B------:R-:W-:Y:S01]  /*9440*/  ISETP.GE.AND P6, PT, R9, RZ, PT ;  /* 0x000000ff0900720c */ /* 0x000fe20003fc6270 */
[----:B------:R-:W-:-:S02]  /*9450*/  IMAD R221, R0, R3, R221 ;  /* 0x0000000300dd7224 */ /* 0x000fc400078e02dd */
[----:B------:R-:W-:Y:S01]  /*9460*/  @!P0 IMAD.MOV R215, RZ, RZ, -R215 ;  /* 0x000000ffffd78224 */ /* 0x000fe200078e0ad7 */
[C---:B------:R-:W-:Y:S01]  /*9470*/  ISETP.GT.U32.AND P0, PT, R0.reuse, R218, PT ;  /* 0x000000da0000720c */ /* 0x040fe20003f04070 */
[----:B------:R-:W-:Y:S01]  /*9480*/  @!P3 IMAD.MOV R216, RZ, RZ, -R216 ;  /* 0x000000ffffd8b224 */ /* 0x000fe200078e0ad8 */
[C---:B------:R-:W-:Y:S01]  /*9490*/  ISETP.GT.U32.AND P3, PT, R0.reuse, R220, PT ;  /* 0x000000dc0000720c */ /* 0x040fe20003f64070 */
[----:B------:R-:W-:Y:S01]  /*94a0*/  @!P4 IMAD.IADD R219, R219, 0x1, -R0 ;  /* 0x00000001dbdbc824 */ /* 0x000fe200078e0a00 */
[----:B------:R-:W-:Y:S01]  /*94b0*/  ISETP.GT.U32.AND P4, PT, R0, R221, PT ;  /* 0x000000dd0000720c */ /* 0x000fe20003f84070 */
[----:B------:R-:W-:-:S04]  /*94c0*/  IMAD.HI.U32 R4, R6, R7, RZ ;  /* 0x0000000706047227 */ /* 0x000fc800078e00ff */
[----:B------:R-:W-:Y:S01]  /*94d0*/  @!P2 IMAD.IADD R217, R217, 0x1, -R0 ;  /* 0x00000001d9d9a824 */ /* 0x000fe200078e0a00 */
[----:B------:R-:W-:Y:S01]  /*94e0*/  ISETP.GE.AND P2, PT, R8, RZ, PT ;  /* 0x000000ff0800720c */ /* 0x000fe20003f46270 */
[----:B------:R-:W-:Y:S02]  /*94f0*/  IMAD.MOV R4, RZ, RZ, -R4 ;  /* 0x000000ffff047224 */ /* 0x000fe400078e0a04 */
[----:B------:R-:W-:Y:S01]  /*9500*/  @!P0 IMAD.IADD R218, R218, 0x1, -R0 ;  /* 0x00000001dada8824 */ /* 0x000fe200078e0a00 */
[----:B------:R-:W-:Y:S01]  /*9510*/  ISETP.GE.AND P0, PT, R11, RZ, PT ;  /* 0x000000ff0b00720c */ /* 0x000fe20003f06270 */
[----:B------:R-:W-:Y:S02]  /*9520*/  IMAD R222, R0, R4, R7 ;  /* 0x0000000400de7224 */ /* 0x000fe400078e0207 */
[C---:B------:R-:W-:Y:S02]  /*9530*/  VIADD R7, R2.reuse, 0xcd ;  /* 0x000000cd02077836 */ /* 0x040fe40000000000 */
[----:B------:R-:W-:-:S02]  /*9540*/  VIADD R8, R2, 0xce ;  /* 0x000000ce02087836 */ /* 0x000fc40000000000 */
[--C-:B------:R-:W-:Y:S01]  /*9550*/  @!P3 IMAD.IADD R220, R220, 0x1, -R0.reuse ;  /* 0x00000001dcdcb824 */ /* 0x100fe200078e0a00 */
[----:B------:R-:W-:Y:S01]  /*9560*/  IABS R223, R7 ;  /* 0x0000000700df7213 */ /* 0x000fe20000000000 */
[----:B------:R-:W-:Y:S01]  /*9570*/  @!P4 IMAD.IADD R221, R221, 0x1, -R0 ;  /* 0x00000001ddddc824 */ /* 0x000fe200078e0a00 */
[----:B------:R-:W-:Y:S01]  /*9580*/  IABS R5, R8 ;  /* 0x0000000800057213 */ /* 0x000fe20000000000 */
[----:B------:R-:W-:Y:S01]  /*9590*/  @!P1 IMAD.MOV R218, RZ, RZ, -R218 ;  /* 0x000000ffffda9224 */ /* 0x000fe200078e0ada */
[C---:B------:R-:W-:Y:S01]  /*95a0*/  ISETP.GT.U32.AND P1, PT, R0.reuse, R220, PT ;  /* 0x000000dc0000720c */ /* 0x040fe20003f24070 */
[----:B------:R-:W-:Y:S01]  /*95b0*/  @!P2 IMAD.MOV R219, RZ, RZ, -R219 ;  /* 0x000000ffffdba224 */ /* 0x000fe200078e0adb */
[----:B------:R-:W-:Y:S01]  /*95c0*/  ISETP.GT.U32.AND P2, PT, R0, R221, PT ;  /* 0x000000dd0000720c */ /* 0x000fe20003f44070 */
[----:B------:R-:W-:Y:S01]  /*95d0*/  IMAD.HI.U32 R3, R6, R223, RZ ;  /* 0x000000df06037227 */ /* 0x000fe200078e00ff */
[----:B------:R-:W-:Y:S02]  /*95e0*/  ISETP.GT.U32.AND P3, PT, R0, R222, PT ;  /* 0x000000de0000720c */ /* 0x000fe40003f64070 */
[----:B------:R-:W-:Y:S01]  /*95f0*/  ISETP.GE.AND P4, PT, R7, RZ, PT ;  /* 0x000000ff0700720c */ /* 0x000fe20003f86270 */
[----:B------:R-:W-:-:S04]  /*9600*/  IMAD.HI.U32 R4, R6, R5, RZ ;  /* 0x0000000506047227 */ /* 0x000fc800078e00ff */
[----:B------:R-:W-:Y:S02]  /*9610*/  IMAD.MOV R3, RZ, RZ, -R3 ;  /* 0x000000ffff037224 */ /* 0x000fe400078e0a03 */
[----:B------:R-:W-:Y:S02]  /*9620*/  IMAD.MOV R4, RZ, RZ, -R4 ;  /* 0x000000ffff047224 */ /* 0x000fe400078e0a04 */
[----:B------:R-:W-:Y:S02]  /*9630*/  IMAD R223, R0, R3, R223 ;  /* 0x0000000300df7224 */ /* 0x000fe400078e02df */
[--C-:B------:R-:W-:Y:S01]  /*9640*/  @!P1 IMAD.IADD R220, R220, 0x1, -R0.reuse ;  /* 0x00000001dcdc9824 */ /* 0x100fe200078e0a00 */
[----:B------:R-:W-:Y:S01]  /*9650*/  ISETP.GE.AND P1, PT, R8, RZ, PT ;  /* 0x000000ff0800720c */ /* 0x000fe20003f26270 */
[C---:B------:R-:W-:Y:S02]  /*9660*/  IMAD R224, R0.reuse, R4, R5 ;  /* 0x0000000400e07224 */ /* 0x040fe400078e0205 */
[----:B------:R-:W-:Y:S01]  /*9670*/  @!P2 IMAD.IADD R221, R221, 0x1, -R0 ;  /* 0x00000001dddda824 */ /* 0x000fe200078e0a00 */
[C---:B------:R-:W-:Y:S01]  /*9680*/  ISETP.GT.U32.AND P2, PT, R0.reuse, R223, PT ;  /* 0x000000df0000720c */ /* 0x040fe20003f44070 */
[----:B------:R-:W-:Y:S01]  /*9690*/  @!P6 IMAD.MOV R220, RZ, RZ, -R220 ;  /* 0x000000ffffdce224 */ /* 0x000fe200078e0adc */
[----:B------:R-:W-:Y:S01]  /*96a0*/  ISETP.GT.U32.AND P6, PT, R0, R224, PT ;  /* 0x000000e00000720c */ /* 0x000fe20003fc4070 */
[----:B------:R-:W-:-:S02]  /*96b0*/  VIADD R9, R2, 0xcf ;  /* 0x000000cf02097836 */ /* 0x000fc40000000000 */
[----:B------:R-:W-:Y:S02]  /*96c0*/  VIADD R4, R2, 0xd0 ;  /* 0x000000d002047836 */ /* 0x000fe40000000000 */
[--C-:B------:R-:W-:Y:S01]  /*96d0*/  @!P3 IMAD.IADD R222, R222, 0x1, -R0.reuse ;  /* 0x00000001dedeb824 */ /* 0x100fe200078e0a00 */
[----:B------:R-:W-:Y:S01]  /*96e0*/  IABS R225, R9 ;  /* 0x0000000900e17213 */ /* 0x000fe20000000000 */
[----:B------:R-:W-:Y:S01]  /*96f0*/  @!P5 IMAD.MOV R217, RZ, RZ, -R217 ;  /* 0x000000ffffd9d224 */ /* 0x000fe200078e0ad9 */
[----:B------:R-:W-:Y:S01]  /*9700*/  IABS R5, R4 ;  /* 0x0000000400057213 */ /* 0x000fe20000000000 */
[----:B------:R-:W-:Y:S01]  /*9710*/  VIADD R8, R2, 0xd2 ;  /* 0x000000d202087836 */ /* 0x000fe20000000000 */
[----:B------:R-:W-:Y:S01]  /*9720*/  ISETP.GE.AND P5, PT, R10, RZ, PT ;  /* 0x000000ff0a00720c */ /* 0x000fe20003fa6270 */
[----:B------:R-:W-:Y:S01]  /*9730*/  @!P2 IMAD.IADD R223, R223, 0x1, -R0 ;  /* 0x00000001dfdfa824 */ /* 0x000fe200078e0a00 */
[----:B------:R-:W-:Y:S01]  /*9740*/  ISETP.GT.U32.AND P3, PT, R0, R222, PT ;  /* 0x000000de0000720c */ /* 0x000fe20003f64070 */
[----:B------:R-:W-:Y:S01]  /*9750*/  IMAD.HI.U32 R3, R6, R225, RZ ;  /* 0x000000e106037227 */ /* 0x000fe200078e00ff */
[----:B------:R-:W-:-:S02]  /*9760*/  IABS R7, R8 ;  /* 0x0000000800077213 */ /* 0x000fc40000000000 */
[----:B------:R-:W-:Y:S01]  /*9770*/  ISETP.GT.U32.AND P2, PT, R0, R223, PT ;  /* 0x000000df0000720c */ /* 0x000fe20003f44070 */
[----:B------:R-:W-:Y:S02]  /*9780*/  @!P6 IMAD.IADD R224, R224, 0x1, -R0 ;  /* 0x00000001e0e0e824 */ /* 0x000fe400078e0a00 */
[----:B------:R-:W-:Y:S02]  /*9790*/  IMAD.MOV R3, RZ, RZ, -R3 ;  /* 0x000000ffff037224 */ /* 0x000fe400078e0a03 */
[----:B------:R-:W-:Y:S01]  /*97a0*/  VIADD R10, R2, 0xd1 ;  /* 0x000000d1020a7836 */ /* 0x000fe20000000000 */
[C---:B------:R-:W-:Y:S01]  /*97b0*/  ISETP.GT.U32.AND P6, PT, R0.reuse, R224, PT ;  /* 0x000000e00000720c */ /* 0x040fe20003fc4070 */
[----:B------:R-:W-:Y:S02]  /*97c0*/  IMAD R225, R0, R3, R225 ;  /* 0x0000000300e17224 */ /* 0x000fe400078e02e1 */
[----:B------:R-:W-:Y:S01]  /*97d0*/  IMAD.HI.U32 R3, R6, R5, RZ ;  /* 0x0000000506037227 */ /* 0x000fe200078e00ff */
[----:B------:R-:W-:-:S03]  /*97e0*/  IABS R227, R10 ;  /* 0x0000000a00e37213 */ /* 0x000fc60000000000 */
[----:B------:R-:W-:Y:S02]  /*97f0*/  IMAD.MOV R3, RZ, RZ, -R3 ;  /* 0x000000ffff037224 */ /* 0x000fe400078e0a03 */
[----:B------:R-:W-:Y:S01]  /*9800*/  @!P2 IMAD.IADD R223, R223, 0x1, -R0 ;  /* 0x00000001dfdfa824 */ /* 0x000fe200078e0a00 */
[C---:B------:R-:W-:Y:S01]  /*9810*/  ISETP.GT.U32.AND P2, PT, R0.reuse, R225, PT ;  /* 0x000000e10000720c */ /* 0x040fe20003f44070 */
[----:B------:R-:W-:Y:S02]  /*9820*/  IMAD R226, R0, R3, R5 ;  /* 0x0000000300e27224 */ /* 0x000fe400078e0205 */
[----:B------:R-:W-:-:S04]  /*9830*/  IMAD.HI.U32 R3, R6, R227, RZ ;  /* 0x000000e306037227 */ /* 0x000fc800078e00ff */
[--C-:B------:R-:W-:Y:S01]  /*9840*/  @!P3 IMAD.IADD R222, R222, 0x1, -R0.reuse ;  /* 0x00000001dedeb824 */ /* 0x100fe200078e0a00 */
[----:B------:R-:W-:Y:S01]  /*9850*/  ISETP.GE.AND P3, PT, R4, RZ, PT ;  /* 0x000000ff0400720c */ /* 0x000fe20003f66270 */
[----:B------:R-:W-:Y:S01]  /*9860*/  @!P6 IMAD.IADD R224, R224, 0x1, -R0 ;  /* 0x00000001e0e0e824 */ /* 0x000fe200078e0a00 */
[----:B------:R-:W-:Y:S01]  /*9870*/  ISETP.GT.U32.AND P6, PT, R0, R226, PT ;  /* 0x000000e20000720c */ /* 0x000fe20003fc4070 */
[----:B------:R-:W-:-:S04]  /*9880*/  IMAD.HI.U32 R4, R6, R7, RZ ;  /* 0x0000000706047227 */ /* 0x000fc800078e00ff */
[----:B------:R-:W-:Y:S02]  /*9890*/  IMAD.MOV R3, RZ, RZ, -R3 ;  /* 0x000000ffff037224 */ /* 0x000fe400078e0a03 */
[----:B------:R-:W-:Y:S02]  /*98a0*/  IMAD.MOV R4, RZ, RZ, -R4 ;  /* 0x000000ffff047224 */ /* 0x000fe400078e0a04 */
[C---:B------:R-:W-:Y:S02]  /*98b0*/  IMAD R227, R0.reuse, R3, R227 ;  /* 0x0000000300e37224 */ /* 0x040fe400078e02e3 */
[----:B------:R-:W-:Y:S01]  /*98c0*/  @!P5 IMAD.MOV R221, RZ, RZ, -R221 ;  /* 0x000000ffffddd224 */ /* 0x000fe200078e0add */
[----:B------:R-:W-:Y:S01]  /*98d0*/  ISETP.GE.AND P5, PT, R9, RZ, PT ;  /* 0x000000ff0900720c */ /* 0x000fe20003fa6270 */
[C---:B------:R-:W-:Y:S02]  /*98e0*/  IMAD R228, R0.reuse, R4, R7 ;  /* 0x0000000400e47224 */ /* 0x040fe400078e0207 */
[----:B------:R-:W-:Y:S01]  /*98f0*/  @!P2 IMAD.IADD R225, R225, 0x1, -R0 ;  /* 0x00000001e1e1a824 */ /* 0x000fe200078e0a00 */
[----:B------:R-:W-:Y:S01]  /*9900*/  ISETP.GT.U32.AND P2, PT, R0, R227, PT ;  /* 0x000000e30000720c */ /* 0x000fe20003f44070 */
[----:B------:R-:W-:-:S02]  /*9910*/  VIADD R9, R2, 0xd3 ;  /* 0x000000d302097836 */ /* 0x000fc40000000000 */
[----:B------:R-:W-:Y:S01]  /*9920*/  @!P6 IMAD.IADD R226, R226, 0x1, -R0 ;  /* 0x00000001e2e2e824 */ /* 0x000fe200078e0a00 */
[----:B------:R-:W-:Y:S01]  /*9930*/  ISETP.GT.U32.AND P6, PT, R0, R228, PT ;  /* 0x000000e40000720c */ /* 0x000fe20003fc4070 */
[C---:B------:R-:W-:Y:S01]  /*9940*/  VIADD R11, R2.reuse, 0xd4 ;  /* 0x000000d4020b7836 */ /* 0x040fe20000000000 */
[----:B------:R-:W-:Y:S01]  /*9950*/  IABS R229, R9 ;  /* 0x0000000900e57213 */ /* 0x000fe20000000000 */
[----:B------:R-:W-:Y:S02]  /*9960*/  @!P4 IMAD.MOV R223, RZ, RZ, -R223 ;  /* 0x000000ffffdfc224 */ /* 0x000fe400078e0adf */
[----:B------:R-:W-:Y:S01]  /*9970*/  VIADD R7, R2, 0xd6 ;  /* 0x000000d602077836 */ /* 0x000fe20000000000 */
[----:B------:R-:W-:Y:S01]  /*9980*/  IABS R5, R11 ;  /* 0x0000000b00057213 */ /* 0x000fe20000000000 */
[----:B------:R-:W-:-:S04]  /*9990*/  IMAD.HI.U32 R3, R6, R229, RZ ;  /* 0x000000e506037227 */ /* 0x000fc800078e00ff */
[--C-:B------:R-:W-:Y:S01]  /*99a0*/  @!P2 IMAD.IADD R227, R227, 0x1, -R0.reuse ;  /* 0x00000001e3e3a824 */ /* 0x100fe200078e0a00 */
[----:B------:R-:W-:Y:S01]  /*99b0*/  ISETP.GT.U32.AND P2, PT, R0, R225, PT ;  /* 0x000000e10000720c */ /* 0x000fe20003f44070 */
[----:B------:R-:W-:Y:S02]  /*99c0*/  IMAD.MOV R3, RZ, RZ, -R3 ;  /* 0x000000ffff037224 */ /* 0x000fe400078e0a03 */
[----:B------:R-:W-:Y:S01]  /*99d0*/  @!P6 IMAD.IADD R228, R228, 0x1, -R0 ;  /* 0x00000001e4e4e824 */ /* 0x000fe200078e0a00 */
[C---:B------:R-:W-:Y:S01]  /*99e0*/  ISETP.GT.U32.AND P6, PT, R0.reuse, R227, PT ;  /* 0x000000e30000720c */ /* 0x040fe20003fc4070 */
[----:B------:R-:W-:Y:S02]  /*99f0*/  IMAD R229, R0, R3, R229 ;  /* 0x0000000300e57224 */ /* 0x000fe400078e02e5 */
[----:B------:R-:W-:Y:S01]  /*9a00*/  IMAD.HI.U32 R3, R6, R231, RZ ;  /* 0x000000e706037227 */ /* 0x000fe200078e00ff */
[----:B------:R-:W-:-:S03]  /*9a10*/  ISETP.GT.U32.AND P4, PT, R0, R228, PT ;  /* 0x000000e40000720c */ /* 0x000fc60003f84070 */
[----:B------:R-:W-:Y:S02]  /*9a20*/  IMAD.MOV R3, RZ, RZ, -R3 ;  /* 0x000000ffff037224 */ /* 0x000fe400078e0a03 */
[----:B------:R-:W-:-:S04]  /*9a30*/  IMAD.HI.U32 R4, R6, R5, RZ ;  /* 0x0000000506047227 */ /* 0x000fc800078e00ff */
[C---:B------:R-:W-:Y:S02]  /*9a40*/  IMAD R231, R0.reuse, R3, R231 ;  /* 0x0000000300e77224 */ /* 0x040fe400078e02e7 */
[----:B------:R-:W-:Y:S02]  /*9a50*/  @!P6 IMAD.IADD R227, R227, 0x1, -R0 ;  /* 0x00000001e3e3e824 */ /* 0x000fe400078e0a00 */
[----:B------:R-:W-:Y:S01]  /*9a60*/  IMAD.MOV R4, RZ, RZ, -R4 ;  /* 0x000000ffff047224 */ /* 0x000fe200078e0a04 */
[C---:B------:R-:W-:Y:S01]  /*9a70*/  ISETP.GT.U32.AND P6, PT, R0.reuse, R231, PT ;  /* 0x000000e70000720c */ /* 0x040fe20003fc4070 */
[----:B------:R-:W-:Y:S01]  /*9a80*/  @!P1 IMAD.MOV R224, RZ, RZ, -R224 ;  /* 0x000000ffffe09224 */ /* 0x000fe200078e0ae0 */
[C---:B------:R-:W-:Y:S01]  /*9a90*/  ISETP.GT.U32.AND P1, PT, R0.reuse, R229, PT ;  /* 0x000000e50000720c */ /* 0x040fe20003f24070 */
[----:B------:R-:W-:Y:S01]  /*9aa0*/  IMAD R230, R0, R4, R5 ;  /* 0x0000000400e67224 */ /* 0x000fe200078e0205 */
[----:B------:R-:W-:Y:S01]  /*9ab0*/  IABS R5, R7 ;  /* 0x0000000700057213 */ /* 0x000fe20000000000 */
[----:B------:R-:W-:-:S02]  /*9ac0*/  VIADD R4, R2, 0xd7 ;  /* 0x000000d702047836 */ /* 0x000fc40000000000 */
[----:B------:R-:W-:Y:S01]  /*9ad0*/  @!P4 IMAD.IADD R228, R228, 0x1, -R0 ;  /* 0x00000001e4e4c824 */ /* 0x000fe200078e0a00 */
[----:B------:R-:W-:Y:S01]  /*9ae0*/  ISETP.GE.AND P4, PT, R8, RZ, PT ;  /* 0x000000ff0800720c */ /* 0x000fe20003f86270 */
[----:B------:R-:W-:Y:S01]  /*9af0*/  IMAD.HI.U32 R3, R6, R5, RZ ;  /* 0x0000000506037227 */ /* 0x000fe200078e00ff */
[----:B------:R-:W-:-:S03]  /*9b00*/  IABS R233, R4 ;  /* 0x0000000400e97213 */ /* 0x000fc60000000000 */
[--C-:B------:R-:W-:Y:S02]  /*9b10*/  @!P6 IMAD.IADD R231, R231, 0x1, -R0.reuse ;  /* 0x00000001e7e7e824 */ /* 0x100fe400078e0a00 */
[----:B------:R-:W-:Y:S02]  /*9b20*/  IMAD.MOV R3, RZ, RZ, -R3 ;  /* 0x000000ffff037224 */ /* 0x000fe400078e0a03 */
[----:B------:R-:W-:Y:S01]  /*9b30*/  @!P2 IMAD.IADD R225, R225, 0x1, -R0 ;  /* 0x00000001e1e1a824 */ /* 0x000fe200078e0a00 */
[C---:B------:R-:W-:Y:S01]  /*9b40*/  ISETP.GT.U32.AND P6, PT, R0.reuse, R231, PT ;  /* 0x000000e70000720c */ /* 0x040fe20003fc4070 */
[C---:B------:R-:W-:Y:S01]  /*9b50*/  IMAD R232, R0.reuse, R3, R5 ;  /* 0x0000000300e87224 */ /* 0x040fe200078e0205 */
[----:B------:R-:W-:Y:S01]  /*9b60*/  ISETP.GT.U32.AND P2, PT, R0, R230, PT ;  /* 0x000000e60000720c */ /* 0x000fe20003f44070 */
[----:B------:R-:W-:-:S04]  /*9b70*/  IMAD.HI.U32 R3, R6, R233, RZ ;  /* 0x000000e906037227 */ /* 0x000fc800078e00ff */
[----:B------:R-:W-:Y:S01]  /*9b80*/  @!P1 IMAD.IADD R229, R229, 0x1, -R0 ;  /* 0x00000001e5e59824 */ /* 0x000fe200078e0a00 */
[----:B------:R-:W-:Y:S01]  /*9b90*/  ISETP.GE.AND P1, PT, R9, RZ, PT ;  /* 0x000000ff0900720c */ /* 0x000fe20003f26270 */
[----:B------:R-:W-:Y:S02]  /*9ba0*/  IMAD.MOV R3, RZ, RZ, -R3 ;  /* 0x000000ffff037224 */ /* 0x000fe400078e0a03 */
[----:B------:R-:W-:Y:S01]  /*9bb0*/  @!P5 IMAD.MOV R225, RZ, RZ, -R225 ;  /* 0x000000ffffe1d224 */ /* 0x000fe200078e0ae1 */
[C---:B------:R-:W-:Y:S01]  /*9bc0*/  ISETP.GT.U32.AND P5, PT, R0.reuse, R229, PT ;  /* 0x000000e50000720c */ /* 0x040fe20003fa4070 */
[----:B------:R-:W-:Y:S01]  /*9bd0*/  @!P4 IMAD.MOV R228, RZ, RZ, -R228 ;  /* 0x000000ffffe4c224 */ /* 0x000fe200078e0ae4 */
[C---:B------:R-:W-:Y:S01]  /*9be0*/  ISETP.GT.U32.AND P4, PT, R0.reuse, R232, PT ;  /* 0x000000e80000720c */ /* 0x040fe20003f84070 */
[----:B------:R-:W-:Y:S02]  /*9bf0*/  IMAD R233, R0, R3, R233 ;  /* 0x0000000300e97224 */ /* 0x000fe400078e02e9 */
[----:B------:R-:W-:-:S02]  /*9c00*/  @!P6 IMAD.IADD R231, R231, 0x1, -R0 ;  /* 0x00000001e7e7e824 */ /* 0x000fc400078e0a00 */
[----:B------:R-:W-:Y:S01]  /*9c10*/  VIADD R8, R2, 0xd8 ;  /* 0x000000d802087836 */ /* 0x000fe20000000000 */
[----:B------:R-:W-:Y:S01]  /*9c20*/  ISETP.GT.U32.AND P6, PT, R0, R233, PT ;  /* 0x000000e90000720c */ /* 0x000fe20003fc4070 */
[----:B------:R-:W-:Y:S02]  /*9c30*/  VIADD R13, R2, 0xd9 ;  /* 0x000000d9020d7836 */ /* 0x000fe40000000000 */
[----:B------:R-:W-:Y:S01]  /*9c40*/  @!P0 IMAD.MOV R222, RZ, RZ, -R222 ;  /* 0x000000ffffde8224 */ /* 0x000fe200078e0ade */
[----:B------:R-:W-:Y:S01]  /*9c50*/  IABS R5, R8 ;  /* 0x0000000800057213 */ /* 0x000fe20000000000 */
[--C-:B------:R-:W-:Y:S01]  /*9c60*/  @!P5 IMAD.IADD R229, R229, 0x1, -R0.reuse ;  /* 0x00000001e5e5d824 */ /* 0x100fe200078e0a00 */
[----:B------:R-:W-:Y:S01]  /*9c70*/  IABS R235, R13 ;  /* 0x0000000d00eb7213 */ /* 0x000fe20000000000 */
[----:B------:R-:W-:Y:S01]  /*9c80*/  @!P4 IMAD.IADD R232, R232, 0x1, -R0 ;  /* 0x00000001e8e8c824 */ /* 0x000fe200078e0a00 */
[----:B------:R-:W-:Y:S01]  /*9c90*/  ISETP.GT.U32.AND P0, PT, R0, R226, PT ;  /* 0x000000e20000720c */ /* 0x000fe20003f04070 */
[----:B------:R-:W-:Y:S01]  /*9ca0*/  IMAD.HI.U32 R3, R6, R5, RZ ;  /* 0x0000000506037227 */ /* 0x000fe200078e00ff */
[----:B------:R-:W-:-:S02]  /*9cb0*/  ISETP.GE.AND P5, PT, R7, RZ, PT ;  /* 0x000000ff0700720c */ /* 0x000fc40003fa6270 */
[----:B------:R-:W-:Y:S01]  /*9cc0*/  ISETP.GE.AND P4, PT, R8, RZ, PT ;  /* 0x000000ff0800720c */ /* 0x000fe20003f86270 */
[----:B------:R-:W-:Y:S01]  /*9cd0*/  @!P1 IMAD.MOV R229, RZ, RZ, -R229 ;  /* 0x000000ffffe59224 */ /* 0x000fe200078e0ae5 */
[----:B------:R-:W-:Y:S01]  /*9ce0*/  ISETP.GT.U32.AND P1, PT, R0, R232, PT ;  /* 0x000000e80000720c */ /* 0x000fe20003f24070 */
[--C-:B------:R-:W-:Y:S02]  /*9cf0*/  @!P6 IMAD.IADD R233, R233, 0x1, -R0.reuse ;  /* 0x00000001e9e9e824 */ /* 0x100fe400078e0a00 */
[----:B------:R-:W-:Y:S02]  /*9d00*/  IMAD.MOV R3, RZ, RZ, -R3 ;  /* 0x000000ffff037224 */ /* 0x000fe400078e0a03 */
[----:B------:R-:W-:Y:S01]  /*9d10*/  @!P2 IMAD.IADD R230, R230, 0x1, -R0 ;  /* 0x00000001e6e6a824 */ /* 0x000fe200078e0a00 */
[C---:B------:R-:W-:Y:S01]  /*9d20*/  ISETP.GT.U32.AND P6, PT, R0.reuse, R233, PT ;  /* 0x000000e90000720c */ /* 0x040fe20003fc4070 */
[----:B------:R-:W-:Y:S01]  /*9d30*/  IMAD R234, R0, R3, R5 ;  /* 0x0000000300ea7224 */ /* 0x000fe200078e0205 */
[----:B------:R-:W-:Y:S01]  /*9d40*/  ISETP.GE.AND P2, PT, R11, RZ, PT ;  /* 0x000000ff0b00720c */ /* 0x000fe20003f46270 */
[----:B------:R-:W-:-:S04]  /*9d50*/  IMAD.HI.U32 R3, R6, R235, RZ ;  /* 0x000000eb06037227 */ /* 0x000fc800078e00ff */
[----:B------:R-:W-:Y:S02]  /*9d60*/  IMAD.MOV R3, RZ, RZ, -R3 ;  /* 0x000000ffff037224 */ /* 0x000fe400078e0a03 */
[--C-:B------:R-:W-:Y:S01]  /*9d70*/  @!P1 IMAD.IADD R232, R232, 0x1, -R0.reuse ;  /* 0x00000001e8e89824 */ /* 0x100fe200078e0a00 */
[C---:B------:R-:W-:Y:S01]  /*9d80*/  ISETP.GT.U32.AND P1, PT, R0.reuse, R234, PT ;  /* 0x000000ea0000720c */ /* 0x040fe20003f24070 */
[----:B------:R-:W-:Y:S02]  /*9d90*/  IMAD R235, R0, R3, R235 ;  /* 0x0000000300eb7224 */ /* 0x000fe400078e02eb */
[--C-:B------:R-:W-:Y:S01]  /*9da0*/  @!P0 IMAD.IADD R226, R226, 0x1, -R0.reuse ;  /* 0x00000001e2e28824 */ /* 0x100fe200078e0a00 */
[----:B------:R-:W-:Y:S01]  /*9db0*/  ISETP.GE.AND P0, PT, R10, RZ, PT ;  /* 0x000000ff0a00720c */ /* 0x000fe20003f06270 */
[----:B------:R-:W-:Y:S01]  /*9dc0*/  @!P6 IMAD.IADD R233, R233, 0x1, -R0 ;  /* 0x00000001e9e9e824 */ /* 0x000fe200078e0a00 */
[----:B------:R-:W-:Y:S01]  /*9dd0*/  ISETP.GT.U32.AND P6, PT, R0, R235, PT ;  /* 0x000000eb0000720c */ /* 0x000fe20003fc4070 */
[----:B------:R-:W-:-:S02]  /*9de0*/  VIADD R10, R2, 0xdc ;  /* 0x000000dc020a7836 */ /* 0x000fc40000000000 */
[----:B------:R-:W-:Y:S01]  /*9df0*/  @!P3 IMAD.MOV R226, RZ, RZ, -R226 ;  /* 0x000000ffffe2b224 */ /* 0x000fe200078e0ae2 */
[----:B------:R-:W-:Y:S01]  /*9e00*/  ISETP.GT.U32.AND P3, PT, R0, R230, PT ;  /* 0x000000e60000720c */ /* 0x000fe20003f64070 */
[----:B------:R-:W-:Y:S01]  /*9e10*/  VIADD R11, R2, 0xdb ;  /* 0x000000db020b7836 */ /* 0x000fe20000000000 */
[----:B------:R-:W-:Y:S01]  /*9e20*/  IABS R9, R10 ;  /* 0x0000000a00097213 */ /* 0x000fe20000000000 */
[--C-:B------:R-:W-:Y:S01]  /*9e30*/  @!P1 IMAD.IADD R234, R234, 0x1, -R0.reuse ;  /* 0x00000001eaea9824 */ /* 0x100fe200078e0a00 */
[----:B------:R-:W-:Y:S01]  /*9e40*/  ISETP.GE.AND P1, PT, R13, RZ, PT ;  /* 0x000000ff0d00720c */ /* 0x000fe20003f26270 */
[----:B------:R-:W-:Y:S01]  /*9e50*/  VIADD R8, R2, 0xdd ;  /* 0x000000dd02087836 */ /* 0x000fe20000000000 */
[----:B------:R-:W-:Y:S01]  /*9e60*/  IABS R237, R11 ;  /* 0x0000000b00ed7213 */ /* 0x000fe20000000000 */
[----:B------:R-:W-:Y:S01]  /*9e70*/  @!P0 IMAD.MOV R227, RZ, RZ, -R227 ;  /* 0x000000ffffe38224 */ /* 0x000fe200078e0ae3 */
[----:B------:R-:W-:Y:S01]  /*9e80*/  ISETP.GE.AND P0, PT, R12, RZ, PT ;  /* 0x000000ff0c00720c */ /* 0x000fe20003f06270 */
[----:B------:R-:W-:Y:S01]  /*9e90*/  @!P6 IMAD.IADD R235, R235, 0x1, -R0 ;  /* 0x00000001ebebe824 */ /* 0x000fe200078e0a00 */
[----:B------:R-:W-:Y:S01]  /*9ea0*/  ISETP.GT.U32.AND P6, PT, R0, R234, PT ;  /* 0x000000ea0000720c */ /* 0x000fe20003fc4070 */
[----:B------:R-:W-:Y:S01]  /*9eb0*/  VIADD R12, R2, 0xda ;  /* 0x000000da020c7836 */ /* 0x000fe20000000000 */
[----:B------:R-:W-:Y:S01]  /*9ec0*/  IABS R239, R8 ;  /* 0x0000000800ef7213 */ /* 0x000fe20000000000 */
[----:B------:R-:W-:-:S03]  /*9ed0*/  IMAD.HI.U32 R5, R6, R9, RZ ;  /* 0x0000000906057227 */ /* 0x000fc600078e00ff */
[----:B------:R-:W-:Y:S01]  /*9ee0*/  IABS R7, R12 ;  /* 0x0000000c00077213 */ /* 0x000fe20000000000 */
[----:B------:R-:W-:Y:S02]  /*9ef0*/  IMAD.MOV R5, RZ, RZ, -R5 ;  /* 0x000000ffff057224 */ /* 0x000fe400078e0a05 */
[----:B------:R-:W-:Y:S01]  /*9f00*/  @!P3 IMAD.IADD R230, R230, 0x1, -R0 ;  /* 0x00000001e6e6b824 */ /* 0x000fe200078e0a00 */
[----:B------:R-:W-:Y:S01]  /*9f10*/  ISETP.GE.AND P3, PT, R4, RZ, PT ;  /* 0x000000ff0400720c */ /* 0x000fe20003f66270 */
[----:B------:R-:W-:Y:S02]  /*9f20*/  IMAD R238, R0, R5, R9 ;  /* 0x0000000500ee7224 */ /* 0x000fe400078e0209 */
        /* <DEDUP_REMOVED lines=8> */
[----:B------:R-:W-:Y:S01]  /*9fb0*/  @!P0 IMAD.MOV R231, RZ, RZ, -R231 ;  /* 0x000000ffffe78224 */ /* 0x000fe200078e0ae7 */
[C---:B------:R-:W-:Y:S01]  /*9fc0*/  ISETP.GT.U32.AND P0, PT, R0.reuse, R236, PT ;  /* 0x000000ec0000720c */ /* 0x040fe20003f04070 */
[----:B------:R-:W-:Y:S01]  /*9fd0*/  @!P2 IMAD.MOV R230, RZ, RZ, -R230 ;  /* 0x000000ffffe6a224 */ /* 0x000fe200078e0ae6 */
[----:B------:R-:W-:Y:S01]  /*9fe0*/  ISETP.GT.U32.AND P2, PT, R0, R235, PT ;  /* 0x000000eb0000720c */ /* 0x000fe20003f44070 */
[----:B------:R-:W-:-:S02]  /*9ff0*/  VIADD R4, R2, 0xde ;  /* 0x000000de02047836 */ /* 0x000fc40000000000 */
[----:B------:R-:W-:-:S03]  /*a000*/  IMAD.HI.U32 R3, R6, R239, RZ ;  /* 0x000000ef06037227 */ /* 0x000fc600078e00ff */
[----:B------:R-:W-:Y:S01]  /*a010*/  IABS R5, R4 ;  /* 0x0000000400057213 */ /* 0x000fe20000000000 */
        /* <DEDUP_REMOVED lines=9> */
[--C-:B------:R-:W-:Y:S01]  /*a0b0*/  @!P2 IMAD.IADD R235, R235, 0x1, -R0.reuse ;  /* 0x00000001ebeba824 */ /* 0x100fe200078e0a00 */
[----:B------:R-:W-:Y:S01]  /*a0c0*/  ISETP.GE.AND P2, PT, R11, RZ, PT ;  /* 0x000000ff0b00720c */ /* 0x000fe20003f46270 */
[----:B------:R-:W-:Y:S02]  /*a0d0*/  VIADD R7, R2, 0xdf ;  /* 0x000000df02077836 */ /* 0x000fe40000000000 */
[----:B------:R-:W-:Y:S02]  /*a0e0*/  IMAD.MOV R3, RZ, RZ, -R3 ;  /* 0x000000ffff037224 */ /* 0x000fe400078e0a03 */
[--C-:B------:R-:W-:Y:S01]  /*a0f0*/  @!P5 IMAD.IADD R237, R237, 0x1, -R0.reuse ;  /* 0x00000001ededd824 */ /* 0x100fe200078e0a00 */
[C---:B------:R-:W-:Y:S01]  /*a100*/  ISETP.GT.U32.AND P5, PT, R0.reuse, R236, PT ;  /* 0x000000ec0000720c */ /* 0x040fe20003fa4070 */
[----:B------:R-:W-:Y:S01]  /*a110*/  @!P1 IMAD.MOV R235, RZ, RZ, -R235 ;  /* 0x000000ffffeb9224 */ /* 0x000fe200078e0aeb */
[----:B------:R-:W-:Y:S01]  /*a120*/  IABS R241, R7 ;  /* 0x0000000700f17213 */ /* 0x000fe20000000000 */
[C---:B------:R-:W-:Y:S01]  /*a130*/  IMAD R240, R0.reuse, R3, R5 ;  /* 0x0000000300f07224 */ /* 0x040fe200078e0205 */
[----:B------:R-:W-:Y:S01]  /*a140*/  ISETP.GT.U32.AND P1, PT, R0, R239, PT ;  /* 0x000000ef0000720c */ /* 0x000fe20003f24070 */
[----:B------:R-:W-:Y:S01]  /*a150*/  @!P3 IMAD.MOV R233, RZ, RZ, -R233 ;  /* 0x000000ffffe9b224 */ /* 0x000fe200078e0ae9 */
[----:B------:R-:W-:Y:S01]  /*a160*/  ISETP.GE.AND P3, PT, R12, RZ, PT ;  /* 0x000000ff0c00720c */ /* 0x000fe20003f66270 */
        /* <DEDUP_REMOVED lines=8> */
[----:B------:R-:W-:Y:S01]  /*a1f0*/  @!P1 IMAD.IADD R239, R239, 0x1, -R0 ;  /* 0x00000001efef9824 */ /* 0x000fe200078e0a00 */
[----:B------:R-:W-:Y:S01]  /*a200*/  ISETP.GE.AND P1, PT, R7, RZ, PT ;  /* 0x000000ff0700720c */ /* 0x000fe20003f26270 */
[----:B------:R-:W-:Y:S02]  /*a210*/  IMAD R241, R0, R3, R241 ;  /* 0x0000000300f17224 */ /* 0x000fe400078e02f1 */
[----:B------:R-:W-:-:S02]  /*a220*/  VIADD R8, R2, 0xe0 ;  /* 0x000000e002087836 */ /* 0x000fc40000000000 */
[----:B------:R-:W-:Y:S01]  /*a230*/  @!P6 IMAD.IADD R240, R240, 0x1, -R0 ;  /* 0x00000001f0f0e824 */ /* 0x000fe200078e0a00 */
[C---:B------:R-:W-:Y:S01]  /*a240*/  ISETP.GT.U32.AND P6, PT, R0.reuse, R239, PT ;  /* 0x000000ef0000720c */ /* 0x040fe20003fc4070 */
[----:B------:R-:W-:Y:S01]  /*a250*/  @!P3 IMAD.MOV R236, RZ, RZ, -R236 ;  /* 0x000000ffffecb224 */ /* 0x000fe200078e0aec */
[----:B------:R-:W-:Y:S01]  /*a260*/  ISETP.GT.U32.AND P3, PT, R0, R241, PT ;  /* 0x000000f10000720c */ /* 0x000fe20003f64070 */
[----:B------:R-:W-:Y:S01]  /*a270*/  @!P4 IMAD.IADD R237, R237, 0x1, -R0 ;  /* 0x00000001ededc824 */ /* 0x000fe200078e0a00 */
[----:B------:R-:W-:Y:S01]  /*a280*/  IABS R5, R8 ;  /* 0x0000000800057213 */ /* 0x000fe20000000000 */
[----:B------:R-:W-:Y:S01]  /*a290*/  VIADD R9, R2, 0xe1 ;  /* 0x000000e102097836 */ /* 0x000fe20000000000 */
[----:B------:R-:W-:Y:S01]  /*a2a0*/  ISETP.GE.AND P4, PT, R4, RZ, PT ;  /* 0x000000ff0400720c */ /* 0x000fe20003f86270 */
[----:B------:R-:W-:Y:S02]  /*a2b0*/  VIADD R10, R2, 0xe2 ;  /* 0x000000e2020a7836 */ /* 0x000fe40000000000 */
[----:B------:R-:W-:Y:S01]  /*a2c0*/  IMAD.HI.U32 R3, R6, R5, RZ ;  /* 0x0000000506037227 */ /* 0x000fe200078e00ff */
[----:B------:R-:W-:-:S02]  /*a2d0*/  IABS R243, R9 ;  /* 0x0000000900f37213 */ /* 0x000fc40000000000 */
[----:B------:R-:W-:Y:S01]  /*a2e0*/  IABS R7, R10 ;  /* 0x0000000a00077213 */ /* 0x000fe20000000000 */
[----:B------:R-:W-:Y:S01]  /*a2f0*/  @!P2 IMAD.MOV R237, RZ, RZ, -R237 ;  /* 0x000000ffffeda224 */ /* 0x000fe200078e0aed */
[----:B------:R-:W-:Y:S01]  /*a300*/  ISETP.GT.U32.AND P2, PT, R0, R240, PT ;  /* 0x000000f00000720c */ /* 0x000fe20003f44070 */
[----:B------:R-:W-:Y:S02]  /*a310*/  IMAD.MOV R3, RZ, RZ, -R3 ;  /* 0x000000ffff037224 */ /* 0x000fe400078e0a03 */
[--C-:B------:R-:W-:Y:S02]  /*a320*/  @!P6 IMAD.IADD R239, R239, 0x1, -R0.reuse ;  /* 0x00000001efefe824 */ /* 0x100fe400078e0a00 */
[----:B------:R-:W-:Y:S01]  /*a330*/  @!P3 IMAD.IADD R241, R241, 0x1, -R0 ;  /* 0x00000001f1f1b824 */ /* 0x000fe200078e0a00 */
[----:B------:R-:W-:Y:S01]  /*a340*/  ISETP.GE.AND P3, PT, R10, RZ, PT ;  /* 0x000000ff0a00720c */ /* 0x000fe20003f66270 */
[----:B------:R-:W-:Y:S02]  /*a350*/  IMAD R242, R0, R3, R5 ;  /* 0x0000000300f27224 */ /* 0x000fe400078e0205 */
[----:B------:R-:W-:-:S03]  /*a360*/  IMAD.HI.U32 R3, R6, R243, RZ ;  /* 0x000000f306037227 */ /* 0x000fc600078e00ff */
[C---:B------:R-:W-:Y:S01]  /*a370*/  ISETP.GT.U32.AND P6, PT, R0.reuse, R242, PT ;  /* 0x000000f20000720c */ /* 0x040fe20003fc4070 */
        /* <DEDUP_REMOVED lines=8> */
[----:B------:R-:W-:Y:S02]  /*a400*/  VIADD R12, R2, 0xe3 ;  /* 0x000000e3020c7836 */ /* 0x000fe40000000000 */
[----:B------:R-:W-:-:S02]  /*a410*/  IMAD R244, R0, R4, R7 ;  /* 0x0000000400f47224 */ /* 0x000fc400078e0207 */
[----:B------:R-:W-:Y:S01]  /*a420*/  @!P4 IMAD.MOV R240, RZ, RZ, -R240 ;  /* 0x000000fffff0c224 */ /* 0x000fe200078e0af0 */
[----:B------:R-:W-:Y:S01]  /*a430*/  ISETP.GT.U32.AND P4, PT, R0, R243, PT ;  /* 0x000000f30000720c */ /* 0x000fe20003f84070 */
[----:B------:R-:W-:Y:S01]  /*a440*/  @!P5 IMAD.IADD R241, R241, 0x1, -R0 ;  /* 0x00000001f1f1d824 */ /* 0x000fe200078e0a00 */
[----:B------:R-:W-:Y:S01]  /*a450*/  IABS R245, R12 ;  /* 0x0000000c00f57213 */ /* 0x000fe20000000000 */
[----:B------:R-:W-:Y:S01]  /*a460*/  VIADD R10, R2, 0xe4 ;  /* 0x000000e4020a7836 */ /* 0x000fe20000000000 */
[----:B------:R-:W-:Y:S01]  /*a470*/  ISETP.GT.U32.AND P5, PT, R0, R244, PT ;  /* 0x000000f40000720c */ /* 0x000fe20003fa4070 */
[----:B------:R-:W-:Y:S01]  /*a480*/  @!P0 IMAD.MOV R238, RZ, RZ, -R238 ;  /* 0x000000ffffee8224 */ /* 0x000fe200078e0aee */
[----:B------:R-:W-:Y:S01]  /*a490*/  ISETP.GE.AND P0, PT, R8, RZ, PT ;  /* 0x000000ff0800720c */ /* 0x000fe20003f06270 */
[----:B------:R-:W-:Y:S01]  /*a4a0*/  IMAD.HI.U32 R3, R6, R245, RZ ;  /* 0x000000f506037227 */ /* 0x000fe200078e00ff */
[----:B------:R-:W-:-:S03]  /*a4b0*/  IABS R5, R10 ;  /* 0x0000000a00057213 */ /* 0x000fc60000000000 */
[----:B------:R-:W-:Y:S02]  /*a4c0*/  IMAD.MOV R4, RZ, RZ, -R3 ;  /* 0x000000ffff047224 */ /* 0x000fe400078e0a03 */
[--C-:B------:R-:W-:Y:S02]  /*a4d0*/  @!P4 IMAD.IADD R243, R243, 0x1, -R0.reuse ;  /* 0x00000001f3f3c824 */ /* 0x100fe400078e0a00 */
[----:B------:R-:W-:Y:S02]  /*a4e0*/  IMAD.MOV.U32 R3, RZ, RZ, R5 ;  /* 0x000000ffff037224 */ /* 0x000fe400078e0005 */
[----:B------:R-:W-:Y:S02]  /*a4f0*/  VIADD R8, R2, 0xe6 ;  /* 0x000000e602087836 */ /* 0x000fe40000000000 */
[----:B------:R-:W-:Y:S02]  /*a500*/  IMAD R245, R0, R4, R245 ;  /* 0x0000000400f57224 */ /* 0x000fe400078e02f5 */
[----:B------:R-:W-:Y:S01]  /*a510*/  @!P5 IMAD.IADD R244, R244, 0x1, -R0 ;  /* 0x00000001f4f4d824 */ /* 0x000fe200078e0a00 */
[----:B------:R-:W-:Y:S01]  /*a520*/  IABS R11, R8 ;  /* 0x00000008000b7213 */ /* 0x000fe20000000000 */
[----:B------:R-:W-:Y:S01]  /*a530*/  @!P1 IMAD.MOV R241, RZ, RZ, -R241 ;  /* 0x000000fffff19224 */ /* 0x000fe200078e0af1 */
        /* <DEDUP_REMOVED lines=9> */
[--C-:B------:R-:W-:Y:S02]  /*a5d0*/  @!P6 IMAD.IADD R242, R242, 0x1, -R0.reuse ;  /* 0x00000001f2f2e824 */ /* 0x100fe400078e0a00 */
[----:B------:R-:W-:Y:S02]  /*a5e0*/  IMAD.MOV R7, RZ, RZ, -R7 ;  /* 0x000000ffff077224 */ /* 0x000fe400078e0a07 */
[--C-:B------:R-:W-:Y:S01]  /*a5f0*/  @!P1 IMAD.IADD R243, R243, 0x1, -R0.reuse ;  /* 0x00000001f3f39824 */ /* 0x100fe200078e0a00 */
[C---:B------:R-:W-:Y:S01]  /*a600*/  ISETP.GT.U32.AND P1, PT, R0.reuse, R246, PT ;  /* 0x000000f60000720c */ /* 0x040fe20003f24070 */
[----:B------:R-:W-:Y:S01]  /*a610*/  @!P4 IMAD.IADD R245, R245, 0x1, -R0 ;  /* 0x00000001f5f5c824 */ /* 0x000fe200078e0a00 */
[C---:B------:R-:W-:Y:S01]  /*a620*/  ISETP.GT.U32.AND P6, PT, R0.reuse, R242, PT ;  /* 0x000000f20000720c */ /* 0x040fe20003fc4070 */
[----:B------:R-:W-:-:S02]  /*a630*/  IMAD R248, R0, R7, R11 ;  /* 0x0000000700f87224 */ /* 0x000fc400078e020b */
[----:B------:R-:W-:Y:S01]  /*a640*/  @!P5 IMAD.IADD R244, R244, 0x1, -R0 ;  /* 0x00000001f4f4d824 */ /* 0x000fe200078e0a00 */
[----:B------:R-:W-:Y:S01]  /*a650*/  ISETP.GT.U32.AND P4, PT, R0, R245, PT ;  /* 0x000000f50000720c */ /* 0x000fe20003f84070 */
[----:B------:R-:W-:-:S04]  /*a660*/  IMAD.HI.U32 R5, R6, R247, RZ ;  /* 0x000000f706057227 */ /* 0x000fc800078e00ff */
[----:B------:R-:W-:Y:S02]  /*a670*/  VIADD R4, R2, 0xe7 ;  /* 0x000000e702047836 */ /* 0x000fe40000000000 */
[----:B------:R-:W-:Y:S01]  /*a680*/  @!P3 IMAD.MOV R244, RZ, RZ, -R244 ;  /* 0x000000fffff4b224 */ /* 0x000fe200078e0af4 */
[----:B------:R-:W-:Y:S01]  /*a690*/  ISETP.GT.U32.AND P3, PT, R0, R248, PT ;  /* 0x000000f80000720c */ /* 0x000fe20003f64070 */
[----:B------:R-:W-:Y:S01]  /*a6a0*/  IMAD.MOV R5, RZ, RZ, -R5 ;  /* 0x000000ffff057224 */ /* 0x000fe200078e0a05 */
[----:B------:R-:W-:Y:S01]  /*a6b0*/  IABS R249, R4 ;  /* 0x0000000400f97213 */ /* 0x000fe20000000000 */
[--C-:B------:R-:W-:Y:S02]  /*a6c0*/  @!P1 IMAD.IADD R246, R246, 0x1, -R0.reuse ;  /* 0x00000001f6f69824 */ /* 0x100fe400078e0a00 */
[----:B------:R-:W-:Y:S02]  /*a6d0*/  IMAD R247, R0, R5, R247 ;  /* 0x0000000500f77224 */ /* 0x000fe400078e02f7 */
[----:B------:R-:W-:Y:S01]  /*a6e0*/  @!P6 IMAD.IADD R242, R242, 0x1, -R0 ;  /* 0x00000001f2f2e824 */ /* 0x000fe200078e0a00 */
[----:B------:R-:W-:Y:S01]  /*a6f0*/  ISETP.GE.AND P6, PT, R12, RZ, PT ;  /* 0x000000ff0c00720c */ /* 0x000fe20003fc6270 */
[----:B------:R-:W-:Y:S01]  /*a700*/  @!P2 IMAD.MOV R243, RZ, RZ, -R243 ;  /* 0x000000fffff3a224 */ /* 0x000fe200078e0af3 */
[----:B------:R-:W-:Y:S01]  /*a710*/  ISETP.GE.AND P2, PT, R9, RZ, PT ;  /* 0x000000ff0900720c */ /* 0x000fe20003f46270 */
[----:B------:R-:W-:Y:S01]  /*a720*/  IMAD.HI.U32 R3, R6, R249, RZ ;  /* 0x000000f906037227 */ /* 0x000fe200078e00ff */
[----:B------:R-:W-:-:S02]  /*a730*/  ISETP.GT.U32.AND P5, PT, R0, R247, PT ;  /* 0x000000f70000720c */ /* 0x000fc40003fa4070 */
[----:B------:R-:W-:Y:S01]  /*a740*/  ISETP.GT.U32.AND P1, PT, R0, R246, PT ;  /* 0x000000f60000720c */ /* 0x000fe20003f24070 */
[----:B------:R-:W-:Y:S02]  /*a750*/  VIADD R9, R2, 0xe8 ;  /* 0x000000e802097836 */ /* 0x000fe40000000000 */
[--C-:B------:R-:W-:Y:S01]  /*a760*/  @!P4 IMAD.IADD R245, R245, 0x1, -R0.reuse ;  /* 0x00000001f5f5c824 */ /* 0x100fe200078e0a00 */
[----:B------:R-:W-:Y:S01]  /*a770*/  ISETP.GE.AND P4, PT, R8, RZ, PT ;  /* 0x000000ff0800720c */ /* 0x000fe20003f86270 */
[----:B------:R-:W-:Y:S01]  /*a780*/  IMAD.MOV R3, RZ, RZ, -R3 ;  /* 0x000000ffff037224 */ /* 0x000fe200078e0a03 */
[----:B------:R-:W-:Y:S01]  /*a790*/  IABS R7, R9 ;  /* 0x0000000900077213 */ /* 0x000fe20000000000 */
[----:B------:R-:W-:Y:S02]  /*a7a0*/  @!P3 IMAD.IADD R248, R248, 0x1, -R0 ;  /* 0x00000001f8f8b824 */ /* 0x000fe400078e0a00 */
[----:B------:R-:W-:Y:S02]  /*a7b0*/  VIADD R8, R2, 0xe9 ;  /* 0x000000e902087836 */ /* 0x000fe40000000000 */
[C---:B------:R-:W-:Y:S01]  /*a7c0*/  IMAD R249, R0.reuse, R3, R249 ;  /* 0x0000000300f97224 */ /* 0x040fe200078e02f9 */
[----:B------:R-:W-:Y:S01]  /*a7d0*/  ISETP.GT.U32.AND P3, PT, R0, R248, PT ;  /* 0x000000f80000720c */ /* 0x000fe20003f64070 */
[----:B------:R-:W-:Y:S01]  /*a7e0*/  IMAD.HI.U32 R3, R6, R7, RZ ;  /* 0x0000000706037227 */ /* 0x000fe200078e00ff */
[----:B------:R-:W-:-:S03]  /*a7f0*/  IABS R5, R8 ;  /* 0x0000000800057213 */ /* 0x000fc60000000000 */
[----:B------:R-:W-:Y:S01]  /*a800*/  @!P6 IMAD.MOV R245, RZ, RZ, -R245 ;  /* 0x000000fffff5e224 */ /* 0x000fe200078e0af5 */
[----:B------:R-:W-:Y:S01]  /*a810*/  ISETP.GT.U32.AND P6, PT, R0, R249, PT ;  /* 0x000000f90000720c */ /* 0x000fe20003fc4070 */
[--C-:B------:R-:W-:Y:S02]  /*a820*/  @!P5 IMAD.IADD R247, R247, 0x1, -R0.reuse ;  /* 0x00000001f7f7d824 */ /* 0x100fe400078e0a00 */
[----:B------:R-:W-:Y:S01]  /*a830*/  @!P1 IMAD.IADD R246, R246, 0x1, -R0 ;  /* 0x00000001f6f69824 */ /* 0x000fe200078e0a00 */
[----:B------:R-:W-:Y:S01]  /*a840*/  ISETP.GE.AND P1, PT, R4, RZ, PT ;  /* 0x000000ff0400720c */ /* 0x000fe20003f26270 */
[----:B------:R-:W-:Y:S01]  /*a850*/  IMAD.MOV R3, RZ, RZ, -R3 ;  /* 0x000000ffff037224 */ /* 0x000fe200078e0a03 */
[----:B------:R-:W-:Y:S01]  /*a860*/  ISETP.GT.U32.AND P5, PT, R0, R247, PT ;  /* 0x000000f70000720c */ /* 0x000fe20003fa4070 */
[----:B------:R-:W-:-:S04]  /*a870*/  IMAD.HI.U32 R4, R6, R5, RZ ;  /* 0x0000000506047227 */ /* 0x000fc800078e00ff */
[----:B------:R-:W-:Y:S02]  /*a880*/  IMAD R3, R0, R3, R7 ;  /* 0x0000000300037224 */ /* 0x000fe400078e0207 */
[----:B------:R-:W-:Y:S02]  /*a890*/  IMAD.MOV R4, RZ, RZ, -R4 ;  /* 0x000000ffff047224 */ /* 0x000fe400078e0a04 */
[----:B------:R-:W-:Y:S01]  /*a8a0*/  @!P3 IMAD.IADD R248, R248, 0x1, -R0 ;  /* 0x00000001f8f8b824 */ /* 0x000fe200078e0a00 */
[C---:B------:R-:W-:Y:S01]  /*a8b0*/  ISETP.GT.U32.AND P3, PT, R0.reuse, R3, PT ;  /* 0x000000030000720c */ /* 0x040fe20003f64070 */
[----:B------:R-:W-:Y:S02]  /*a8c0*/  IMAD R5, R0, R4, R5 ;  /* 0x0000000400057224 */ /* 0x000fe400078e0205 */
[----:B------:R-:W-:Y:S01]  /*a8d0*/  @!P0 IMAD.MOV R242, RZ, RZ, -R242 ;  /* 0x000000fffff28224 */ /* 0x000fe200078e0af2 */
[----:B------:R-:W-:Y:S01]  /*a8e0*/  ISETP.GE.AND P0, PT, R10, RZ, PT ;  /* 0x000000ff0a00720c */ /* 0x000fe20003f06270 */
[----:B------:R-:W-:-:S02]  /*a8f0*/  @!P6 IMAD.IADD R249, R249, 0x1, -R0 ;  /* 0x00000001f9f9e824 */ /* 0x000fc400078e0a00 */
[----:B------:R-:W-:Y:S02]  /*a900*/  VIADD R10, R2, 0xea ;  /* 0x000000ea020a7836 */ /* 0x000fe40000000000 */
[----:B------:R-:W-:Y:S01]  /*a910*/  @!P4 IMAD.MOV R248, RZ, RZ, -R248 ;  /* 0x000000fffff8c224 */ /* 0x000fe200078e0af8 */
[C---:B------:R-:W-:Y:S01]  /*a920*/  ISETP.GT.U32.AND P4, PT, R0.reuse, R5, PT ;  /* 0x000000050000720c */ /* 0x040fe20003f84070 */
[--C-:B------:R-:W-:Y:S01]  /*a930*/  @!P5 IMAD.IADD R247, R247, 0x1, -R0.reuse ;  /* 0x00000001f7f7d824 */ /* 0x100fe200078e0a00 */
[----:B------:R-:W-:Y:S01]  /*a940*/  ISETP.GT.U32.AND P6, PT, R0, R249, PT ;  /* 0x000000f90000720c */ /* 0x000fe20003fc4070 */
[----:B------:R-:W-:Y:S01]  /*a950*/  @!P3 IMAD.IADD R3, R3, 0x1, -R0 ;  /* 0x000000010303b824 */ /* 0x000fe200078e0a00 */
[----:B------:R-:W-:Y:S01]  /*a960*/  ISETP.GE.AND P5, PT, R9, RZ, PT ;  /* 0x000000ff0900720c */ /* 0x000fe20003fa6270 */
[C---:B------:R-:W-:Y:S01]  /*a970*/  VIADD R7, R2.reuse, 0xeb ;  /* 0x000000eb02077836 */ /* 0x040fe20000000000 */
        /* <DEDUP_REMOVED lines=9> */
[----:B------:R-:W-:Y:S01]  /*aa10*/  @!P6 IMAD.IADD R249, R249, 0x1, -R0 ;  /* 0x00000001f9f9e824 */ /* 0x000fe200078e0a00 */
[----:B------:R-:W-:Y:S01]  /*aa20*/  ISETP.GE.AND P6, PT, R7, RZ, PT ;  /* 0x000000ff0700720c */ /* 0x000fe20003fc6270 */
[C---:B------:R-:W-:Y:S01]  /*aa30*/  IMAD R9, R0.reuse, R4, R9 ;  /* 0x0000000400097224 */ /* 0x040fe200078e0209 */
[----:B------:R-:W-:Y:S01]  /*aa40*/  IABS R7, R7 ;  /* 0x0000000700077213 */ /* 0x000fe20000000000 */
[----:B------:R-:W-:Y:S01]  /*aa50*/  @!P0 IMAD.MOV R246, RZ, RZ, -R246 ;  /* 0x000000fffff68224 */ /* 0x000fe200078e0af6 */
[----:B------:R-:W-:Y:S01]  /*aa60*/  ISETP.GT.U32.AND P4, PT, R0, R5, PT ;  /* 0x000000050000720c */ /* 0x000fe20003f84070 */
[----:B------:R-:W-:Y:S01]  /*aa70*/  VIADD R10, R2, 0xed ;  /* 0x000000ed020a7836 */ /* 0x000fe20000000000 */
[----:B------:R-:W-:Y:S01]  /*aa80*/  ISETP.GE.AND P0, PT, R8, RZ, PT ;  /* 0x000000ff0800720c */ /* 0x000fe20003f06270 */
[----:B------:R-:W-:Y:S01]  /*aa90*/  @!P1 IMAD.MOV R249, RZ, RZ, -R249 ;  /* 0x000000fffff99224 */ /* 0x000fe200078e0af9 */
[----:B------:R-:W-:Y:S01]  /*aaa0*/  ISETP.GT.U32.AND P1, PT, R0, R9, PT ;  /* 0x000000090000720c */ /* 0x000fe20003f24070 */
[----:B------:R-:W-:Y:S01]  /*aab0*/  IMAD.HI.U32 R8, R6, R7, RZ ;  /* 0x0000000706087227 */ /* 0x000fe200078e00ff */
[----:B------:R-:W-:-:S03]  /*aac0*/  IABS R4, R10 ;  /* 0x0000000a00047213 */ /* 0x000fc60000000000 */
[----:B------:R-:W-:Y:S01]  /*aad0*/  @!P3 IMAD.IADD R3, R3, 0x1, -R0 ;  /* 0x000000010303b824 */ /* 0x000fe200078e0a00 */
[----:B------:R-:W-:Y:S01]  /*aae0*/  ISETP.GE.AND P3, PT, R12, RZ, PT ;  /* 0x000000ff0c00720c */ /* 0x000fe20003f66270 */
[----:B------:R-:W-:Y:S02]  /*aaf0*/  IMAD.MOV R13, RZ, RZ, -R8 ;  /* 0x000000ffff0d7224 */ /* 0x000fe400078e0a08 */
[----:B------:R-:W-:-:S04]  /*ab00*/  IMAD.HI.U32 R8, R6, R11, RZ ;  /* 0x0000000b06087227 */ /* 0x000fc800078e00ff */
[----:B------:R-:W-:Y:S02]  /*ab10*/  IMAD.MOV.U32 R15, RZ, RZ, R3 ;  /* 0x000000ffff0f7224 */ /* 0x000fe400078e0003 */
[----:B------:R-:W-:Y:S02]  /*ab20*/  IMAD.MOV.U32 R3, RZ, RZ, R4 ;  /* 0x000000ffff037224 */ /* 0x000fe400078e0004 */
[----:B------:R-:W-:Y:S02]  /*ab30*/  IMAD.MOV R4, RZ, RZ, -R8 ;  /* 0x000000ffff047224 */ /* 0x000fe400078e0a08 */
[--C-:B------:R-:W-:Y:S02]  /*ab40*/  @!P4 IMAD.IADD R5, R5, 0x1, -R0.reuse ;  /* 0x000000010505c824 */ /* 0x100fe400078e0a00 */
[----:B------:R-:W-:Y:S02]  /*ab50*/  IMAD R7, R0, R13, R7 ;  /* 0x0000000d00077224 */ /* 0x000fe400078e0207 */
[----:B------:R-:W-:-:S02]  /*ab60*/  @!P1 IMAD.IADD R9, R9, 0x1, -R0 ;  /* 0x0000000109099824 */ /* 0x000fc400078e0a00 */
[C---:B------:R-:W-:Y:S01]  /*ab70*/  IMAD R4, R0.reuse, R4, R11 ;  /* 0x0000000400047224 */ /* 0x040fe200078e020b */
[C---:B------:R-:W-:Y:S01]  /*ab80*/  ISETP.GT.U32.AND P4, PT, R0.reuse, R7, PT ;  /* 0x000000070000720c */ /* 0x040fe20003f84070 */
[----:B------:R-:W-:Y:S01]  /*ab90*/  IMAD.MOV.U32 R13, RZ, RZ, R5 ;  /* 0x000000ffff0d7224 */ /* 0x000fe200078e0005 */
[----:B------:R-:W-:Y:S01]  /*aba0*/  ISETP.GT.U32.AND P1, PT, R0, R9, PT ;  /* 0x000000090000720c */ /* 0x000fe20003f24070 */
[----:B------:R-:W-:-:S04]  /*abb0*/  IMAD.HI.U32 R8, R6, R3, RZ ;  /* 0x0000000306087227 */ /* 0x000fc800078e00ff */
[----:B------:R-:W-:Y:S01]  /*abc0*/  @!P0 IMAD.MOV R13, RZ, RZ, -R13 ;  /* 0x000000ffff0d8224 */ /* 0x000fe200078e0a0d */
[----:B------:R-:W-:Y:S01]  /*abd0*/  ISETP.GT.U32.AND P0, PT, R0, R4, PT ;  /* 0x000000040000720c */ /* 0x000fe20003f04070 */
[----:B------:R-:W-:Y:S02]  /*abe0*/  IMAD.MOV R8, RZ, RZ, -R8 ;  /* 0x000000ffff087224 */ /* 0x000fe400078e0a08 */
[----:B------:R-:W-:Y:S01]  /*abf0*/  @!P5 IMAD.MOV R15, RZ, RZ, -R15 ;  /* 0x000000ffff0fd224 */ /* 0x000fe200078e0a0f */
[----:B------:R-:W-:Y:S01]  /*ac00*/  ISETP.GE.AND P5, PT, R10, RZ, PT ;  /* 0x000000ff0a00720c */ /* 0x000fe20003fa6270 */
[C---:B------:R-:W-:Y:S02]  /*ac10*/  IMAD R5, R0.reuse, R8, R3 ;  /* 0x0000000800057224 */ /* 0x040fe400078e0203 */
[--C-:B------:R-:W-:Y:S01]  /*ac20*/  @!P1 IMAD.IADD R9, R9, 0x1, -R0.reuse ;  /* 0x0000000109099824 */ /* 0x100fe200078e0a00 */
[----:B------:R1:W-:Y:S01]  /*ac30*/  STL [R1+0x194], R15 ;  /* 0x0001940f01007387 */ /* 0x0003e20000100800 */
[--C-:B------:R-:W-:Y:S01]  /*ac40*/  @!P4 IMAD.IADD R7, R7, 0x1, -R0.reuse ;  /* 0x000000010707c824 */ /* 0x100fe200078e0a00 */
[----:B------:R-:W-:Y:S01]  /*ac50*/  ISETP.GT.U32.AND P1, PT, R0, R5, PT ;  /* 0x000000050000720c */ /* 0x000fe20003f24070 */
[----:B------:R-:W-:Y:S01]  /*ac60*/  VIADD R8, R2, 0xef ;  /* 0x000000ef02087836 */ /* 0x000fe20000000000 */
[----:B------:R2:W-:Y:S01]  /*ac70*/  STL [R1+0x56c], R13 ;  /* 0x00056c0d01007387 */ /* 0x0005e20000100800 */
[----:B------:R-:W-:Y:S01]  /*ac80*/  @!P0 IMAD.IADD R4, R4, 0x1, -R0 ;  /* 0x0000000104048824 */ /* 0x000fe200078e0a00 */
[----:B------:R-:W-:Y:S01]  /*ac90*/  ISETP.GT.U32.AND P4, PT, R0, R7, PT ;  /* 0x000000070000720c */ /* 0x000fe20003f84070 */
[C---:B------:R-:W-:Y:S01]  /*aca0*/  VIADD R12, R2.reuse, 0xee ;  /* 0x000000ee020c7836 */ /* 0x040fe20000000000 */
[----:B------:R-:W-:Y:S01]  /*acb0*/  IABS R11, R8 ;  /* 0x00000008000b7213 */ /* 0x000fe20000000000 */
[----:B------:R-:W-:Y:S01]  /*acc0*/  VIADD R3, R2, 0xf0 ;  /* 0x000000f002037836 */ /* 0x000fe20000000000 */
[----:B------:R-:W-:Y:S01]  /*acd0*/  ISETP.GT.U32.AND P0, PT, R0, R4, PT ;  /* 0x000000040000720c */ /* 0x000fe20003f04070 */
[----:B------:R-:W-:Y:S01]  /*ace0*/  VIADD R25, R2, 0x1f1 ;  /* 0x000001f102197836 */ /* 0x000fe20000000000 */
[----:B-1----:R-:W-:Y:S01]  /*acf0*/  IABS R15, R12 ;  /* 0x0000000c000f7213 */ /* 0x002fe20000000000 */
[----:B------:R-:W-:Y:S01]  /*ad00*/  IMAD.HI.U32 R10, R6, R11, RZ ;  /* 0x0000000b060a7227 */ /* 0x000fe200078e00ff */
[----:B------:R-:W-:-:S03]  /*ad10*/  IABS R14, R3 ;  /* 0x00000003000e7213 */ /* 0x000fc60000000000 */
[----:B--2---:R-:W-:Y:S02]  /*ad20*/  IMAD.MOV.U32 R13, RZ, RZ, R9 ;  /* 0x000000ffff0d7224 */ /* 0x004fe400078e0009 */
[----:B------:R-:W-:Y:S02]  /*ad30*/  @!P1 IMAD.IADD R5, R5, 0x1, -R0 ;  /* 0x0000000105059824 */ /* 0x000fe400078e0a00 */
[----:B------:R-:W-:Y:S01]  /*ad40*/  @!P2 IMAD.MOV R13, RZ, RZ, -R13 ;  /* 0x000000ffff0da224 */ /* 0x000fe200078e0a0d */
[----:B------:R-:W-:Y:S01]  /*ad50*/  ISETP.GE.AND P2, PT, R12, RZ, PT ;  /* 0x000000ff0c00720c */ /* 0x000fe20003f46270 */
[----:B------:R-:W-:Y:S01]  /*ad60*/  IMAD.HI.U32 R9, R6, R15, RZ ;  /* 0x0000000f06097227 */ /* 0x000fe200078e00ff */
[----:B------:R-:W-:Y:S02]  /*ad70*/  ISETP.GT.U32.AND P1, PT, R0, R5, PT ;  /* 0x000000050000720c */ /* 0x000fe40003f24070 */
[----:B------:R1:W-:Y:S01]  /*ad80*/  STL [R1+0x670], R13 ;  /* 0x0006700d01007387 */ /* 0x0003e20000100800 */
[----:B------:R-:W-:-:S02]  /*ad90*/  IMAD.MOV R10, RZ, RZ, -R10 ;  /* 0x000000ffff0a7224 */ /* 0x000fc400078e0a0a */
[--C-:B------:R-:W-:Y:S02]  /*ada0*/  @!P0 IMAD.IADD R4, R4, 0x1, -R0.reuse ;  /* 0x0000000104048824 */ /* 0x100fe400078e0a00 */
[----:B------:R-:W-:Y:S01]  /*adb0*/  @!P4 IMAD.IADD R7, R7, 0x1, -R0 ;  /* 0x000000010707c824 */ /* 0x000fe200078e0a00 */
[----:B------:R-:W-:Y:S01]  /*adc0*/  ISETP.GE.AND P4, PT, R8, RZ, PT ;  /* 0x000000ff0800720c */ /* 0x000fe20003f86270 */
[----:B------:R-:W-:Y:S02]  /*add0*/  IMAD.MOV R9, RZ, RZ, -R9 ;  /* 0x000000ffff097224 */ /* 0x000fe400078e0a09 */
[----:B------:R-:W-:Y:S02]  /*ade0*/  IMAD R11, R0, R10, R11 ;  /* 0x0000000a000b7224 */ /* 0x000fe400078e020b */
[----:B-1----:R-:W-:Y:S02]  /*adf0*/  IMAD.MOV.U32 R13, RZ, RZ, R4 ;  /* 0x000000ffff0d7224 */ /* 0x002fe400078e0004 */
[----:B------:R-:W-:-:S02]  /*ae00*/  IMAD.MOV.U32 R16, RZ, RZ, R7 ;  /* 0x000000ffff107224 */ /* 0x000fc400078e0007 */
[C---:B------:R-:W-:Y:S02]  /*ae10*/  IMAD R15, R0.reuse, R9, R15 ;  /* 0x00000009000f7224 */ /* 0x040fe400078e020f */
[----:B------:R-:W-:Y:S01]  /*ae20*/  @!P3 IMAD.MOV R13, RZ, RZ, -R13 ;  /* 0x000000ffff0db224 */ /* 0x000fe200078e0a0d */
[----:B------:R-:W-:Y:S01]  /*ae30*/  ISETP.GT.U32.AND P3, PT, R0, R11, PT ;  /* 0x0000000b0000720c */ /* 0x000fe20003f64070 */
[----:B------:R-:W-:Y:S01]  /*ae40*/  IMAD.HI.U32 R8, R6, R14, RZ ;  /* 0x0000000e06087227 */ /* 0x000fe200078e00ff */
[----:B------:R-:W-:-:S03]  /*ae50*/  ISETP.GT.U32.AND P0, PT, R0, R15, PT ;  /* 0x0000000f0000720c */ /* 0x000fc60003f04070 */
[----:B------:R-:W-:Y:S01]  /*ae60*/  @!P6 IMAD.MOV R16, RZ, RZ, -R16 ;  /* 0x000000ffff10e224 */ /* 0x000fe200078e0a10 */
[----:B------:R-:W-:Y:S01]  /*ae70*/  ISETP.GE.AND P6, PT, R3, RZ, PT ;  /* 0x000000ff0300720c */ /* 0x000fe20003fc6270 */
[----:B------:R-:W-:Y:S02]  /*ae80*/  IMAD.MOV R7, RZ, RZ, -R8 ;  /* 0x000000ffff077224 */ /* 0x000fe400078e0a08 */
[----:B------:R-:W-:Y:S01]  /*ae90*/  @!P1 IMAD.IADD R5, R5, 0x1, -R0 ;  /* 0x0000000105059824 */ /* 0x000fe200078e0a00 */
[----:B------:R-:W-:Y:S01]  /*aea0*/  STL [R1+0x678], R16 ;  /* 0x0006781001007387 */ /* 0x000fe20000100800 */
[----:B------:R-:W-:Y:S02]  /*aeb0*/  VIADD R3, R2, 0xf1 ;  /* 0x000000f102037836 */ /* 0x000fe40000000000 */
[----:B------:R-:W-:Y:S01]  /*aec0*/  IMAD R14, R0, R7, R14 ;  /* 0x00000007000e7224 */ /* 0x000fe200078e020e */
[----:B------:R1:W-:Y:S01]  /*aed0*/  STL [R1+0x68c], R13 ;  /* 0x00068c0d01007387 */ /* 0x0003e20000100800 */
[--C-:B------:R-:W-:Y:S01]  /*aee0*/  @!P3 IMAD.IADD R11, R11, 0x1, -R0.reuse ;  /* 0x000000010b0bb824 */ /* 0x100fe200078e0a00 */
[----:B------:R-:W-:Y:S01]  /*aef0*/  ISETP.GE.AND P1, PT, R3, RZ, PT ;  /* 0x000000ff0300720c */ /* 0x000fe20003f26270 */
[----:B------:R-:W-:Y:S01]  /*af00*/  @!P0 IMAD.IADD R15, R15, 0x1, -R0 ;  /* 0x000000010f0f8824 */ /* 0x000fe200078e0a00 */
        /* <DEDUP_REMOVED lines=8> */
[----:B-1----:R-:W-:Y:S02]  /*af90*/  IMAD.MOV.U32 R13, RZ, RZ, R5 ;  /* 0x000000ffff0d7224 */ /* 0x002fe400078e0005 */
[----:B------:R-:W-:Y:S02]  /*afa0*/  IMAD.MOV R9, RZ, RZ, -R9 ;  /* 0x000000ffff097224 */ /* 0x000fe400078e0a09 */
[----:B------:R-:W-:Y:S01]  /*afb0*/  @!P5 IMAD.MOV R13, RZ, RZ, -R13 ;  /* 0x000000ffff0dd224 */ /* 0x000fe200078e0a0d */
[C---:B------:R-:W-:Y:S01]  /*afc0*/  ISETP.GT.U32.AND P5, PT, R0.reuse, R14, PT ;  /* 0x0000000e0000720c */ /* 0x040fe20003fa4070 */
[----:B------:R-:W-:Y:S02]  /*afd0*/  IMAD R3, R0, R9, R3 ;  /* 0x0000000900037224 */ /* 0x000fe400078e0203 */
[----:B------:R-:W-:Y:S01]  /*afe0*/  VIADD R7, R2, 0xf4 ;  /* 0x000000f402077836 */ /* 0x000fe20000000000 */
[----:B------:R1:W-:Y:S01]  /*aff0*/  STL [R1+0x690], R13 ;  /* 0x0006900d01007387 */ /* 0x0003e20000100800 */
[----:B------:R-:W-:Y:S01]  /*b000*/  @!P3 IMAD.IADD R11, R11, 0x1, -R0 ;  /* 0x000000010b0bb824 */ /* 0x000fe200078e0a00 */
[----:B------:R-:W-:Y:S01]  /*b010*/  ISETP.GT.U32.AND P3, PT, R0, R3, PT ;  /* 0x000000030000720c */ /* 0x000fe20003f64070 */
[----:B------:R-:W-:Y:S01]  /*b020*/  IMAD.HI.U32 R5, R6, R17, RZ ;  /* 0x0000001106057227 */ /* 0x000fe200078e00ff */
[----:B------:R-:W-:-:S03]  /*b030*/  IABS R10, R7 ;  /* 0x00000007000a7213 */ /* 0x000fc60000000000 */
[--C-:B------:R-:W-:Y:S01]  /*b040*/  @!P0 IMAD.IADD R15, R15, 0x1, -R0.reuse ;  /* 0x000000010f0f8824 */ /* 0x100fe200078e0a00 */
[----:B------:R-:W-:Y:S01]  /*b050*/  ISETP.GE.AND P0, PT, R8, RZ, PT ;  /* 0x000000ff0800720c */ /* 0x000fe20003f06270 */
[----:B------:R-:W-:Y:S02]  /*b060*/  @!P5 IMAD.IADD R14, R14, 0x1, -R0 ;  /* 0x000000010e0ed824 */ /* 0x000fe400078e0a00 */
[----:B------:R-:W-:Y:S02]  /*b070*/  IMAD.MOV R8, RZ, RZ, -R5 ;  /* 0x000000ffff087224 */ /* 0x000fe400078e0a05 */
[----:B-1----:R-:W-:Y:S01]  /*b080*/  IMAD.HI.U32 R13, R6, R12, RZ ;  /* 0x0000000c060d7227 */ /* 0x002fe200078e00ff */
[----:B------:R-:W-:-:S03]  /*b090*/  ISETP.GT.U32.AND P5, PT, R0, R14, PT ;  /* 0x0000000e0000720c */ /* 0x000fc60003fa4070 */
[----:B------:R-:W-:-:S04]  /*b0a0*/  IMAD.HI.U32 R5, R6, R10, RZ ;  /* 0x0000000a06057227 */ /* 0x000fc800078e00ff */
[C---:B------:R-:W-:Y:S02]  /*b0b0*/  IMAD R17, R0.reuse, R8, R17 ;  /* 0x0000000800117224 */ /* 0x040fe400078e0211 */
[----:B------:R-:W-:Y:S02]  /*b0c0*/  IMAD.MOV R13, RZ, RZ, -R13 ;  /* 0x000000ffff0d7224 */ /* 0x000fe400078e0a0d */
[----:B------:R-:W-:Y:S02]  /*b0d0*/  IMAD.MOV R5, RZ, RZ, -R5 ;  /* 0x000000ffff057224 */ /* 0x000fe400078e0a05 */
[C---:B------:R-:W-:Y:S02]  /*b0e0*/  IMAD R12, R0.reuse, R13, R12 ;  /* 0x0000000d000c7224 */ /* 0x040fe400078e020c */
[----:B------:R-:W-:Y:S02]  /*b0f0*/  IMAD.MOV.U32 R16, RZ, RZ, R15 ;  /* 0x000000ffff107224 */ /* 0x000fe400078e000f */
[--C-:B------:R-:W-:Y:S01]  /*b100*/  @!P3 IMAD.IADD R3, R3, 0x1, -R0.reuse ;  /* 0x000000010303b824 */ /* 0x100fe200078e0a00 */
[----:B------:R-:W-:Y:S01]  /*b110*/  ISETP.GT.U32.AND P3, PT, R0, R17, PT ;  /* 0x000000110000720c */ /* 0x000fe20003f64070 */
[----:B------:R-:W-:Y:S01]  /*b120*/  @!P5 IMAD.IADD R14, R14, 0x1, -R0 ;  /* 0x000000010e0ed824 */ /* 0x000fe200078e0a00 */
[C---:B------:R-:W-:Y:S01]  /*b130*/  ISETP.GT.U32.AND P5, PT, R0.reuse, R12, PT ;  /* 0x0000000c0000720c */ /* 0x040fe20003fa4070 */
[----:B------:R-:W-:-:S02]  /*b140*/  IMAD R10, R0, R5, R10 ;  /* 0x00000005000a7224 */ /* 0x000fc400078e020a */
[----:B------:R-:W-:Y:S01]  /*b150*/  @!P2 IMAD.MOV R16, RZ, RZ, -R16 ;  /* 0x000000ffff10a224 */ /* 0x000fe200078e0a10 */
[----:B------:R-:W-:Y:S01]  /*b160*/  ISETP.GT.U32.AND P2, PT, R0, R3, PT ;  /* 0x000000030000720c */ /* 0x000fe20003f44070 */
[----:B------:R-:W-:Y:S02]  /*b170*/  IMAD.MOV.U32 R15, RZ, RZ, R14 ;  /* 0x000000ffff0f7224 */ /* 0x000fe400078e000e */
[----:B------:R-:W-:Y:S01]  /*b180*/  VIADD R8, R2, 0xf6 ;  /* 0x000000f602087836 */ /* 0x000fe20000000000 */
[----:B------:R1:W-:Y:S01]  /*b190*/  STL [R1+0x67c], R16 ;  /* 0x00067c1001007387 */ /* 0x0003e20000100800 */
[----:B------:R-:W-:Y:S01]  /*b1a0*/  @!P6 IMAD.MOV R15, RZ, RZ, -R15 ;  /* 0x000000ffff0fe224 */ /* 0x000fe200078e0a0f */
[----:B------:R-:W-:Y:S01]  /*b1b0*/  ISETP.GT.U32.AND P6, PT, R0, R10, PT ;  /* 0x0000000a0000720c */ /* 0x000fe20003fc4070 */
[----:B------:R-:W-:Y:S01]  /*b1c0*/  VIADD R9, R2, 0xf5 ;  /* 0x000000f502097836 */ /* 0x000fe20000000000 */
[----:B------:R-:W-:Y:S01]  /*b1d0*/  IABS R5, R8 ;  /* 0x0000000800057213 */ /* 0x000fe20000000000 */
[----:B------:R-:W-:-:S02]  /*b1e0*/  @!P3 IMAD.IADD R17, R17, 0x1, -R0 ;  /* 0x000000011111b824 */ /* 0x000fc400078e0a00 */
[--C-:B------:R-:W-:Y:S01]  /*b1f0*/  @!P5 IMAD.IADD R12, R12, 0x1, -R0.reuse ;  /* 0x000000010c0cd824 */ /* 0x100fe200078e0a00 */
[----:B------:R-:W-:Y:S01]  /*b200*/  IABS R13, R9 ;  /* 0x00000009000d7213 */ /* 0x000fe20000000000 */
[----:B------:R-:W-:Y:S01]  /*b210*/  @!P2 IMAD.IADD R3, R3, 0x1, -R0 ;  /* 0x000000010303a824 */ /* 0x000fe200078e0a00 */
[----:B------:R-:W-:Y:S01]  /*b220*/  ISETP.GT.U32.AND P5, PT, R0, R17, PT ;  /* 0x000000110000720c */ /* 0x000fe20003fa4070 */
[----:B-1----:R-:W-:Y:S01]  /*b230*/  IMAD.MOV.U32 R16, RZ, RZ, R11 ;  /* 0x000000ffff107224 */ /* 0x002fe200078e000b */
[----:B------:R-:W-:Y:S01]  /*b240*/  ISETP.GE.AND P2, PT, R7, RZ, PT ;  /* 0x000000ff0700720c */ /* 0x000fe20003f46270 */
[----:B------:R-:W-:Y:S01]  /*b250*/  IMAD.HI.U32 R11, R6, R13, RZ ;  /* 0x0000000d060b7227 */ /* 0x000fe200078e00ff */
[----:B------:R-:W-:-:S03]  /*b260*/  ISETP.GE.AND P3, PT, R9, RZ, PT ;  /* 0x000000ff0900720c */ /* 0x000fc60003f66270 */
[----:B------:R-:W-:Y:S01]  /*b270*/  @!P4 IMAD.MOV R16, RZ, RZ, -R16 ;  /* 0x000000ffff10c224 */ /* 0x000fe200078e0a10 */
[----:B------:R-:W-:Y:S01]  /*b280*/  ISETP.GE.AND P4, PT, R4, RZ, PT ;  /* 0x000000ff0400720c */ /* 0x000fe20003f86270 */
[----:B------:R-:W-:-:S03]  /*b290*/  IMAD.HI.U32 R4, R6, R5, RZ ;  /* 0x0000000506047227 */ /* 0x000fc600078e00ff */
[----:B------:R-:W-:Y:S01]  /*b2a0*/  STL [R1+0x688], R16 ;  /* 0x0006881001007387 */ /* 0x000fe20000100800 */
[----:B------:R-:W-:Y:S01]  /*b2b0*/  @!P6 IMAD.IADD R10, R10, 0x1, -R0 ;  /* 0x000000010a0ae824 */ /* 0x000fe200078e0a00 */
[----:B------:R-:W-:Y:S01]  /*b2c0*/  ISETP.GT.U32.AND P6, PT, R0, R12, PT ;  /* 0x0000000c0000720c */ /* 0x000fe20003fc4070 */
[----:B------:R-:W-:Y:S01]  /*b2d0*/  IMAD.MOV R7, RZ, RZ, -R4 ;  /* 0x000000ffff077224 */ /* 0x000fe200078e0a04 */
[----:B------:R1:W-:Y:S01]  /*b2e0*/  STL [R1+0x680], R15 ;  /* 0x0006800f01007387 */ /* 0x0003e20000100800 */
[----:B------:R-:W-:Y:S02]  /*b2f0*/  IMAD.MOV R11, RZ, RZ, -R11 ;  /* 0x000000ffff0b7224 */ /* 0x000fe400078e0a0b */
[----:B------:R-:W-:Y:S02]  /*b300*/  VIADD R4, R2, 0xf7 ;  /* 0x000000f702047836 */ /* 0x000fe40000000000 */
[C---:B------:R-:W-:Y:S02]  /*b310*/  IMAD R13, R0.reuse, R11, R13 ;  /* 0x0000000b000d7224 */ /* 0x040fe400078e020d */
[----:B------:R-:W-:Y:S01]  /*b320*/  @!P5 IMAD.IADD R17, R17, 0x1, -R0 ;  /* 0x000000011111d824 */ /* 0x000fe200078e0a00 */
[----:B------:R-:W-:Y:S01]  /*b330*/  IABS R14, R4 ;  /* 0x00000004000e7213 */ /* 0x000fe20000000000 */
[C---:B------:R-:W-:Y:S01]  /*b340*/  IMAD R5, R0.reuse, R7, R5 ;  /* 0x0000000700057224 */ /* 0x040fe200078e0205 */
[----:B------:R-:W-:Y:S01]  /*b350*/  ISETP.GT.U32.AND P5, PT, R0, R13, PT ;  /* 0x0000000d0000720c */ /* 0x000fe20003fa4070 */
[----:B-1----:R-:W-:-:S02]  /*b360*/  IMAD.MOV.U32 R15, RZ, RZ, R3 ;  /* 0x000000ffff0f7224 */ /* 0x002fc400078e0003 */
[----:B------:R-:W-:-:S04]  /*b370*/  IMAD.HI.U32 R16, R6, R14, RZ ;  /* 0x0000000e06107227 */ /* 0x000fc800078e00ff */
[----:B------:R-:W-:Y:S01]  /*b380*/  @!P1 IMAD.MOV R15, RZ, RZ, -R15 ;  /* 0x000000ffff0f9224 */ /* 0x000fe200078e0a0f */
[----:B------:R-:W-:Y:S01]  /*b390*/  ISETP.GT.U32.AND P1, PT, R0, R10, PT ;  /* 0x0000000a0000720c */ /* 0x000fe20003f24070 */
[----:B------:R-:W-:Y:S02]  /*b3a0*/  IMAD.MOV R16, RZ, RZ, -R16 ;  /* 0x000000ffff107224 */ /* 0x000fe400078e0a10 */
[C---:B------:R-:W-:Y:S01]  /*b3b0*/  VIADD R3, R2.reuse, 0xf9 ;  /* 0x000000f902037836 */ /* 0x040fe20000000000 */
[----:B------:R1:W-:Y:S01]  /*b3c0*/  STL [R1+0x684], R15 ;  /* 0x0006840f01007387 */ /* 0x0003e20000100800 */
[--C-:B------:R-:W-:Y:S02]  /*b3d0*/  @!P5 IMAD.IADD R13, R13, 0x1, -R0.reuse ;  /* 0x000000010d0dd824 */ /* 0x100fe400078e0a00 */
[----:B------:R-:W-:Y:S02]  /*b3e0*/  VIADD R11, R2, 0xf8 ;  /* 0x000000f8020b7836 */ /* 0x000fe40000000000 */
[--C-:B------:R-:W-:Y:S01]  /*b3f0*/  @!P6 IMAD.IADD R12, R12, 0x1, -R0.reuse ;  /* 0x000000010c0ce824 */ /* 0x100fe200078e0a00 */
[----:B------:R-:W-:Y:S01]  /*b400*/  ISETP.GT.U32.AND P6, PT, R0, R5, PT ;  /* 0x000000050000720c */ /* 0x000fe20003fc4070 */
[----:B------:R-:W-:Y:S01]  /*b410*/  VIADD R9, R2, 0xfa ;  /* 0x000000fa02097836 */ /* 0x000fe20000000000 */
[----:B------:R-:W-:Y:S01]  /*b420*/  IABS R7, R11 ;  /* 0x0000000b00077213 */ /* 0x000fe20000000000 */
[----:B------:R-:W-:Y:S01]  /*b430*/  @!P1 IMAD.IADD R10, R10, 0x1, -R0 ;  /* 0x000000010a0a9824 */ /* 0x000fe200078e0a00 */
[----:B------:R-:W-:Y:S01]  /*b440*/  ISETP.GE.AND P1, PT, R8, RZ, PT ;  /* 0x000000ff0800720c */ /* 0x000fe20003f26270 */
[----:B------:R-:W-:Y:S01]  /*b450*/  IMAD R8, R0, R16, R14 ;  /* 0x0000001000087224 */ /* 0x000fe200078e020e */
[----:B-1----:R-:W-:Y:S01]  /*b460*/  IABS R15, R3 ;  /* 0x00000003000f7213 */ /* 0x002fe20000000000 */
[----:B------:R-:W-:Y:S01]  /*b470*/  IMAD.MOV.U32 R19, RZ, RZ, R17 ;  /* 0x000000ffff137224 */ /* 0x000fe200078e0011 */
[----:B------:R-:W-:Y:S01]  /*b480*/  IABS R14, R9 ;  /* 0x00000009000e7213 */ /* 0x000fe20000000000 */
[----:B------:R-:W-:Y:S01]  /*b490*/  IMAD.HI.U32 R18, R6, R7, RZ ;  /* 0x0000000706127227 */ /* 0x000fe200078e00ff */
[----:B------:R-:W-:-:S03]  /*b4a0*/  ISETP.GT.U32.AND P5, PT, R0, R8, PT ;  /* 0x000000080000720c */ /* 0x000fc60003fa4070 */
[----:B------:R-:W-:-:S04]  /*b4b0*/  IMAD.HI.U32 R16, R6, R15, RZ ;  /* 0x0000000f06107227 */ /* 0x000fc800078e00ff */
[----:B------:R-:W-:Y:S01]  /*b4c0*/  @!P0 IMAD.MOV R19, RZ, RZ, -R19 ;  /* 0x000000ffff138224 */ /* 0x000fe200078e0a13 */
[----:B------:R-:W-:Y:S01]  /*b4d0*/  ISETP.GT.U32.AND P0, PT, R0, R13, PT ;  /* 0x0000000d0000720c */ /* 0x000fe20003f04070 */
[----:B------:R-:W-:Y:S02]  /*b4e0*/  IMAD.MOV.U32 R17, RZ, RZ, R12 ;  /* 0x000000ffff117224 */ /* 0x000fe400078e000c */
[----:B------:R-:W-:Y:S01]  /*b4f0*/  IMAD.MOV R16, RZ, RZ, -R16 ;  /* 0x000000ffff107224 */ /* 0x000fe200078e0a10 */
[----:B------:R-:W-:Y:S01]  /*b500*/  STL [R1+0x674], R19 ;  /* 0x0006741301007387 */ /* 0x000fe20000100800 */
[----:B------:R-:W-:Y:S02]  /*b510*/  @!P5 IMAD.IADD R8, R8, 0x1, -R0 ;  /* 0x000000010808d824 */ /* 0x000fe400078e0a00 */
[----:B------:R-:W-:Y:S02]  /*b520*/  IMAD.MOV R18, RZ, RZ, -R18 ;  /* 0x000000ffff127224 */ /* 0x000fe400078e0a12 */
[----:B------:R-:W-:Y:S01]  /*b530*/  @!P4 IMAD.MOV R17, RZ, RZ, -R17 ;  /* 0x000000ffff11c224 */ /* 0x000fe200078e0a11 */
[C---:B------:R-:W-:Y:S01]  /*b540*/  ISETP.GT.U32.AND P4, PT, R0.reuse, R8, PT ;  /* 0x000000080000720c */ /* 0x040fe20003f84070 */
[----:B------:R-:W-:-:S02]  /*b550*/  IMAD R15, R0, R16, R15 ;  /* 0x00000010000f7224 */ /* 0x000fc400078e020f */
[----:B------:R-:W-:Y:S01]  /*b560*/  @!P6 IMAD.IADD R5, R5, 0x1, -R0 ;  /* 0x000000010505e824 */ /* 0x000fe200078e0a00 */
[----:B------:R-:W-:Y:S01]  /*b570*/  ISETP.GE.AND P6, PT, R4, RZ, PT ;  /* 0x000000ff0400720c */ /* 0x000fe20003fc6270 */
[----:B------:R-:W-:Y:S01]  /*b580*/  IMAD.HI.U32 R16, R6, R14, RZ ;  /* 0x0000000e06107227 */ /* 0x000fe200078e00ff */
[----:B------:R1:W-:Y:S02]  /*b590*/  STL [R1+0x5e4], R17 ;  /* 0x0005e41101007387 */ /* 0x0003e40000100800 */
[C---:B------:R-:W-:Y:S01]  /*b5a0*/  ISETP.GT.U32.AND P5, PT, R0.reuse, R5, PT ;  /* 0x000000050000720c */ /* 0x040fe20003fa4070 */
[----:B------:R-:W-:Y:S02]  /*b5b0*/  IMAD R7, R0, R18, R7 ;  /* 0x0000001200077224 */ /* 0x000fe400078e0207 */
[----:B------:R-:W-:Y:S02]  /*b5c0*/  IMAD.MOV.U32 R18, RZ, RZ, R10 ;  /* 0x000000ffff127224 */ /* 0x000fe400078e000a */
[----:B------:R-:W-:-:S02]  /*b5d0*/  IMAD.MOV R10, RZ, RZ, -R16 ;  /* 0x000000ffff0a7224 */ /* 0x000fc400078e0a10 */
[----:B------:R-:W-:Y:S01]  /*b5e0*/  @!P0 IMAD.IADD R13, R13, 0x1, -R0 ;  /* 0x000000010d0d8824 */ /* 0x000fe200078e0a00 */
[C---:B------:R-:W-:Y:S01]  /*b5f0*/  ISETP.GT.U32.AND P0, PT, R0.reuse, R7, PT ;  /* 0x000000070000720c */ /* 0x040fe20003f04070 */
[----:B------:R-:W-:Y:S02]  /*b600*/  IMAD R14, R0, R10, R14 ;  /* 0x0000000a000e7224 */ /* 0x000fe400078e020e */
[--C-:B------:R-:W-:Y:S02]  /*b610*/  @!P4 IMAD.IADD R8, R8, 0x1, -R0.reuse ;  /* 0x000000010808c824 */ /* 0x100fe400078e0a00 */
[----:B------:R-:W-:Y:S01]  /*b620*/  VIADD R4, R2, 0xfb ;  /* 0x000000fb02047836 */ /* 0x000fe20000000000 */
[----:B------:R-:W-:Y:S01]  /*b630*/  ISETP.GT.U32.AND P4, PT, R0, R14, PT ;  /* 0x0000000e0000720c */ /* 0x000fe20003f84070 */
[----:B------:R-:W-:Y:S01]  /*b640*/  @!P5 IMAD.IADD R5, R5, 0x1, -R0 ;  /* 0x000000010505d824 */ /* 0x000fe200078e0a00 */
[----:B------:R-:W-:Y:S01]  /*b650*/  ISETP.GE.AND P5, PT, R3, RZ, PT ;  /* 0x000000ff0300720c */ /* 0x000fe20003fa6270 */
[----:B------:R-:W-:Y:S01]  /*b660*/  @!P2 IMAD.MOV R18, RZ, RZ, -R18 ;  /* 0x000000ffff12a224 */ /* 0x000fe200078e0a12 */
[----:B------:R-:W-:Y:S01]  /*b670*/  ISETP.GE.AND P2, PT, R11, RZ, PT ;  /* 0x000000ff0b00720c */ /* 0x000fe20003f46270 */
[----:B------:R-:W-:Y:S01]  /*b680*/  VIADD R3, R2, 0xfc ;  /* 0x000000fc02037836 */ /* 0x000fe20000000000 */
[----:B------:R-:W-:Y:S01]  /*b690*/  IABS R12, R4 ;  /* 0x00000004000c7213 */ /* 0x000fe20000000000 */
[--C-:B------:R-:W-:Y:S01]  /*b6a0*/  @!P0 IMAD.IADD R7, R7, 0x1, -R0.reuse ;  /* 0x0000000107078824 */ /* 0x100fe200078e0a00 */
[----:B------:R-:W-:Y:S01]  /*b6b0*/  ISETP.GE.AND P0, PT, R9, RZ, PT ;  /* 0x000000ff0900720c */ /* 0x000fe20003f06270 */
[----:B------:R-:W-:Y:S01]  /*b6c0*/  IMAD.MOV.U32 R11, RZ, RZ, R5 ;  /* 0x000000ffff0b7224 */ /* 0x000fe200078e0005 */
[----:B------:R-:W-:Y:S01]  /*b6d0*/  IABS R5, R3 ;  /* 0x0000000300057213 */ /* 0x000fe20000000000 */
[----:B-1----:R-:W-:Y:S01]  /*b6e0*/  IMAD.MOV.U32 R17, RZ, RZ, R13 ;  /* 0x000000ffff117224 */ /* 0x002fe200078e000d */
[----:B------:R-:W-:Y:S01]  /*b6f0*/  STL [R1+0x5f4], R18 ;  /* 0x0005f41201007387 */ /* 0x000fe20000100800 */
[----:B------:R-:W-:Y:S01]  /*b700*/  @!P1 IMAD.MOV R11, RZ, RZ, -R11 ;  /* 0x000000ffff0b9224 */ /* 0x000fe200078e0a0b */
[----:B------:R-:W-:Y:S01]  /*b710*/  ISETP.GT.U32.AND P1, PT, R0, R7, PT ;  /* 0x000000070000720c */ /* 0x000fe20003f24070 */
[----:B------:R-:W-:-:S02]  /*b720*/  @!P4 IMAD.IADD R14, R14, 0x1, -R0 ;  /* 0x000000010e0ec824 */ /* 0x000fc400078e0a00 */
[----:B------:R-:W-:Y:S02]  /*b730*/  IMAD.MOV.U32 R9, RZ, RZ, R8 ;  /* 0x000000ffff097224 */ /* 0x000fe400078e0008 */
[----:B------:R-:W-:Y:S01]  /*b740*/  @!P3 IMAD.MOV R17, RZ, RZ, -R17 ;  /* 0x000000ffff11b224 */ /* 0x000fe200078e0a11 */
[----:B------:R-:W-:Y:S01]  /*b750*/  ISETP.GT.U32.AND P4, PT, R0, R14, PT ;  /* 0x0000000e0000720c */ /* 0x000fe20003f84070 */
[----:B------:R-:W-:Y:S01]  /*b760*/  IMAD.HI.U32 R10, R6, R12, RZ ;  /* 0x0000000c060a7227 */ /* 0x000fe200078e00ff */
[----:B------:R-:W-:Y:S02]  /*b770*/  ISETP.GT.U32.AND P3, PT, R0, R15, PT ;  /* 0x0000000f0000720c */ /* 0x000fe40003f64070 */
[----:B------:R-:W-:Y:S01]  /*b780*/  STL [R1+0x610], R17 ;  /* 0x0006101101007387 */ /* 0x000fe20000100800 */
[----:B------:R-:W-:Y:S01]  /*b790*/  @!P6 IMAD.MOV R9, RZ, RZ, -R9 ;  /* 0x000000ffff09e224 */ /* 0x000fe200078e0a09 */
[----:B------:R-:W-:Y:S01]  /*b7a0*/  ISETP.GE.AND P6, PT, R4, RZ, PT ;  /* 0x000000ff0400720c */ /* 0x000fe20003fc6270 */
[----:B------:R-:W-:Y:S01]  /*b7b0*/  IMAD.MOV R10, RZ, RZ, -R10 ;  /* 0x000000ffff0a7224 */ /* 0x000fe200078e0a0a */
[----:B------:R1:W-:Y:S01]  /*b7c0*/  STL [R1+0x668], R11 ;  /* 0x0006680b01007387 */ /* 0x0003e20000100800 */
[----:B------:R-:W-:-:S03]  /*b7d0*/  IMAD.HI.U32 R8, R6, R5, RZ ;  /* 0x0000000506087227 */ /* 0x000fc600078e00ff */
[----:B------:R2:W-:Y:S01]  /*b7e0*/  STL [R1+0x66c], R9 ;  /* 0x00066c0901007387 */ /* 0x0005e20000100800 */
[----:B------:R-:W-:Y:S02]  /*b7f0*/  IMAD R12, R0, R10, R12 ;  /* 0x0000000a000c7224 */ /* 0x000fe400078e020c */
[--C-:B------:R-:W-:Y:S02]  /*b800*/  @!P1 IMAD.IADD R7, R7, 0x1, -R0.reuse ;  /* 0x0000000107079824 */ /* 0x100fe400078e0a00 */
[--C-:B------:R-:W-:Y:S01]  /*b810*/  @!P4 IMAD.IADD R14, R14, 0x1, -R0.reuse ;  /* 0x000000010e0ec824 */ /* 0x100fe200078e0a00 */
[----:B------:R-:W-:Y:S01]  /*b820*/  ISETP.GT.U32.AND P1, PT, R0, R12, PT ;  /* 0x0000000c0000720c */ /* 0x000fe20003f24070 */
[----:B-1----:R-:W-:Y:S02]  /*b830*/  VIADD R11, R2, 0xfd ;  /* 0x000000fd020b7836 */ /* 0x002fe40000000000 */
[----:B------:R-:W-:Y:S02]  /*b840*/  @!P3 IMAD.IADD R15, R15, 0x1, -R0 ;  /* 0x000000010f0fb824 */ /* 0x000fe400078e0a00 */
[----:B--2---:R-:W-:Y:S01]  /*b850*/  IMAD.MOV R9, RZ, RZ, -R8 ;  /* 0x000000ffff097224 */ /* 0x004fe200078e0a08 */
[----:B------:R-:W-:Y:S01]  /*b860*/  IABS R4, R11 ;  /* 0x0000000b00047213 */ /* 0x000fe20000000000 */
[----:B------:R-:W-:Y:S01]  /*b870*/  IMAD.MOV.U32 R16, RZ, RZ, R7 ;  /* 0x000000ffff107224 */ /* 0x000fe200078e0007 */
[C---:B------:R-:W-:Y:S01]  /*b880*/  ISETP.GT.U32.AND P3, PT, R0.reuse, R15, PT ;  /* 0x0000000f0000720c */ /* 0x040fe20003f64070 */
[----:B------:R-:W-:-:S02]  /*b890*/  IMAD R5, R0, R9, R5 ;  /* 0x0000000900057224 */ /* 0x000fc400078e0205 */
[----:B------:R-:W-:Y:S02]  /*b8a0*/  IMAD.MOV.U32 R8, RZ, RZ, R4 ;  /* 0x000000ffff087224 */ /* 0x000fe400078e0004 */
[----:B------:R-:W-:Y:S01]  /*b8b0*/  VIADD R4, R2, 0xfe ;  /* 0x000000fe02047836 */ /* 0x000fe20000000000 */
[----:B------:R-:W-:Y:S01]  /*b8c0*/  ISETP.GT.U32.AND P4, PT, R0, R5, PT ;  /* 0x000000050000720c */ /* 0x000fe20003f84070 */
[----:B------:R-:W-:Y:S01]  /*b8d0*/  @!P1 IMAD.IADD R12, R12, 0x1, -R0 ;  /* 0x000000010c0c9824 */ /* 0x000fe200078e0a00 */
[----:B------:R-:W-:Y:S01]  /*b8e0*/  ISETP.GE.AND P1, PT, R11, RZ, PT ;  /* 0x000000ff0b00720c */ /* 0x000fe20003f26270 */
[----:B------:R-:W-:Y:S01]  /*b8f0*/  IMAD.HI.U32 R9, R6, R8, RZ ;  /* 0x0000000806097227 */ /* 0x000fe200078e00ff */
[----:B------:R-:W-:-:S03]  /*b900*/  IABS R13, R4 ;  /* 0x00000004000d7213 */ /* 0x000fc60000000000 */
[----:B------:R-:W-:Y:S02]  /*b910*/  IMAD.MOV R9, RZ, RZ, -R9 ;  /* 0x000000ffff097224 */ /* 0x000fe400078e0a09 */
[----:B------:R-:W-:Y:S02]  /*b920*/  IMAD.MOV.U32 R11, RZ, RZ, R13 ;  /* 0x000000ffff0b7224 */ /* 0x000fe400078e000d */
[--C-:B------:R-:W-:Y:S01]  /*b930*/  @!P3 IMAD.IADD R15, R15, 0x1, -R0.reuse ;  /* 0x000000010f0fb824 */ /* 0x100fe200078e0a00 */
[----:B------:R-:W-:Y:S01]  /*b940*/  ISETP.GE.AND P3, PT, R3, RZ, PT ;  /* 0x000000ff0300720c */ /* 0x000fe20003f66270 */
[----:B------:R-:W-:Y:S01]  /*b950*/  @!P4 IMAD.IADD R5, R5, 0x1, -R0 ;  /* 0x000000010505c824 */ /* 0x000fe200078e0a00 */
[----:B------:R-:W-:Y:S01]  /*b960*/  ISETP.GT.U32.AND P4, PT, R0, R12, PT ;  /* 0x0000000c0000720c */ /* 0x000fe20003f84070 */
[----:B------:R-:W-:-:S04]  /*b970*/  IMAD.HI.U32 R7, R6, R11, RZ ;  /* 0x0000000b06077227 */ /* 0x000fc800078e00ff */
[C---:B------:R-:W-:Y:S02]  /*b980*/  IMAD R8, R0.reuse, R9, R8 ;  /* 0x0000000900087224 */ /* 0x040fe400078e0208 */
[----:B------:R-:W-:Y:S02]  /*b990*/  IMAD.MOV R7, RZ, RZ, -R7 ;  /* 0x000000ffff077224 */ /* 0x000fe400078e0a07 */
[----:B------:R-:W-:Y:S01]  /*b9a0*/  @!P5 IMAD.MOV R15, RZ, RZ, -R15 ;  /* 0x000000ffff0fd224 */ /* 0x000fe200078e0a0f */
[C---:B------:R-:W-:Y:S01]  /*b9b0*/  ISETP.GT.U32.AND P5, PT, R0.reuse, R8, PT ;  /* 0x000000080000720c */ /* 0x040fe20003fa4070 */
[----:B------:R-:W-:Y:S02]  /*b9c0*/  IMAD R11, R0, R7, R11 ;  /* 0x00000007000b7224 */ /* 0x000fe400078e020b */
[----:B------:R-:W-:Y:S02]  /*b9d0*/  @!P4 IMAD.IADD R12, R12, 0x1, -R0 ;  /* 0x000000010c0cc824 */ /* 0x000fe400078e0a00 */
[----:B------:R-:W-:Y:S01]  /*b9e0*/  @!P2 IMAD.MOV R16, RZ, RZ, -R16 ;  /* 0x000000ffff10a224 */ /* 0x000fe200078e0a10 */
[----:B------:R-:W-:Y:S01]  /*b9f0*/  ISETP.GT.U32.AND P4, PT, R0, R11, PT ;  /* 0x0000000b0000720c */ /* 0x000fe20003f84070 */
[----:B------:R-:W-:Y:S01]  /*ba00*/  VIADD R10, R2, 0xff ;  /* 0x000000ff020a7836 */ /* 0x000fe20000000000 */
[----:B------:R-:W-:Y:S01]  /*ba10*/  ISETP.GT.U32.AND P2, PT, R0, R5, PT ;  /* 0x000000050000720c */ /* 0x000fe20003f44070 */
[----:B------:R-:W-:Y:S01]  /*ba20*/  VIADD R9, R2, 0x100 ;  /* 0x0000010002097836 */ /* 0x000fe20000000000 */
[----:B------:R-:W-:Y:S01]  /*ba30*/  STL [R1+0x664], R16 ;  /* 0x0006641001007387 */ /* 0x000fe20000100800 */
[----:B------:R-:W-:Y:S01]  /*ba40*/  @!P0 IMAD.MOV R14, RZ, RZ, -R14 ;  /* 0x000000ffff0e8224 */ /* 0x000fe200078e0a0e */
[----:B------:R-:W-:Y:S01]  /*ba50*/  IABS R3, R10 ;  /* 0x0000000a00037213 */ /* 0x000fe20000000000 */
[--C-:B------:R-:W-:Y:S01]  /*ba60*/  @!P5 IMAD.IADD R8, R8, 0x1, -R0.reuse ;  /* 0x000000010808d824 */ /* 0x100fe200078e0a00 */
[----:B------:R-:W-:Y:S01]  /*ba70*/  ISETP.GE.AND P0, PT, R4, RZ, PT ;  /* 0x000000ff0400720c */ /* 0x000fe20003f06270 */
[----:B------:R-:W-:Y:S01]  /*ba80*/  STL [R1+0x634], R15 ;  /* 0x0006340f01007387 */ /* 0x000fe20000100800 */
[----:B------:R-:W-:Y:S01]  /*ba90*/  IABS R4, R9 ;  /* 0x0000000900047213 */ /* 0x000fe20000000000 */
[----:B------:R-:W-:Y:S01]  /*baa0*/  IMAD.HI.U32 R13, R6, R3, RZ ;  /* 0x00000003060d7227 */ /* 0x000fe200078e00ff */
[----:B------:R-:W-:Y:S01]  /*bab0*/  ISETP.GT.U32.AND P5, PT, R0, R8, PT ;  /* 0x000000080000720c */ /* 0x000fe20003fa4070 */
[----:B------:R1:W-:Y:S02]  /*bac0*/  STL [R1+0x64c], R14 ;  /* 0x00064c0e01007387 */ /* 0x0003e40000100800 */
[----:B------:R-:W-:-:S02]  /*bad0*/  @!P4 IMAD.IADD R11, R11, 0x1, -R0 ;  /* 0x000000010b0bc824 */ /* 0x000fc400078e0a00 */
[----:B------:R-:W-:Y:S01]  /*bae0*/  @!P2 IMAD.IADD R5, R5, 0x1, -R0 ;  /* 0x000000010505a824 */ /* 0x000fe200078e0a00 */
[----:B------:R-:W-:Y:S01]  /*baf0*/  ISETP.GE.AND P2, PT, R10, RZ, PT ;  /* 0x000000ff0a00720c */ /* 0x000fe20003f46270 */
[----:B------:R-:W-:Y:S01]  /*bb00*/  VIADD R7, R2, 0x101 ;  /* 0x0000010102077836 */ /* 0x000fe20000000000 */
[----:B------:R-:W-:Y:S01]  /*bb10*/  ISETP.GT.U32.AND P4, PT, R0, R11, PT ;  /* 0x0000000b0000720c */ /* 0x000fe20003f84070 */
[----:B------:R-:W-:Y:S02]  /*bb20*/  IMAD.MOV R13, RZ, RZ, -R13 ;  /* 0x000000ffff0d7224 */ /* 0x000fe400078e0a0d */
[----:B-1----:R-:W-:Y:S01]  /*bb30*/  IMAD.MOV.U32 R14, RZ, RZ, R5 ;  /* 0x000000ffff0e7224 */ /* 0x002fe200078e0005 */
[----:B------:R-:W-:Y:S01]  /*bb40*/  IABS R10, R7 ;  /* 0x00000007000a7213 */ /* 0x000fe20000000000 */
[----:B------:R-:W-:Y:S02]  /*bb50*/  IMAD.MOV.U32 R15, RZ, RZ, R12 ;  /* 0x000000ffff0f7224 */ /* 0x000fe400078e000c */
[----:B------:R-:W-:-:S04]  /*bb60*/  IMAD.HI.U32 R12, R6, R4, RZ ;  /* 0x00000004060c7227 */ /* 0x000fc800078e00ff */
[----:B------:R-:W-:Y:S02]  /*bb70*/  IMAD R3, R0, R13, R3 ;  /* 0x0000000d00037224 */ /* 0x000fe400078e0203 */
[----:B------:R-:W-:Y:S01]  /*bb80*/  @!P3 IMAD.MOV R14, RZ, RZ, -R14 ;  /* 0x000000ffff0eb224 */ /* 0x000fe200078e0a0e */
[----:B------:R-:W-:Y:S01]  /*bb90*/  ISETP.GE.AND P3, PT, R9, RZ, PT ;  /* 0x000000ff0900720c */ /* 0x000fe20003f66270 */
[----:B------:R-:W-:Y:S02]  /*bba0*/  VIADD R9, R2, 0x102 ;  /* 0x0000010202097836 */ /* 0x000fe40000000000 */
[----:B------:R-:W-:Y:S02]  /*bbb0*/  IMAD.MOV R12, RZ, RZ, -R12 ;  /* 0x000000ffff0c7224 */ /* 0x000fe400078e0a0c */
[----:B------:R-:W-:Y:S01]  /*bbc0*/  @!P6 IMAD.MOV R15, RZ, RZ, -R15 ;  /* 0x000000ffff0fe224 */ /* 0x000fe200078e0a0f */
[----:B------:R-:W-:Y:S01]  /*bbd0*/  ISETP.GT.U32.AND P6, PT, R0, R3, PT ;  /* 0x000000030000720c */ /* 0x000fe20003fc4070 */
[----:B------:R-:W-:-:S03]  /*bbe0*/  IMAD.HI.U32 R5, R6, R10, RZ ;  /* 0x0000000a06057227 */ /* 0x000fc600078e00ff */
[----:B------:R-:W-:Y:S01]  /*bbf0*/  STL [R1+0x654], R15 ;  /* 0x0006540f01007387 */ /* 0x000fe20000100800 */
[----:B------:R-:W-:Y:S01]  /*bc00*/  @!P5 IMAD.IADD R8, R8, 0x1, -R0 ;  /* 0x000000010808d824 */ /* 0x000fe200078e0a00 */
[----:B------:R-:W-:Y:S01]  /*bc10*/  ISETP.GE.AND P5, PT, R7, RZ, PT ;  /* 0x000000ff0700720c */ /* 0x000fe20003fa6270 */
[C---:B------:R-:W-:Y:S01]  /*bc20*/  IMAD R4, R0.reuse, R12, R4 ;  /* 0x0000000c00047224 */ /* 0x040fe200078e0204 */
[----:B------:R-:W-:Y:S01]  /*bc30*/  IABS R7, R9 ;  /* 0x0000000900077213 */ /* 0x000fe20000000000 */
[----:B------:R-:W-:Y:S01]  /*bc40*/  IMAD.MOV R5, RZ, RZ, -R5 ;  /* 0x000000ffff057224 */ /* 0x000fe200078e0a05 */
[----:B------:R1:W-:Y:S01]  /*bc50*/  STL [R1+0x660], R14 ;  /* 0x0006600e01007387 */ /* 0x0003e20000100800 */
[----:B------:R-:W-:Y:S01]  /*bc60*/  @!P4 IMAD.IADD R11, R11, 0x1, -R0 ;  /* 0x000000010b0bc824 */ /* 0x000fe200078e0a00 */
[C---:B------:R-:W-:Y:S01]  /*bc70*/  ISETP.GT.U32.AND P4, PT, R0.reuse, R4, PT ;  /* 0x000000040000720c */ /* 0x040fe20003f84070 */
[----:B------:R-:W-:Y:S02]  /*bc80*/  IMAD R10, R0, R5, R10 ;  /* 0x00000005000a7224 */ /* 0x000fe400078e020a */
[----:B------:R-:W-:-:S02]  /*bc90*/  IMAD.MOV.U32 R13, RZ, RZ, R11 ;  /* 0x000000ffff0d7224 */ /* 0x000fc400078e000b */
[----:B------:R-:W-:Y:S02]  /*bca0*/  @!P6 IMAD.IADD R3, R3, 0x1, -R0 ;  /* 0x000000010303e824 */ /* 0x000fe400078e0a00 */
[----:B------:R-:W-:Y:S01]  /*bcb0*/  @!P0 IMAD.MOV R13, RZ, RZ, -R13 ;  /* 0x000000ffff0d8224 */ /* 0x000fe200078e0a0d */
[C---:B------:R-:W-:Y:S01]  /*bcc0*/  ISETP.GT.U32.AND P0, PT, R0.reuse, R10, PT ;  /* 0x0000000a0000720c */ /* 0x040fe20003f04070 */
[----:B-1----:R-:W-:Y:S01]  /*bcd0*/  IMAD.MOV.U32 R14, RZ, RZ, R8 ;  /* 0x000000ffff0e7224 */ /* 0x002fe200078e0008 */
[----:B------:R-:W-:Y:S01]  /*bce0*/  ISETP.GT.U32.AND P6, PT, R0, R3, PT ;  /* 0x000000030000720c */ /* 0x000fe20003fc4070 */
[----:B------:R-:W-:-:S04]  /*bcf0*/  IMAD.HI.U32 R8, R6, R7, RZ ;  /* 0x0000000706087227 */ /* 0x000fc800078e00ff */
[----:B------:R-:W-:Y:S02]  /*bd00*/  IMAD.MOV R8, RZ, RZ, -R8 ;  /* 0x000000ffff087224 */ /* 0x000fe400078e0a08 */
[----:B------:R-:W-:Y:S02]  /*bd10*/  @!P4 IMAD.IADD R4, R4, 0x1, -R0 ;  /* 0x000000010404c824 */ /* 0x000fe400078e0a00 */
[----:B------:R-:W-:Y:S02]  /*bd20*/  IMAD R7, R0, R8, R7 ;  /* 0x0000000800077224 */ /* 0x000fe400078e0207 */
[----:B------:R-:W-:Y:S01]  /*bd30*/  @!P1 IMAD.MOV R14, RZ, RZ, -R14 ;  /* 0x000000ffff0e9224 */ /* 0x000fe200078e0a0e */
[----:B------:R-:W-:Y:S01]  /*bd40*/  ISETP.GE.AND P1, PT, R9, RZ, PT ;  /* 0x000000ff0900720c */ /* 0x000fe20003f26270 */
[----:B------:R-:W-:Y:S01]  /*bd50*/  VIADD R5, R2, 0x103 ;  /* 0x0000010302057836 */ /* 0x000fe20000000000 */
[----:B------:R-:W-:Y:S01]  /*bd60*/  ISETP.GT.U32.AND P4, PT, R0, R7, PT ;  /* 0x000000070000720c */ /* 0x000fe20003f84070 */
[----:B------:R-:W-:Y:S01]  /*bd70*/  VIADD R12, R2, 0x104 ;  /* 0x00000104020c7836 */ /* 0x000fe20000000000 */
[----:B------:R1:W-:Y:S01]  /*bd80*/  STL [R1+0x658], R14 ;  /* 0x0006580e01007387 */ /* 0x0003e20000100800 */
[--C-:B------:R-:W-:Y:S01]  /*bd90*/  @!P0 IMAD.IADD R10, R10, 0x1, -R0.reuse ;  /* 0x000000010a0a8824 */ /* 0x100fe200078e0a00 */
[----:B------:R-:W-:Y:S01]  /*bda0*/  ISETP.GT.U32.AND P0, PT, R0, R4, PT ;  /* 0x000000040000720c */ /* 0x000fe20003f04070 */
[--C-:B------:R-:W-:Y:S01]  /*bdb0*/  @!P6 IMAD.IADD R3, R3, 0x1, -R0.reuse ;  /* 0x000000010303e824 */ /* 0x100fe200078e0a00 */
[----:B------:R-:W-:Y:S01]  /*bdc0*/  ISETP.GE.AND P6, PT, R5, RZ, PT ;  /* 0x000000ff0500720c */ /* 0x000fe20003fc6270 */
[----:B------:R2:W-:Y:S01]  /*bdd0*/  STL [R1+0x65c], R13 ;  /* 0x00065c0d01007387 */ /* 0x0005e20000100800 */
[----:B------:R-:W-:Y:S01]  /*bde0*/  IABS R8, R12 ;  /* 0x0000000c00087213 */ /* 0x000fe20000000000 */
[----:B------:R-:W-:Y:S01]  /*bdf0*/  IMAD.MOV.U32 R15, RZ, RZ, R3 ;  /* 0x000000ffff0f7224 */ /* 0x000fe200078e0003 */
[----:B------:R-:W-:Y:S01]  /*be00*/  IABS R9, R2 ;  /* 0x0000000200097213 */ /* 0x000fe20000000000 */
[----:B------:R-:W-:Y:S01]  /*be10*/  VIADD R11, R2, 0x1ff ;  /* 0x000001ff020b7836 */ /* 0x000fe20000000000 */
[----:B-1----:R-:W-:Y:S01]  /*be20*/  IABS R14, R5 ;  /* 0x00000005000e7213 */ /* 0x002fe20000000000 */
[----:B------:R-:W-:-:S02]  /*be30*/  @!P4 IMAD.IADD R7, R7, 0x1, -R0 ;  /* 0x000000010707c824 */ /* 0x000fc400078e0a00 */
[----:B------:R-:W-:Y:S01]  /*be40*/  @!P2 IMAD.MOV R15, RZ, RZ, -R15 ;  /* 0x000000ffff0fa224 */ /* 0x000fe200078e0a0f */
[----:B------:R-:W-:Y:S01]  /*be50*/  ISETP.GT.U32.AND P2, PT, R0, R10, PT ;  /* 0x0000000a0000720c */ /* 0x000fe20003f44070 */
[----:B------:R-:W-:Y:S01]  /*be60*/  IMAD.HI.U32 R5, R6, R14, RZ ;  /* 0x0000000e06057227 */ /* 0x000fe200078e00ff */
[----:B------:R-:W-:Y:S02]  /*be70*/  ISETP.GT.U32.AND P4, PT, R0, R7, PT ;  /* 0x000000070000720c */ /* 0x000fe40003f84070 */
[----:B------:R1:W-:Y:S01]  /*be80*/  STL [R1+0x650], R15 ;  /* 0x0006500f01007387 */ /* 0x0003e20000100800 */
[----:B------:R-:W-:Y:S02]  /*be90*/  IMAD.MOV R5, RZ, RZ, -R5 ;  /* 0x000000ffff057224 */ /* 0x000fe400078e0a05 */
[----:B--2---:R-:W-:-:S04]  /*bea0*/  IMAD.HI.U32 R13, R6, R8, RZ ;  /* 0x00000008060d7227 */ /* 0x004fc800078e00ff */
[----:B------:R-:W-:-:S04]  /*beb0*/  IMAD.HI.U32 R3, R6, R9, RZ ;  /* 0x0000000906037227 */ /* 0x000fc800078e00ff */
[----:B------:R-:W-:Y:S01]  /*bec0*/  IMAD R14, R0, R5, R14 ;  /* 0x00000005000e7224 */ /* 0x000fe200078e020e */
[----:B------:R-:W-:Y:S01]  /*bed0*/  IABS R5, R11 ;  /* 0x0000000b00057213 */ /* 0x000fe20000000000 */
[----:B------:R-:W-:Y:S02]  /*bee0*/  IMAD.MOV R13, RZ, RZ, -R13 ;  /* 0x000000ffff0d7224 */ /* 0x000fe400078e0a0d */
[----:B------:R-:W-:Y:S01]  /*bef0*/  @!P0 IMAD.IADD R4, R4, 0x1, -R0 ;  /* 0x0000000104048824 */ /* 0x000fe200078e0a00 */
[C---:B------:R-:W-:Y:S01]  /*bf00*/  ISETP.GT.U32.AND P0, PT, R0.reuse, R14, PT ;  /* 0x0000000e0000720c */ /* 0x040fe20003f04070 */
[----:B------:R-:W-:Y:S02]  /*bf10*/  IMAD.MOV R3, RZ, RZ, -R3 ;  /* 0x000000ffff037224 */ /* 0x000fe400078e0a03 */
[----:B------:R-:W-:Y:S02]  /*bf20*/  IMAD R8, R0, R13, R8 ;  /* 0x0000000d00087224 */ /* 0x000fe400078e0208 */
[----:B-1----:R-:W-:-:S02]  /*bf30*/  IMAD.MOV.U32 R15, RZ, RZ, R4 ;  /* 0x000000ffff0f7224 */ /* 0x002fc400078e0004 */
[C---:B------:R-:W-:Y:S02]  /*bf40*/  IMAD R9, R0.reuse, R3, R9 ;  /* 0x0000000300097224 */ /* 0x040fe400078e0209 */
[----:B------:R-:W-:Y:S01]  /*bf50*/  @!P3 IMAD.MOV R15, RZ, RZ, -R15 ;  /* 0x000000ffff0fb224 */ /* 0x000fe200078e0a0f */
[C---:B------:R-:W-:Y:S01]  /*bf60*/  ISETP.GT.U32.AND P3, PT, R0.reuse, R8, PT ;  /* 0x000000080000720c */ /* 0x040fe20003f64070 */
[--C-:B------:R-:W-:Y:S01]  /*bf70*/  @!P4 IMAD.IADD R7, R7, 0x1, -R0.reuse ;  /* 0x000000010707c824 */ /* 0x100fe200078e0a00 */
[----:B------:R-:W-:Y:S01]  /*bf80*/  ISETP.GT.U32.AND P4, PT, R0, R9, PT ;  /* 0x000000090000720c */ /* 0x000fe20003f84070 */
[----:B------:R-:W-:Y:S01]  /*bf90*/  @!P0 IMAD.IADD R14, R14, 0x1, -R0 ;  /* 0x000000010e0e8824 */ /* 0x000fe200078e0a00 */
[----:B------:R-:W-:Y:S01]  /*bfa0*/  ISETP.GE.AND P0, PT, R11, RZ, PT ;  /* 0x000000ff0b00720c */ /* 0x000fe20003f06270 */
[----:B------:R-:W-:Y:S01]  /*bfb0*/  VIADD R3, R2, 0x106 ;  /* 0x0000010602037836 */ /* 0x000fe20000000000 */
[----:B------:R-:W-:Y:S01]  /*bfc0*/  STL [R1+0x63c], R15 ;  /* 0x00063c0f01007387 */ /* 0x000fe20000100800 */
[----:B------:R-:W-:-:S04]  /*bfd0*/  IMAD.HI.U32 R4, R6, R5, RZ ;  /* 0x0000000506047227 */ /* 0x000fc800078e00ff */
[--C-:B------:R-:W-:Y:S01]  /*bfe0*/  @!P2 IMAD.IADD R10, R10, 0x1, -R0.reuse ;  /* 0x000000010a0aa824 */ /* 0x100fe200078e0a00 */
[----:B------:R-:W-:Y:S01]  /*bff0*/  ISETP.GE.AND P2, PT, R12, RZ, PT ;  /* 0x000000ff0c00720c */ /* 0x000fe20003f46270 */
[--C-:B------:R-:W-:Y:S01]  /*c000*/  @!P3 IMAD.IADD R8, R8, 0x1, -R0.reuse ;  /* 0x000000010808b824 */ /* 0x100fe200078e0a00 */
[C---:B------:R-:W-:Y:S01]  /*c010*/  ISETP.GT.U32.AND P3, PT, R0.reuse, R14, PT ;  /* 0x0000000e0000720c */ /* 0x040fe20003f64070 */
[----:B------:R-:W-:Y:S01]  /*c020*/  @!P4 IMAD.IADD R9, R9, 0x1, -R0 ;  /* 0x000000010909c824 */ /* 0x000fe200078e0a00 */
[----:B------:R-:W-:Y:S01]  /*c030*/  IABS R12, R3 ;  /* 0x00000003000c7213 */ /* 0x000fe20000000000 */
[----:B------:R-:W-:Y:S02]  /*c040*/  IMAD.MOV R4, RZ, RZ, -R4 ;  /* 0x000000ffff047224 */ /* 0x000fe400078e0a04 */
[----:B------:R-:W-:Y:S01]  /*c050*/  IMAD.MOV.U32 R13, RZ, RZ, R10 ;  /* 0x000000ffff0d7224 */ /* 0x000fe200078e000a */
[C---:B------:R-:W-:Y:S01]  /*c060*/  ISETP.GT.U32.AND P4, PT, R0.reuse, R9, PT ;  /* 0x000000090000720c */ /* 0x040fe20003f84070 */
[----:B------:R-:W-:-:S02]  /*c070*/  IMAD R5, R0, R4, R5 ;  /* 0x0000000400057224 */ /* 0x000fc400078e0205 */
[----:B------:R-:W-:-:S04]  /*c080*/  IMAD.HI.U32 R4, R6, R12, RZ ;  /* 0x0000000c06047227 */ /* 0x000fc800078e00ff */
[----:B------:R-:W-:Y:S02]  /*c090*/  IMAD.MOV R4, RZ, RZ, -R4 ;  /* 0x000000ffff047224 */ /* 0x000fe400078e0a04 */
[----:B------:R-:W-:Y:S01]  /*c0a0*/  @!P3 IMAD.IADD R14, R14, 0x1, -R0 ;  /* 0x000000010e0eb824 */ /* 0x000fe200078e0a00 */
[C---:B------:R-:W-:Y:S01]  /*c0b0*/  ISETP.GT.U32.AND P3, PT, R0.reuse, R5, PT ;  /* 0x000000050000720c */ /* 0x040fe20003f64070 */
[C---:B------:R-:W-:Y:S02]  /*c0c0*/  IMAD R12, R0.reuse, R4, R12 ;  /* 0x00000004000c7224 */ /* 0x040fe400078e020c */
[----:B------:R-:W-:Y:S01]  /*c0d0*/  @!P5 IMAD.MOV R13, RZ, RZ, -R13 ;  /* 0x000000ffff0dd224 */ /* 0x000fe200078e0a0d */
[C---:B------:R-:W-:Y:S01]  /*c0e0*/  ISETP.GT.U32.AND P5, PT, R0.reuse, R8, PT ;  /* 0x000000080000720c */ /* 0x040fe20003fa4070 */
[----:B------:R-:W-:Y:S01]  /*c0f0*/  @!P4 IMAD.IADD R9, R9, 0x1, -R0 ;  /* 0x000000010909c824 */ /* 0x000fe200078e0a00 */
[----:B------:R-:W-:Y:S01]  /*c100*/  ISETP.GT.U32.AND P4, PT, R0, R12, PT ;  /* 0x0000000c0000720c */ /* 0x000fe20003f84070 */
[----:B------:R-:W-:Y:S01]  /*c110*/  VIADD R11, R2, 0x107 ;  /* 0x00000107020b7836 */ /* 0x000fe20000000000 */
[----:B------:R1:W-:Y:S01]  /*c120*/  STL [R1+0x640], R13 ;  /* 0x0006400d01007387 */ /* 0x0003e20000100800 */
[----:B------:R-:W-:-:S02]  /*c130*/  IMAD.MOV.U32 R16, RZ, RZ, R14 ;  /* 0x000000ffff107224 */ /* 0x000fc400078e000e */
[----:B------:R-:W-:Y:S01]  /*c140*/  @!P1 IMAD.MOV R7, RZ, RZ, -R7 ;  /* 0x000000ffff079224 */ /* 0x000fe200078e0a07 */
[----:B------:R-:W-:Y:S01]  /*c150*/  ISETP.GE.AND P1, PT, R3, RZ, PT ;  /* 0x000000ff0300720c */ /* 0x000fe20003f26270 */
[--C-:B------:R-:W-:Y:S01]  /*c160*/  @!P3 IMAD.IADD R5, R5, 0x1, -R0.reuse ;  /* 0x000000010505b824 */ /* 0x100fe200078e0a00 */
[----:B------:R-:W-:Y:S01]  /*c170*/  ISETP.GE.AND P3, PT, R11, RZ, PT ;  /* 0x000000ff0b00720c */ /* 0x000fe20003f66270 */
[----:B------:R-:W-:Y:S01]  /*c180*/  VIADD R3, R2, 0x108 ;  /* 0x0000010802037836 */ /* 0x000fe20000000000 */
[----:B------:R2:W-:Y:S01]  /*c190*/  STL [R1+0x648], R7 ;  /* 0x0006480701007387 */ /* 0x0005e20000100800 */
[----:B------:R-:W-:Y:S01]  /*c1a0*/  @!P5 IMAD.IADD R8, R8, 0x1, -R0 ;  /* 0x000000010808d824 */ /* 0x000fe200078e0a00 */
[----:B-1----:R-:W-:Y:S01]  /*c1b0*/  IABS R13, R11 ;  /* 0x0000000b000d7213 */ /* 0x002fe20000000000 */
[C---:B------:R-:W-:Y:S01]  /*c1c0*/  VIADD R4, R2.reuse, 0x109 ;  /* 0x0000010902047836 */ /* 0x040fe20000000000 */
[----:B------:R-:W-:Y:S01]  /*c1d0*/  ISETP.GE.AND P5, PT, R2, RZ, PT ;  /* 0x000000ff0200720c */ /* 0x000fe20003fa6270 */
[----:B------:R-:W-:Y:S01]  /*c1e0*/  @!P6 IMAD.MOV R16, RZ, RZ, -R16 ;  /* 0x000000ffff10e224 */ /* 0x000fe200078e0a10 */
[----:B------:R-:W-:Y:S01]  /*c1f0*/  ISETP.GT.U32.AND P6, PT, R0, R5, PT ;  /* 0x000000050000720c */ /* 0x000fe20003fc4070 */
[----:B------:R-:W-:Y:S01]  /*c200*/  IMAD.HI.U32 R15, R6, R13, RZ ;  /* 0x0000000d060f7227 */ /* 0x000fe200078e00ff */
[----:B------:R-:W-:-:S02]  /*c210*/  IABS R10, R4 ;  /* 0x00000004000a7213 */ /* 0x000fc40000000000 */
[----:B--2---:R-:W-:Y:S01]  /*c220*/  IABS R7, R3 ;  /* 0x0000000300077213 */ /* 0x004fe20000000000 */
[----:B------:R-:W-:Y:S01]  /*c230*/  @!P4 IMAD.IADD R12, R12, 0x1, -R0 ;  /* 0x000000010c0cc824 */ /* 0x000fe200078e0a00 */
[----:B------:R-:W-:Y:S01]  /*c240*/  STL [R1+0x644], R16 ;  /* 0x0006441001007387 */ /* 0x000fe20000100800 */
[----:B------:R-:W-:Y:S02]  /*c250*/  IMAD.MOV R15, RZ, RZ, -R15 ;  /* 0x000000ffff0f7224 */ /* 0x000fe400078e0a0f */
[----:B------:R-:W-:Y:S01]  /*c260*/  IMAD.MOV.U32 R14, RZ, RZ, R8 ;  /* 0x000000ffff0e7224 */ /* 0x000fe200078e0008 */
[C---:B------:R-:W-:Y:S01]  /*c270*/  ISETP.GT.U32.AND P4, PT, R0.reuse, R12, PT ;  /* 0x0000000c0000720c */ /* 0x040fe20003f84070 */
[----:B------:R-:W-:Y:S02]  /*c280*/  IMAD R11, R0, R15, R13 ;  /* 0x0000000f000b7224 */ /* 0x000fe400078e020d */
[----:B------:R-:W-:Y:S02]  /*c290*/  @!P2 IMAD.MOV R14, RZ, RZ, -R14 ;  /* 0x000000ffff0ea224 */ /* 0x000fe400078e0a0e */
[----:B------:R-:W-:Y:S01]  /*c2a0*/  IMAD.HI.U32 R13, R6, R7, RZ ;  /* 0x00000007060d7227 */ /* 0x000fe200078e00ff */
[----:B------:R-:W-:-:S02]  /*c2b0*/  ISETP.GT.U32.AND P2, PT, R0, R11, PT ;  /* 0x0000000b0000720c */ /* 0x000fc40003f44070 */
[----:B------:R1:W-:Y:S01]  /*c2c0*/  STL [R1+0x638], R14 ;  /* 0x0006380e01007387 */ /* 0x0003e20000100800 */
[----:B------:R-:W-:-:S04]  /*c2d0*/  IMAD.HI.U32 R8, R6, R10, RZ ;  /* 0x0000000a06087227 */ /* 0x000fc800078e00ff */
[----:B------:R-:W-:Y:S02]  /*c2e0*/  IMAD.MOV R13, RZ, RZ, -R13 ;  /* 0x000000ffff0d7224 */ /* 0x000fe400078e0a0d */
[----:B------:R-:W-:Y:S01]  /*c2f0*/  @!P6 IMAD.IADD R5, R5, 0x1, -R0 ;  /* 0x000000010505e824 */ /* 0x000fe200078e0a00 */
[----:B------:R-:W-:Y:S01]  /*c300*/  ISETP.GE.AND P6, PT, R4, RZ, PT ;  /* 0x000000ff0400720c */ /* 0x000fe20003fc6270 */
[C---:B------:R-:W-:Y:S02]  /*c310*/  IMAD R7, R0.reuse, R13, R7 ;  /* 0x0000000d00077224 */ /* 0x040fe400078e0207 */
[----:B-1----:R-:W-:Y:S02]  /*c320*/  IMAD.MOV R14, RZ, RZ, -R8 ;  /* 0x000000ffff0e7224 */ /* 0x002fe400078e0a08 */
[----:B------:R-:W-:Y:S02]  /*c330*/  IMAD.MOV.U32 R16, RZ, RZ, R5 ;  /* 0x000000ffff107224 */ /* 0x000fe400078e0005 */
[----:B------:R-:W-:-:S02]  /*c340*/  IMAD R14, R0, R14, R10 ;  /* 0x0000000e000e7224 */ /* 0x000fc400078e020a */
[----:B------:R-:W-:Y:S01]  /*c350*/  @!P4 IMAD.IADD R12, R12, 0x1, -R0 ;  /* 0x000000010c0cc824 */ /* 0x000fe200078e0a00 */
[C---:B------:R-:W-:Y:S01]  /*c360*/  ISETP.GT.U32.AND P4, PT, R0.reuse, R7, PT ;  /* 0x000000070000720c */ /* 0x040fe20003f84070 */
[----:B------:R-:W-:Y:S01]  /*c370*/  @!P0 IMAD.MOV R16, RZ, RZ, -R16 ;  /* 0x000000ffff108224 */ /* 0x000fe200078e0a10 */
[----:B------:R-:W-:Y:S01]  /*c380*/  ISETP.GT.U32.AND P0, PT, R0, R14, PT ;  /* 0x0000000e0000720c */ /* 0x000fe20003f04070 */
[----:B------:R-:W-:Y:S01]  /*c390*/  @!P5 IMAD.MOV R9, RZ, RZ, -R9 ;  /* 0x000000ffff09d224 */ /* 0x000fe200078e0a09 */
[----:B------:R-:W-:Y:S01]  /*c3a0*/  ISETP.GE.AND P5, PT, R3, RZ, PT ;  /* 0x000000ff0300720c */ /* 0x000fe20003fa6270 */
[----:B------:R-:W-:Y:S02]  /*c3b0*/  @!P2 IMAD.IADD R11, R11, 0x1, -R0 ;  /* 0x000000010b0ba824 */ /* 0x000fe400078e0a00 */
[----:B------:R-:W-:Y:S01]  /*c3c0*/  VIADD R8, R2, 0x10a ;  /* 0x0000010a02087836 */ /* 0x000fe20000000000 */
[----:B------:R1:W-:Y:S01]  /*c3d0*/  STL [R1], R9 ;  /* 0x0000000901007387 */ /* 0x0003e20000100800 */
[----:B------:R-:W-:Y:S01]  /*c3e0*/  IMAD.MOV.U32 R15, RZ, RZ, R12 ;  /* 0x000000ffff0f7224 */ /* 0x000fe200078e000c */
[----:B------:R-:W-:Y:S01]  /*c3f0*/  ISETP.GT.U32.AND P2, PT, R0, R11, PT ;  /* 0x0000000b0000720c */ /* 0x000fe20003f44070 */
[----:B------:R-:W-:Y:S01]  /*c400*/  VIADD R4, R2, 0x10c ;  /* 0x0000010c02047836 */ /* 0x000fe20000000000 */
[----:B------:R-:W-:Y:S01]  /*c410*/  IABS R3, R8 ;  /* 0x0000000800037213 */ /* 0x000fe20000000000 */
[--C-:B------:R-:W-:Y:S01]  /*c420*/  @!P4 IMAD.IADD R7, R7, 0x1, -R0.reuse ;  /* 0x000000010707c824 */ /* 0x100fe200078e0a00 */
[----:B------:R2:W-:Y:S01]  /*c430*/  STL [R1+0x624], R16 ;  /* 0x0006241001007387 */ /* 0x0005e20000100800 */
[--C-:B------:R-:W-:Y:S01]  /*c440*/  @!P0 IMAD.IADD R14, R14, 0x1, -R0.reuse ;  /* 0x000000010e0e8824 */ /* 0x100fe200078e0a00 */
[----:B------:R-:W-:Y:S01]  /*c450*/  IABS R5, R4 ;  /* 0x0000000400057213 */ /* 0x000fe20000000000 */
[----:B------:R-:W-:Y:S01]  /*c460*/  @!P1 IMAD.MOV R15, RZ, RZ, -R15 ;  /* 0x000000ffff0f9224 */ /* 0x000fe200078e0a0f */
[----:B------:R-:W-:Y:S01]  /*c470*/  ISETP.GT.U32.AND P4, PT, R0, R7, PT ;  /* 0x000000070000720c */ /* 0x000fe20003f84070 */
[----:B-1----:R-:W-:Y:S01]  /*c480*/  VIADD R9, R2, 0x10b ;  /* 0x0000010b02097836 */ /* 0x002fe20000000000 */
[----:B------:R-:W-:Y:S01]  /*c490*/  ISETP.GT.U32.AND P0, PT, R0, R14, PT ;  /* 0x0000000e0000720c */ /* 0x000fe20003f04070 */
[----:B------:R-:W-:Y:S01]  /*c4a0*/  IMAD.HI.U32 R12, R6, R3, RZ ;  /* 0x00000003060c7227 */ /* 0x000fe200078e00ff */
[----:B------:R-:W-:Y:S01]  /*c4b0*/  ISETP.GE.AND P1, PT, R8, RZ, PT ;  /* 0x000000ff0800720c */ /* 0x000fe20003f26270 */
[----:B------:R-:W-:Y:S01]  /*c4c0*/  STL [R1+0x630], R15 ;  /* 0x0006300f01007387 */ /* 0x000fe20000100800 */
[----:B------:R-:W-:Y:S01]  /*c4d0*/  IABS R10, R9 ;  /* 0x00000009000a7213 */ /* 0x000fe20000000000 */
[----:B------:R-:W-:Y:S01]  /*c4e0*/  @!P2 IMAD.IADD R11, R11, 0x1, -R0 ;  /* 0x000000010b0ba824 */ /* 0x000fe200078e0a00 */
[----:B------:R-:W-:Y:S01]  /*c4f0*/  ISETP.GE.AND P2, PT, R9, RZ, PT ;  /* 0x000000ff0900720c */ /* 0x000fe20003f46270 */
[----:B------:R-:W-:-:S02]  /*c500*/  IMAD.MOV R12, RZ, RZ, -R12 ;  /* 0x000000ffff0c7224 */ /* 0x000fc400078e0a0c */
[----:B------:R-:W-:Y:S02]  /*c510*/  IMAD.MOV.U32 R8, RZ, RZ, R10 ;  /* 0x000000ffff087224 */ /* 0x000fe400078e000a */
[----:B------:R-:W-:-:S04]  /*c520*/  IMAD.HI.U32 R10, R6, R5, RZ ;  /* 0x00000005060a7227 */ /* 0x000fc800078e00ff */
[----:B------:R-:W-:-:S04]  /*c530*/  IMAD.HI.U32 R9, R6, R8, RZ ;  /* 0x0000000806097227 */ /* 0x000fc800078e00ff */
[----:B------:R-:W-:Y:S02]  /*c540*/  IMAD.MOV.U32 R13, RZ, RZ, R11 ;  /* 0x000000ffff0d7224 */ /* 0x000fe400078e000b */
[C---:B------:R-:W-:Y:S02]  /*c550*/  IMAD R3, R0.reuse, R12, R3 ;  /* 0x0000000c00037224 */ /* 0x040fe400078e0203 */
[----:B------:R-:W-:Y:S02]  /*c560*/  IMAD.MOV R9, RZ, RZ, -R9 ;  /* 0x000000ffff097224 */ /* 0x000fe400078e0a09 */
[----:B------:R-:W-:Y:S01]  /*c570*/  @!P4 IMAD.IADD R7, R7, 0x1, -R0 ;  /* 0x000000010707c824 */ /* 0x000fe200078e0a00 */
[----:B------:R-:W-:Y:S01]  /*c580*/  ISETP.GT.U32.AND P4, PT, R0, R3, PT ;  /* 0x000000030000720c */ /* 0x000fe20003f84070 */
[----:B------:R-:W-:Y:S02]  /*c590*/  IMAD.MOV R10, RZ, RZ, -R10 ;  /* 0x000000ffff0a7224 */ /* 0x000fe400078e0a0a */
[----:B------:R-:W-:-:S02]  /*c5a0*/  @!P0 IMAD.IADD R14, R14, 0x1, -R0 ;  /* 0x000000010e0e8824 */ /* 0x000fc400078e0a00 */
[----:B------:R-:W-:Y:S01]  /*c5b0*/  @!P3 IMAD.MOV R13, RZ, RZ, -R13 ;  /* 0x000000ffff0db224 */ /* 0x000fe200078e0a0d */
[----:B------:R-:W-:Y:S01]  /*c5c0*/  ISETP.GE.AND P3, PT, R4, RZ, PT ;  /* 0x000000ff0400720c */ /* 0x000fe20003f66270 */
[C---:B------:R-:W-:Y:S02]  /*c5d0*/  IMAD R4, R0.reuse, R9, R8 ;  /* 0x0000000900047224 */ /* 0x040fe400078e0208 */
[----:B------:R-:W-:Y:S01]  /*c5e0*/  IMAD.MOV.U32 R11, RZ, RZ, R7 ;  /* 0x000000ffff0b7224 */ /* 0x000fe200078e0007 */
[----:B------:R-:W-:Y:S01]  /*c5f0*/  STL [R1+0x628], R13 ;  /* 0x0006280d01007387 */ /* 0x000fe20000100800 */
[C---:B------:R-:W-:Y:S02]  /*c600*/  IMAD R5, R0.reuse, R10, R5 ;  /* 0x0000000a00057224 */ /* 0x040fe400078e0205 */
[----:B--2---:R-:W-:Y:S02]  /*c610*/  IMAD.MOV.U32 R16, RZ, RZ, R14 ;  /* 0x000000ffff107224 */ /* 0x004fe400078e000e */
[----:B------:R-:W-:Y:S01]  /*c620*/  @!P5 IMAD.MOV R11, RZ, RZ, -R11 ;  /* 0x000000ffff0bd224 */ /* 0x000fe200078e0a0b */
[C---:B------:R-:W-:Y:S01]  /*c630*/  ISETP.GT.U32.AND P5, PT, R0.reuse, R4, PT ;  /* 0x000000040000720c */ /* 0x040fe20003fa4070 */
[----:B------:R-:W-:Y:S01]  /*c640*/  @!P6 IMAD.MOV R16, RZ, RZ, -R16 ;  /* 0x000000ffff10e224 */ /* 0x000fe200078e0a10 */
[----:B------:R-:W-:Y:S01]  /*c650*/  ISETP.GT.U32.AND P6, PT, R0, R5, PT ;  /* 0x000000050000720c */ /* 0x000fe20003fc4070 */
[----:B------:R-:W-:Y:S01]  /*c660*/  VIADD R10, R2, 0x10d ;  /* 0x0000010d020a7836 */ /* 0x000fe20000000000 */
[----:B------:R1:W-:Y:S01]  /*c670*/  STL [R1+0x62c], R11 ;  /* 0x00062c0b01007387 */ /* 0x0003e20000100800 */
[----:B------:R-:W-:-:S02]  /*c680*/  @!P4 IMAD.IADD R3, R3, 0x1, -R0 ;  /* 0x000000010303c824 */ /* 0x000fc400078e0a00 */
[----:B------:R-:W-:Y:S01]  /*c690*/  VIADD R7, R2, 0x10e ;  /* 0x0000010e02077836 */ /* 0x000fe20000000000 */
[----:B------:R-:W-:Y:S01]  /*c6a0*/  ISETP.GE.AND P0, PT, R10, RZ, PT ;  /* 0x000000ff0a00720c */ /* 0x000fe20003f06270 */
[----:B------:R-:W-:Y:S01]  /*c6b0*/  VIADD R9, R2, 0x110 ;  /* 0x0000011002097836 */ /* 0x000fe20000000000 */
[----:B------:R-:W-:Y:S01]  /*c6c0*/  ISETP.GT.U32.AND P4, PT, R0, R3, PT ;  /* 0x000000030000720c */ /* 0x000fe20003f84070 */
[----:B------:R-:W-:Y:S01]  /*c6d0*/  VIADD R8, R2, 0x10f ;  /* 0x0000010f02087836 */ /* 0x000fe20000000000 */
[----:B------:R-:W-:Y:S01]  /*c6e0*/  IABS R10, R10 ;  /* 0x0000000a000a7213 */ /* 0x000fe20000000000 */
[--C-:B------:R-:W-:Y:S01]  /*c6f0*/  @!P5 IMAD.IADD R4, R4, 0x1, -R0.reuse ;  /* 0x000000010404d824 */ /* 0x100fe200078e0a00 */
[----:B-1----:R-:W-:Y:S01]  /*c700*/  IABS R11, R7 ;  /* 0x00000007000b7213 */ /* 0x002fe20000000000 */
[----:B------:R-:W-:Y:S01]  /*c710*/  @!P6 IMAD.IADD R5, R5, 0x1, -R0 ;  /* 0x000000010505e824 */ /* 0x000fe200078e0a00 */
[----:B------:R-:W-:Y:S01]  /*c720*/  IABS R13, R9 ;  /* 0x00000009000d7213 */ /* 0x000fe20000000000 */
[----:B------:R-:W-:Y:S01]  /*c730*/  IMAD.HI.U32 R14, R6, R10, RZ ;  /* 0x0000000a060e7227 */ /* 0x000fe200078e00ff */
[C---:B------:R-:W-:Y:S01]  /*c740*/  ISETP.GT.U32.AND P5, PT, R0.reuse, R4, PT ;  /* 0x000000040000720c */ /* 0x040fe20003fa4070 */
[----:B------:R1:W-:Y:S01]  /*c750*/  STL [R1+0x620], R16 ;  /* 0x0006201001007387 */ /* 0x0003e20000100800 */
[----:B------:R-:W-:Y:S01]  /*c760*/  ISETP.GT.U32.AND P6, PT, R0, R5, PT ;  /* 0x000000050000720c */ /* 0x000fe20003fc4070 */
[----:B------:R-:W-:Y:S01]  /*c770*/  IMAD.MOV R14, RZ, RZ, -R14 ;  /* 0x000000ffff0e7224 */ /* 0x000fe200078e0a0e */
[----:B------:R-:W-:Y:S01]  /*c780*/  IABS R12, R8 ;  /* 0x00000008000c7213 */ /* 0x000fe20000000000 */
[----:B------:R-:W-:-:S04]  /*c790*/  IMAD.HI.U32 R15, R6, R11, RZ ;  /* 0x0000000b060f7227 */ /* 0x000fc800078e00ff */
[----:B------:R-:W-:Y:S01]  /*c7a0*/  @!P4 IMAD.IADD R3, R3, 0x1, -R0 ;  /* 0x000000010303c824 */ /* 0x000fe200078e0a00 */
[----:B------:R-:W-:Y:S01]  /*c7b0*/  ISETP.GE.AND P4, PT, R7, RZ, PT ;  /* 0x000000ff0700720c */ /* 0x000fe20003f86270 */
[----:B------:R-:W-:Y:S02]  /*c7c0*/  IMAD R10, R0, R14, R10 ;  /* 0x0000000e000a7224 */ /* 0x000fe400078e020a */
[----:B------:R-:W-:Y:S02]  /*c7d0*/  IMAD.MOV R15, RZ, RZ, -R15 ;  /* 0x000000ffff0f7224 */ /* 0x000fe400078e0a0f */
[----:B------:R-:W-:-:S04]  /*c7e0*/  IMAD.HI.U32 R7, R6, R13, RZ ;  /* 0x0000000d06077227 */ /* 0x000fc800078e00ff */
[--C-:B------:R-:W-:Y:S01]  /*c7f0*/  @!P5 IMAD.IADD R4, R4, 0x1, -R0.reuse ;  /* 0x000000010404d824 */ /* 0x100fe200078e0a00 */
[C---:B------:R-:W-:Y:S01]  /*c800*/  ISETP.GT.U32.AND P5, PT, R0.reuse, R10, PT ;  /* 0x0000000a0000720c */ /* 0x040fe20003fa4070 */
[C---:B------:R-:W-:Y:S02]  /*c810*/  IMAD R15, R0.reuse, R15, R11 ;  /* 0x0000000f000f7224 */ /* 0x040fe400078e020b */
[----:B------:R-:W-:Y:S02]  /*c820*/  IMAD.MOV.U32 R18, RZ, RZ, R3 ;  /* 0x000000ffff127224 */ /* 0x000fe400078e0003 */
[----:B------:R-:W-:Y:S02]  /*c830*/  IMAD.MOV R7, RZ, RZ, -R7 ;  /* 0x000000ffff077224 */ /* 0x000fe400078e0a07 */
[----:B------:R-:W-:Y:S02]  /*c840*/  @!P6 IMAD.IADD R5, R5, 0x1, -R0 ;  /* 0x000000010505e824 */ /* 0x000fe400078e0a00 */
[----:B------:R-:W-:Y:S01]  /*c850*/  @!P1 IMAD.MOV R18, RZ, RZ, -R18 ;  /* 0x000000ffff129224 */ /* 0x000fe200078e0a12 */
[C---:B------:R-:W-:Y:S01]  /*c860*/  ISETP.GT.U32.AND P1, PT, R0.reuse, R15, PT ;  /* 0x0000000f0000720c */ /* 0x040fe20003f24070 */
[----:B------:R-:W-:-:S02]  /*c870*/  IMAD R13, R0, R7, R13 ;  /* 0x00000007000d7224 */ /* 0x000fc400078e020d */
[----:B------:R-:W-:Y:S01]  /*c880*/  IMAD.MOV.U32 R14, RZ, RZ, R5 ;  /* 0x000000ffff0e7224 */ /* 0x000fe200078e0005 */
[----:B------:R-:W-:Y:S01]  /*c890*/  STL [R1+0x61c], R18 ;  /* 0x00061c1201007387 */ /* 0x000fe20000100800 */
[----:B-1----:R-:W-:-:S04]  /*c8a0*/  IMAD.HI.U32 R16, R6, R12, RZ ;  /* 0x0000000c06107227 */ /* 0x002fc800078e00ff */
[----:B------:R-:W-:Y:S01]  /*c8b0*/  @!P3 IMAD.MOV R14, RZ, RZ, -R14 ;  /* 0x000000ffff0eb224 */ /* 0x000fe200078e0a0e */
[----:B------:R-:W-:Y:S01]  /*c8c0*/  ISETP.GT.U32.AND P3, PT, R0, R13, PT ;  /* 0x0000000d0000720c */ /* 0x000fe20003f64070 */
[----:B------:R-:W-:Y:S02]  /*c8d0*/  VIADD R3, R2, 0x111 ;  /* 0x0000011102037836 */ /* 0x000fe40000000000 */
[----:B------:R-:W-:Y:S02]  /*c8e0*/  IMAD.MOV R16, RZ, RZ, -R16 ;  /* 0x000000ffff107224 */ /* 0x000fe400078e0a10 */
[----:B------:R-:W-:Y:S01]  /*c8f0*/  IMAD.MOV.U32 R17, RZ, RZ, R4 ;  /* 0x000000ffff117224 */ /* 0x000fe200078e0004 */
[----:B------:R-:W-:Y:S01]  /*c900*/  IABS R11, R3 ;  /* 0x00000003000b7213 */ /* 0x000fe20000000000 */
[----:B------:R-:W-:Y:S02]  /*c910*/  @!P5 IMAD.IADD R10, R10, 0x1, -R0 ;  /* 0x000000010a0ad824 */ /* 0x000fe400078e0a00 */
[----:B------:R-:W-:Y:S01]  /*c920*/  @!P2 IMAD.MOV R17, RZ, RZ, -R17 ;  /* 0x000000ffff11a224 */ /* 0x000fe200078e0a11 */
[----:B------:R-:W-:Y:S01]  /*c930*/  ISETP.GE.AND P2, PT, R8, RZ, PT ;  /* 0x000000ff0800720c */ /* 0x000fe20003f46270 */
[C---:B------:R-:W-:Y:S01]  /*c940*/  IMAD R12, R0.reuse, R16, R12 ;  /* 0x00000010000c7224 */ /* 0x040fe200078e020c */
[----:B------:R-:W-:Y:S01]  /*c950*/  ISETP.GT.U32.AND P5, PT, R0, R10, PT ;  /* 0x0000000a0000720c */ /* 0x000fe20003fa4070 */
[----:B------:R-:W-:Y:S01]  /*c960*/  VIADD R4, R2, 0x112 ;  /* 0x0000011202047836 */ /* 0x000fe20000000000 */
[----:B------:R1:W-:Y:S01]  /*c970*/  STL [R1+0x618], R17 ;  /* 0x0006181101007387 */ /* 0x0003e20000100800 */
[--C-:B------:R-:W-:Y:S01]  /*c980*/  @!P1 IMAD.IADD R15, R15, 0x1, -R0.reuse ;  /* 0x000000010f0f9824 */ /* 0x100fe200078e0a00 */
[----:B------:R-:W-:Y:S01]  /*c990*/  ISETP.GT.U32.AND P6, PT, R0, R12, PT ;  /* 0x0000000c0000720c */ /* 0x000fe20003fc4070 */
[----:B------:R-:W-:Y:S01]  /*c9a0*/  IMAD.HI.U32 R8, R6, R11, RZ ;  /* 0x0000000b06087227 */ /* 0x000fe200078e00ff */
[----:B------:R-:W-:Y:S01]  /*c9b0*/  IABS R5, R4 ;  /* 0x0000000400057213 */ /* 0x000fe20000000000 */
[----:B------:R2:W-:Y:S01]  /*c9c0*/  STL [R1+0x614], R14 ;  /* 0x0006140e01007387 */ /* 0x0005e20000100800 */
[----:B------:R-:W-:Y:S01]  /*c9d0*/  ISETP.GT.U32.AND P1, PT, R0, R15, PT ;  /* 0x0000000f0000720c */ /* 0x000fe20003f24070 */
[----:B------:R-:W-:-:S02]  /*c9e0*/  @!P3 IMAD.IADD R13, R13, 0x1, -R0 ;  /* 0x000000010d0db824 */ /* 0x000fc400078e0a00 */
[----:B------:R-:W-:Y:S02]  /*c9f0*/  IMAD.MOV R8, RZ, RZ, -R8 ;  /* 0x000000ffff087224 */ /* 0x000fe400078e0a08 */
[----:B------:R-:W-:Y:S01]  /*ca00*/  @!P5 IMAD.IADD R10, R10, 0x1, -R0 ;  /* 0x000000010a0ad824 */ /* 0x000fe200078e0a00 */
[C---:B------:R-:W-:Y:S01]  /*ca10*/  ISETP.GT.U32.AND P3, PT, R0.reuse, R13, PT ;  /* 0x0000000d0000720c */ /* 0x040fe20003f64070 */
[----:B------:R-:W-:Y:S01]  /*ca20*/  IMAD R11, R0, R8, R11 ;  /* 0x00000008000b7224 */ /* 0x000fe200078e020b */
[----:B------:R-:W-:Y:S01]  /*ca30*/  ISETP.GE.AND P5, PT, R9, RZ, PT ;  /* 0x000000ff0900720c */ /* 0x000fe20003fa6270 */
[----:B------:R-:W-:-:S04]  /*ca40*/  IMAD.HI.U32 R8, R6, R5, RZ ;  /* 0x0000000506087227 */ /* 0x000fc800078e00ff */
[----:B------:R-:W-:Y:S02]  /*ca50*/  IMAD.MOV R8, RZ, RZ, -R8 ;  /* 0x000000ffff087224 */ /* 0x000fe400078e0a08 */
[----:B------:R-:W-:Y:S02]  /*ca60*/  @!P6 IMAD.IADD R12, R12, 0x1, -R0 ;  /* 0x000000010c0ce824 */ /* 0x000fe400078e0a00 */
[----:B-1----:R-:W-:Y:S02]  /*ca70*/  IMAD.MOV.U32 R17, RZ, RZ, R10 ;  /* 0x000000ffff117224 */ /* 0x002fe400078e000a */
[--C-:B------:R-:W-:Y:S01]  /*ca80*/  @!P1 IMAD.IADD R15, R15, 0x1, -R0.reuse ;  /* 0x000000010f0f9824 */ /* 0x100fe200078e0a00 */
[C---:B------:R-:W-:Y:S01]  /*ca90*/  ISETP.GT.U32.AND P1, PT, R0.reuse, R11, PT ;  /* 0x0000000b0000720c */ /* 0x040fe20003f24070 */
[C---:B------:R-:W-:Y:S01]  /*caa0*/  IMAD R10, R0.reuse, R8, R5 ;  /* 0x00000008000a7224 */ /* 0x040fe200078e0205 */
[----:B------:R-:W-:Y:S01]  /*cab0*/  ISETP.GT.U32.AND P6, PT, R0, R12, PT ;  /* 0x0000000c0000720c */ /* 0x000fe20003fc4070 */
[----:B------:R-:W-:-:S02]  /*cac0*/  @!P3 IMAD.IADD R13, R13, 0x1, -R0 ;  /* 0x000000010d0db824 */ /* 0x000fc400078e0a00 */
[----:B------:R-:W-:Y:S01]  /*cad0*/  VIADD R7, R2, 0x113 ;  /* 0x0000011302077836 */ /* 0x000fe20000000000 */
[----:B------:R-:W-:Y:S01]  /*cae0*/  ISETP.GT.U32.AND P3, PT, R0, R10, PT ;  /* 0x0000000a0000720c */ /* 0x000fe20003f64070 */
[----:B------:R-:W-:Y:S02]  /*caf0*/  IMAD.MOV.U32 R16, RZ, RZ, R15 ;  /* 0x000000ffff107224 */ /* 0x000fe400078e000f */
[----:B------:R-:W-:Y:S01]  /*cb00*/  @!P0 IMAD.MOV R17, RZ, RZ, -R17 ;  /* 0x000000ffff118224 */ /* 0x000fe200078e0a11 */
[----:B--2---:R-:W-:Y:S01]  /*cb10*/  IABS R14, R7 ;  /* 0x00000007000e7213 */ /* 0x004fe20000000000 */
[----:B------:R-:W-:Y:S01]  /*cb20*/  @!P4 IMAD.MOV R16, RZ, RZ, -R16 ;  /* 0x000000ffff10c224 */ /* 0x000fe200078e0a10 */
[----:B------:R-:W-:Y:S01]  /*cb30*/  ISETP.GE.AND P0, PT, R3, RZ, PT ;  /* 0x000000ff0300720c */ /* 0x000fe20003f06270 */
[----:B------:R-:W-:Y:S01]  /*cb40*/  @!P1 IMAD.IADD R11, R11, 0x1, -R0 ;  /* 0x000000010b0b9824 */ /* 0x000fe200078e0a00 */
[----:B------:R-:W-:Y:S01]  /*cb50*/  ISETP.GE.AND P4, PT, R4, RZ, PT ;  /* 0x000000ff0400720c */ /* 0x000fe20003f86270 */
[----:B------:R-:W-:Y:S01]  /*cb60*/  VIADD R3, R2, 0x114 ;  /* 0x0000011402037836 */ /* 0x000fe20000000000 */
[----:B------:R-:W-:Y:S01]  /*cb70*/  STL [R1+0x60c], R17 ;  /* 0x00060c1101007387 */ /* 0x000fe20000100800 */
[----:B------:R-:W-:Y:S01]  /*cb80*/  IMAD.HI.U32 R9, R6, R14, RZ ;  /* 0x0000000e06097227 */ /* 0x000fe200078e00ff */
[----:B------:R-:W-:-:S02]  /*cb90*/  ISETP.GT.U32.AND P1, PT, R0, R11, PT ;  /* 0x0000000b0000720c */ /* 0x000fc40003f24070 */
[----:B------:R1:W-:Y:S01]  /*cba0*/  STL [R1+0x5f8], R16 ;  /* 0x0005f81001007387 */ /* 0x0003e20000100800 */
[--C-:B------:R-:W-:Y:S01]  /*cbb0*/  @!P6 IMAD.IADD R12, R12, 0x1, -R0.reuse ;  /* 0x000000010c0ce824 */ /* 0x100fe200078e0a00 */
[----:B------:R-:W-:Y:S01]  /*cbc0*/  ISETP.GE.AND P6, PT, R7, RZ, PT ;  /* 0x000000ff0700720c */ /* 0x000fe20003fc6270 */
[----:B------:R-:W-:Y:S01]  /*cbd0*/  VIADD R4, R2, 0x115 ;  /* 0x0000011502047836 */ /* 0x000fe20000000000 */
[----:B------:R-:W-:Y:S01]  /*cbe0*/  IABS R7, R3 ;  /* 0x0000000300077213 */ /* 0x000fe20000000000 */
[----:B------:R-:W-:Y:S02]  /*cbf0*/  @!P3 IMAD.IADD R10, R10, 0x1, -R0 ;  /* 0x000000010a0ab824 */ /* 0x000fe400078e0a00 */
[----:B------:R-:W-:Y:S02]  /*cc00*/  IMAD.MOV R9, RZ, RZ, -R9 ;  /* 0x000000ffff097224 */ /* 0x000fe400078e0a09 */
[----:B------:R-:W-:Y:S01]  /*cc10*/  IMAD.MOV.U32 R15, RZ, RZ, R13 ;  /* 0x000000ffff0f7224 */ /* 0x000fe200078e000d */
[----:B------:R-:W-:Y:S01]  /*cc20*/  IABS R13, R4 ;  /* 0x00000004000d7213 */ /* 0x000fe20000000000 */
[C---:B------:R-:W-:Y:S01]  /*cc30*/  IMAD R14, R0.reuse, R9, R14 ;  /* 0x00000009000e7224 */ /* 0x040fe200078e020e */
[----:B------:R-:W-:Y:S01]  /*cc40*/  ISETP.GT.U32.AND P3, PT, R0, R10, PT ;  /* 0x0000000a0000720c */ /* 0x000fe20003f64070 */
[----:B------:R-:W-:-:S04]  /*cc50*/  IMAD.HI.U32 R9, R6, R7, RZ ;  /* 0x0000000706097227 */ /* 0x000fc800078e00ff */
[----:B-1----:R-:W-:Y:S02]  /*cc60*/  IMAD.MOV.U32 R16, RZ, RZ, R12 ;  /* 0x000000ffff107224 */ /* 0x002fe400078e000c */
[----:B------:R-:W-:Y:S01]  /*cc70*/  @!P5 IMAD.MOV R15, RZ, RZ, -R15 ;  /* 0x000000ffff0fd224 */ /* 0x000fe200078e0a0f */
[----:B------:R-:W-:Y:S01]  /*cc80*/  ISETP.GE.AND P5, PT, R4, RZ, PT ;  /* 0x000000ff0400720c */ /* 0x000fe20003fa6270 */
[----:B------:R-:W-:-:S04]  /*cc90*/  IMAD.HI.U32 R4, R6, R13, RZ ;  /* 0x0000000d06047227 */ /* 0x000fc800078e00ff */
[----:B------:R-:W-:Y:S02]  /*cca0*/  IMAD.MOV R9, RZ, RZ, -R9 ;  /* 0x000000ffff097224 */ /* 0x000fe400078e0a09 */
[----:B------:R-:W-:Y:S01]  /*ccb0*/  @!P2 IMAD.MOV R16, RZ, RZ, -R16 ;  /* 0x000000ffff10a224 */ /* 0x000fe200078e0a10 */
[----:B------:R-:W-:Y:S01]  /*ccc0*/  ISETP.GE.AND P2, PT, R3, RZ, PT ;  /* 0x000000ff0300720c */ /* 0x000fe20003f46270 */
[----:B------:R-:W-:Y:S01]  /*ccd0*/  @!P1 IMAD.IADD R11, R11, 0x1, -R0 ;  /* 0x000000010b0b9824 */ /* 0x000fe200078e0a00 */
[C---:B------:R-:W-:Y:S01]  /*cce0*/  ISETP.GT.U32.AND P1, PT, R0.reuse, R14, PT ;  /* 0x0000000e0000720c */ /* 0x040fe20003f24070 */
[----:B------:R-:W-:Y:S01]  /*ccf0*/  IMAD.MOV R4, RZ, RZ, -R4 ;  /* 0x000000ffff047224 */ /* 0x000fe200078e0a04 */
[----:B------:R1:W-:Y:S01]  /*cd00*/  STL [R1+0x604], R16 ;  /* 0x0006041001007387 */ /* 0x0003e20000100800 */
[C---:B------:R-:W-:Y:S02]  /*cd10*/  IMAD R7, R0.reuse, R9, R7 ;  /* 0x0000000900077224 */ /* 0x040fe400078e0207 */
[----:B------:R-:W-:Y:S01]  /*cd20*/  IMAD R13, R0, R4, R13 ;  /* 0x00000004000d7224 */ /* 0x000fe200078e020d */
[----:B------:R2:W-:Y:S01]  /*cd30*/  STL [R1+0x608], R15 ;  /* 0x0006080f01007387 */ /* 0x0005e20000100800 */
[----:B------:R-:W-:Y:S01]  /*cd40*/  @!P3 IMAD.IADD R10, R10, 0x1, -R0 ;  /* 0x000000010a0ab824 */ /* 0x000fe200078e0a00 */
[----:B------:R-:W-:Y:S01]  /*cd50*/  ISETP.GT.U32.AND P3, PT, R0, R7, PT ;  /* 0x000000070000720c */ /* 0x000fe20003f64070 */
[----:B------:R-:W-:-:S02]  /*cd60*/  VIADD R8, R2, 0x117 ;  /* 0x0000011702087836 */ /* 0x000fc40000000000 */
[----:B------:R-:W-:Y:S02]  /*cd70*/  VIADD R3, R2, 0x116 ;  /* 0x0000011602037836 */ /* 0x000fe40000000000 */
[----:B-1----:R-:W-:Y:S01]  /*cd80*/  IMAD.MOV.U32 R16, RZ, RZ, R11 ;  /* 0x000000ffff107224 */ /* 0x002fe200078e000b */
[----:B------:R-:W-:Y:S01]  /*cd90*/  IABS R12, R8 ;  /* 0x00000008000c7213 */ /* 0x000fe20000000000 */
[----:B------:R-:W-:Y:S01]  /*cda0*/  @!P1 IMAD.IADD R14, R14, 0x1, -R0 ;  /* 0x000000010e0e9824 */ /* 0x000fe200078e0a00 */
[----:B------:R-:W-:Y:S01]  /*cdb0*/  IABS R5, R3 ;  /* 0x0000000300057213 */ /* 0x000fe20000000000 */
[----:B------:R-:W-:Y:S01]  /*cdc0*/  @!P0 IMAD.MOV R16, RZ, RZ, -R16 ;  /* 0x000000ffff108224 */ /* 0x000fe200078e0a10 */
[C---:B------:R-:W-:Y:S01]  /*cdd0*/  ISETP.GT.U32.AND P0, PT, R0.reuse, R13, PT ;  /* 0x0000000d0000720c */ /* 0x040fe20003f04070 */
[----:B--2---:R-:W-:Y:S01]  /*cde0*/  IMAD.MOV.U32 R15, RZ, RZ, R10 ;  /* 0x000000ffff0f7224 */ /* 0x004fe200078e000a */
[----:B------:R-:W-:Y:S01]  /*cdf0*/  ISETP.GT.U32.AND P1, PT, R0, R14, PT ;  /* 0x0000000e0000720c */ /* 0x000fe20003f24070 */
[----:B------:R-:W-:Y:S01]  /*ce00*/  @!P3 IMAD.IADD R7, R7, 0x1, -R0 ;  /* 0x000000010707b824 */ /* 0x000fe200078e0a00 */
[----:B------:R-:W-:Y:S01]  /*ce10*/  STL [R1+0x5fc], R16 ;  /* 0x0005fc1001007387 */ /* 0x000fe20000100800 */
[----:B------:R-:W-:Y:S01]  /*ce20*/  @!P4 IMAD.MOV R15, RZ, RZ, -R15 ;  /* 0x000000ffff0fc224 */ /* 0x000fe200078e0a0f */
[----:B------:R-:W-:Y:S01]  /*ce30*/  ISETP.GE.AND P4, PT, R3, RZ, PT ;  /* 0x000000ff0300720c */ /* 0x000fe20003f86270 */
[----:B------:R-:W-:Y:S01]  /*ce40*/  IMAD.HI.U32 R4, R6, R12, RZ ;  /* 0x0000000c06047227 */ /* 0x000fe200078e00ff */
[----:B------:R-:W-:-:S02]  /*ce50*/  ISETP.GT.U32.AND P3, PT, R0, R7, PT ;  /* 0x000000070000720c */ /* 0x000fc40003f64070 */
[----:B------:R1:W-:Y:S01]  /*ce60*/  STL [R1+0x600], R15 ;  /* 0x0006000f01007387 */ /* 0x0003e20000100800 */
[----:B------:R-:W-:-:S04]  /*ce70*/  IMAD.HI.U32 R9, R6, R5, RZ ;  /* 0x0000000506097227 */ /* 0x000fc800078e00ff */
[----:B------:R-:W-:Y:S02]  /*ce80*/  @!P0 IMAD.IADD R13, R13, 0x1, -R0 ;  /* 0x000000010d0d8824 */ /* 0x000fe400078e0a00 */
[----:B------:R-:W-:Y:S02]  /*ce90*/  IMAD.MOV R4, RZ, RZ, -R4 ;  /* 0x000000ffff047224 */ /* 0x000fe400078e0a04 */
[----:B------:R-:W-:Y:S01]  /*cea0*/  IMAD.MOV R9, RZ, RZ, -R9 ;  /* 0x000000ffff097224 */ /* 0x000fe200078e0a09 */
[----:B------:R-:W-:Y:S01]  /*ceb0*/  ISETP.GT.U32.AND P0, PT, R0, R13, PT ;  /* 0x0000000d0000720c */ /* 0x000fe20003f04070 */
[----:B-1----:R-:W-:Y:S02]  /*cec0*/  VIADD R15, R2, 0x118 ;  /* 0x00000118020f7836 */ /* 0x002fe40000000000 */
[C---:B------:R-:W-:Y:S02]  /*ced0*/  IMAD R12, R0.reuse, R4, R12 ;  /* 0x00000004000c7224 */ /* 0x040fe400078e020c */
[----:B------:R-:W-:Y:S01]  /*cee0*/  IMAD R3, R0, R9, R5 ;  /* 0x0000000900037224 */ /* 0x000fe200078e0205 */
[----:B------:R-:W-:Y:S01]  /*cef0*/  IABS R20, R15 ;  /* 0x0000000f00147213 */ /* 0x000fe20000000000 */
[----:B------:R-:W-:-:S02]  /*cf00*/  VIADD R4, R2, 0x119 ;  /* 0x0000011902047836 */ /* 0x000fc40000000000 */
[----:B------:R-:W-:Y:S01]  /*cf10*/  @!P3 IMAD.IADD R7, R7, 0x1, -R0 ;  /* 0x000000010707b824 */ /* 0x000fe200078e0a00 */
[----:B------:R-:W-:Y:S01]  /*cf20*/  ISETP.GT.U32.AND P3, PT, R0, R3, PT ;  /* 0x000000030000720c */ /* 0x000fe20003f64070 */
[----:B------:R-:W-:Y:S01]  /*cf30*/  IMAD.HI.U32 R9, R6, R20, RZ ;  /* 0x0000001406097227 */ /* 0x000fe200078e00ff */
[----:B------:R-:W-:-:S03]  /*cf40*/  IABS R18, R4 ;  /* 0x0000000400127213 */ /* 0x000fc60000000000 */
[----:B------:R-:W-:Y:S01]  /*cf50*/  @!P0 IMAD.IADD R13, R13, 0x1, -R0 ;  /* 0x000000010d0d8824 */ /* 0x000fe200078e0a00 */
[----:B------:R-:W-:Y:S01]  /*cf60*/  ISETP.GT.U32.AND P0, PT, R0, R12, PT ;  /* 0x0000000c0000720c */ /* 0x000fe20003f04070 */
[----:B------:R-:W-:Y:S02]  /*cf70*/  IMAD.MOV R9, RZ, RZ, -R9 ;  /* 0x000000ffff097224 */ /* 0x000fe400078e0a09 */
[----:B------:R-:W-:-:S04]  /*cf80*/  IMAD.HI.U32 R19, R6, R18, RZ ;  /* 0x0000001206137227 */ /* 0x000fc800078e00ff */
[C---:B------:R-:W-:Y:S02]  /*cf90*/  IMAD R9, R0.reuse, R9, R20 ;  /* 0x0000000900097224 */ /* 0x040fe400078e0214 */
[----:B------:R-:W-:Y:S02]  /*cfa0*/  IMAD.MOV R19, RZ, RZ, -R19 ;  /* 0x000000ffff137224 */ /* 0x000fe400078e0a13 */
[----:B------:R-:W-:Y:S01]  /*cfb0*/  @!P3 IMAD.IADD R3, R3, 0x1, -R0 ;  /* 0x000000010303b824 */ /* 0x000fe200078e0a00 */
[C---:B------:R-:W-:Y:S01]  /*cfc0*/  ISETP.GT.U32.AND P3, PT, R0.reuse, R9, PT ;  /* 0x000000090000720c */ /* 0x040fe20003f64070 */
[----:B------:R-:W-:Y:S02]  /*cfd0*/  IMAD R18, R0, R19, R18 ;  /* 0x0000001300127224 */ /* 0x000fe400078e0212 */
[----:B------:R-:W-:Y:S02]  /*cfe0*/  @!P0 IMAD.IADD R12, R12, 0x1, -R0 ;  /* 0x000000010c0c8824 */ /* 0x000fe400078e0a00 */
[----:B------:R-:W-:Y:S01]  /*cff0*/  VIADD R16, R2, 0x11a ;  /* 0x0000011a02107836 */ /* 0x000fe20000000000 */
[----:B------:R-:W-:Y:S01]  /*d000*/  ISETP.GT.U32.AND P0, PT, R0, R18, PT ;  /* 0x000000120000720c */ /* 0x000fe20003f04070 */
[----:B------:R-:W-:-:S02]  /*d010*/  VIADD R5, R2, 0x11b ;  /* 0x0000011b02057836 */ /* 0x000fc40000000000 */
[----:B------:R-:W-:Y:S01]  /*d020*/  VIADD R11, R2, 0x11c ;  /* 0x0000011c020b7836 */ /* 0x000fe20000000000 */
[----:B------:R-:W-:Y:S01]  /*d030*/  IABS R17, R16 ;  /* 0x0000001000117213 */ /* 0x000fe20000000000 */
[--C-:B------:R-:W-:Y:S01]  /*d040*/  @!P1 IMAD.IADD R14, R14, 0x1, -R0.reuse ;  /* 0x000000010e0e9824 */ /* 0x100fe200078e0a00 */
[----:B------:R-:W-:Y:S01]  /*d050*/  ISETP.GE.AND P1, PT, R8, RZ, PT ;  /* 0x000000ff0800720c */ /* 0x000fe20003f26270 */
[--C-:B------:R-:W-:Y:S01]  /*d060*/  @!P3 IMAD.IADD R9, R9, 0x1, -R0.reuse ;  /* 0x000000010909b824 */ /* 0x100fe200078e0a00 */
[----:B------:R-:W-:Y:S01]  /*d070*/  IABS R8, R5 ;  /* 0x0000000500087213 */ /* 0x000fe20000000000 */
[----:B------:R-:W-:Y:S01]  /*d080*/  IMAD.HI.U32 R23, R6, R17, RZ ;  /* 0x0000001106177227 */ /* 0x000fe200078e00ff */
[----:B------:R-:W-:Y:S02]  /*d090*/  IABS R10, R11 ;  /* 0x0000000b000a7213 */ /* 0x000fe40000000000 */
[----:B------:R-:W-:Y:S01]  /*d0a0*/  ISETP.GT.U32.AND P3, PT, R0, R12, PT ;  /* 0x0000000c0000720c */ /* 0x000fe20003f64070 */
[----:B------:R-:W-:Y:S01]  /*d0b0*/  @!P0 IMAD.IADD R18, R18, 0x1, -R0 ;  /* 0x0000000112128824 */ /* 0x000fe200078e0a00 */
[----:B------:R-:W-:Y:S01]  /*d0c0*/  ISETP.GT.U32.AND P0, PT, R0, R9, PT ;  /* 0x000000090000720c */ /* 0x000fe20003f04070 */
[----:B------:R-:W-:-:S04]  /*d0d0*/  IMAD.HI.U32 R21, R6, R8, RZ ;  /* 0x0000000806157227 */ /* 0x000fc800078e00ff */
[----:B------:R-:W-:Y:S02]  /*d0e0*/  IMAD.MOV.U32 R24, RZ, RZ, R14 ;  /* 0x000000ffff187224 */ /* 0x000fe400078e000e */
[----:B------:R-:W-:-:S04]  /*d0f0*/  IMAD.HI.U32 R22, R6, R10, RZ ;  /* 0x0000000a06167227 */ /* 0x000fc800078e00ff */
[----:B------:R-:W-:Y:S02]  /*d100*/  IMAD.MOV R20, RZ, RZ, -R23 ;  /* 0x000000ffff147224 */ /* 0x000fe400078e0a17 */
[----:B------:R-:W-:Y:S02]  /*d110*/  IMAD.MOV R21, RZ, RZ, -R21 ;  /* 0x000000ffff157224 */ /* 0x000fe400078e0a15 */
[----:B------:R-:W-:Y:S01]  /*d120*/  @!P6 IMAD.MOV R24, RZ, RZ, -R24 ;  /* 0x000000ffff18e224 */ /* 0x000fe200078e0a18 */
[C---:B------:R-:W-:Y:S01]  /*d130*/  ISETP.GT.U32.AND P6, PT, R0.reuse, R3, PT ;  /* 0x000000030000720c */ /* 0x040fe20003fc4070 */
[C---:B------:R-:W-:Y:S02]  /*d140*/  IMAD R17, R0.reuse, R20, R17 ;  /* 0x0000001400117224 */ /* 0x040fe400078e0211 */
[----:B------:R-:W-:Y:S01]  /*d150*/  IMAD.MOV R22, RZ, RZ, -R22 ;  /* 0x000000ffff167224 */ /* 0x000fe200078e0a16 */
[----:B------:R-:W-:Y:S01]  /*d160*/  STL [R1+0x5f0], R24 ;  /* 0x0005f01801007387 */ /* 0x000fe20000100800 */
[----:B------:R-:W-:-:S02]  /*d170*/  IMAD R8, R0, R21, R8 ;  /* 0x0000001500087224 */ /* 0x000fc400078e0208 */
[C---:B------:R-:W-:Y:S02]  /*d180*/  IMAD R10, R0.reuse, R22, R10 ;  /* 0x00000016000a7224 */ /* 0x040fe400078e020a */
[----:B------:R-:W-:Y:S02]  /*d190*/  IMAD.MOV.U32 R21, RZ, RZ, R7 ;  /* 0x000000ffff157224 */ /* 0x000fe400078e0007 */
[----:B------:R-:W-:Y:S01]  /*d1a0*/  @!P5 IMAD.MOV R13, RZ, RZ, -R13 ;  /* 0x000000ffff0dd224 */ /* 0x000fe200078e0a0d */
[C---:B------:R-:W-:Y:S01]  /*d1b0*/  ISETP.GT.U32.AND P5, PT, R0.reuse, R17, PT ;  /* 0x000000110000720c */ /* 0x040fe20003fa4070 */
[----:B------:R-:W-:Y:S01]  /*d1c0*/  @!P2 IMAD.MOV R21, RZ, RZ, -R21 ;  /* 0x000000ffff15a224 */ /* 0x000fe200078e0a15 */
[C---:B------:R-:W-:Y:S01]  /*d1d0*/  ISETP.GT.U32.AND P2, PT, R0.reuse, R18, PT ;  /* 0x000000120000720c */ /* 0x040fe20003f44070 */
[--C-:B------:R-:W-:Y:S01]  /*d1e0*/  @!P0 IMAD.IADD R9, R9, 0x1, -R0.reuse ;  /* 0x0000000109098824 */ /* 0x100fe200078e0a00 */
[----:B------:R-:W-:Y:S01]  /*d1f0*/  ISETP.GT.U32.AND P0, PT, R0, R10, PT ;  /* 0x0000000a0000720c */ /* 0x000fe20003f04070 */
[----:B------:R-:W-:Y:S01]  /*d200*/  VIADD R19, R2, 0x11d ;  /* 0x0000011d02137836 */ /* 0x000fe20000000000 */
[----:B------:R-:W-:Y:S01]  /*d210*/  STL [R1+0x5ec], R21 ;  /* 0x0005ec1501007387 */ /* 0x000fe20000100800 */
[--C-:B------:R-:W-:Y:S01]  /*d220*/  @!P6 IMAD.IADD R3, R3, 0x1, -R0.reuse ;  /* 0x000000010303e824 */ /* 0x100fe200078e0a00 */
[----:B------:R-:W-:Y:S01]  /*d230*/  ISETP.GT.U32.AND P6, PT, R0, R8, PT ;  /* 0x000000080000720c */ /* 0x000fe20003fc4070 */
[----:B------:R-:W-:Y:S01]  /*d240*/  VIADD R20, R2, 0x11e ;  /* 0x0000011e02147836 */ /* 0x000fe20000000000 */
[----:B------:R-:W-:Y:S01]  /*d250*/  IABS R14, R19 ;  /* 0x00000013000e7213 */ /* 0x000fe20000000000 */
[--C-:B------:R-:W-:Y:S01]  /*d260*/  @!P3 IMAD.IADD R12, R12, 0x1, -R0.reuse ;  /* 0x000000010c0cb824 */ /* 0x100fe200078e0a00 */
[----:B------:R1:W-:Y:S01]  /*d270*/  STL [R1+0x5e8], R13 ;  /* 0x0005e80d01007387 */ /* 0x0003e20000100800 */
[--C-:B------:R-:W-:Y:S01]  /*d280*/  @!P5 IMAD.IADD R17, R17, 0x1, -R0.reuse ;  /* 0x000000011111d824 */ /* 0x100fe200078e0a00 */
[----:B------:R-:W-:Y:S01]  /*d290*/  IABS R7, R20 ;  /* 0x0000001400077213 */ /* 0x000fe20000000000 */
[--C-:B------:R-:W-:Y:S01]  /*d2a0*/  @!P2 IMAD.IADD R18, R18, 0x1, -R0.reuse ;  /* 0x000000011212a824 */ /* 0x100fe200078e0a00 */
[----:B------:R-:W-:Y:S01]  /*d2b0*/  ISETP.GE.AND P3, PT, R15, RZ, PT ;  /* 0x000000ff0f00720c */ /* 0x000fe20003f66270 */
[----:B------:R-:W-:Y:S01]  /*d2c0*/  @!P0 IMAD.IADD R10, R10, 0x1, -R0 ;  /* 0x000000010a0a8824 */ /* 0x000fe200078e0a00 */
[----:B------:R-:W-:Y:S01]  /*d2d0*/  ISETP.GE.AND P2, PT, R4, RZ, PT ;  /* 0x000000ff0400720c */ /* 0x000fe20003f46270 */
[----:B------:R-:W-:Y:S01]  /*d2e0*/  IMAD.HI.U32 R15, R6, R7, RZ ;  /* 0x00000007060f7227 */ /* 0x000fe200078e00ff */
[----:B------:R-:W-:-:S02]  /*d2f0*/  ISETP.GT.U32.AND P0, PT, R0, R17, PT ;  /* 0x000000110000720c */ /* 0x000fc40003f04070 */
[----:B------:R-:W-:Y:S01]  /*d300*/  ISETP.GE.AND P5, PT, R16, RZ, PT ;  /* 0x000000ff1000720c */ /* 0x000fe20003fa6270 */
[----:B-1----:R-:W-:-:S04]  /*d310*/  IMAD.HI.U32 R13, R6, R14, RZ ;  /* 0x0000000e060d7227 */ /* 0x002fc800078e00ff */
[----:B------:R-:W-:Y:S02]  /*d320*/  IMAD.MOV R13, RZ, RZ, -R13 ;  /* 0x000000ffff0d7224 */ /* 0x000fe400078e0a0d */
[----:B------:R-:W-:Y:S01]  /*d330*/  @!P6 IMAD.IADD R8, R8, 0x1, -R0 ;  /* 0x000000010808e824 */ /* 0x000fe200078e0a00 */
[----:B------:R-:W-:Y:S01]  /*d340*/  ISETP.GE.AND P6, PT, R5, RZ, PT ;  /* 0x000000ff0500720c */ /* 0x000fe20003fc6270 */
[----:B------:R-:W-:Y:S02]  /*d350*/  IMAD.MOV.U32 R22, RZ, RZ, R3 ;  /* 0x000000ffff167224 */ /* 0x000fe400078e0003 */
[----:B------:R-:W-:Y:S02]  /*d360*/  IMAD.MOV R15, RZ, RZ, -R15 ;  /* 0x000000ffff0f7224 */ /* 0x000fe400078e0a0f */
[----:B------:R-:W-:Y:S02]  /*d370*/  IMAD R13, R0, R13, R14 ;  /* 0x0000000d000d7224 */ /* 0x000fe400078e020e */
[----:B------:R-:W-:-:S02]  /*d380*/  IMAD.MOV.U32 R21, RZ, RZ, R12 ;  /* 0x000000ffff157224 */ /* 0x000fc400078e000c */
[----:B------:R-:W-:Y:S01]  /*d390*/  @!P4 IMAD.MOV R22, RZ, RZ, -R22 ;  /* 0x000000ffff16c224 */ /* 0x000fe200078e0a16 */
[C---:B------:R-:W-:Y:S01]  /*d3a0*/  ISETP.GT.U32.AND P4, PT, R0.reuse, R8, PT ;  /* 0x000000080000720c */ /* 0x040fe20003f84070 */
[----:B------:R-:W-:Y:S02]  /*d3b0*/  IMAD R7, R0, R15, R7 ;  /* 0x0000000f00077224 */ /* 0x000fe400078e0207 */
[----:B------:R-:W-:Y:S01]  /*d3c0*/  VIADD R3, R2, 0x11f ;  /* 0x0000011f02037836 */ /* 0x000fe20000000000 */
[----:B------:R-:W-:Y:S01]  /*d3d0*/  STL [R1+0x5e0], R22 ;  /* 0x0005e01601007387 */ /* 0x000fe20000100800 */
[----:B------:R-:W-:Y:S01]  /*d3e0*/  @!P1 IMAD.MOV R21, RZ, RZ, -R21 ;  /* 0x000000ffff159224 */ /* 0x000fe200078e0a15 */
[C---:B------:R-:W-:Y:S01]  /*d3f0*/  ISETP.GT.U32.AND P1, PT, R0.reuse, R10, PT ;  /* 0x0000000a0000720c */ /* 0x040fe20003f24070 */
[----:B------:R-:W-:Y:S01]  /*d400*/  IMAD.MOV.U32 R5, RZ, RZ, R18 ;  /* 0x000000ffff057224 */ /* 0x000fe200078e0012 */
[----:B------:R-:W-:Y:S01]  /*d410*/  IABS R15, R3 ;  /* 0x00000003000f7213 */ /* 0x000fe20000000000 */
[----:B------:R-:W-:Y:S01]  /*d420*/  @!P3 IMAD.MOV R9, RZ, RZ, -R9 ;  /* 0x000000ffff09b224 */ /* 0x000fe200078e0a09 */
[C---:B------:R-:W-:Y:S01]  /*d430*/  ISETP.GT.U32.AND P3, PT, R0.reuse, R13, PT ;  /* 0x0000000d0000720c */ /* 0x040fe20003f64070 */
[----:B------:R-:W-:Y:S01]  /*d440*/  @!P2 IMAD.MOV R5, RZ, RZ, -R5 ;  /* 0x000000ffff05a224 */ /* 0x000fe200078e0a05 */
[----:B------:R-:W-:Y:S01]  /*d450*/  STL [R1+0x5dc], R21 ;  /* 0x0005dc1501007387 */ /* 0x000fe20000100800 */
[--C-:B------:R-:W-:Y:S01]  /*d460*/  @!P0 IMAD.IADD R17, R17, 0x1, -R0.reuse ;  /* 0x0000000111118824 */ /* 0x100fe200078e0a00 */
[----:B------:R-:W-:Y:S01]  /*d470*/  ISETP.GT.U32.AND P0, PT, R0, R7, PT ;  /* 0x000000070000720c */ /* 0x000fe20003f04070 */
[--C-:B------:R-:W-:Y:S01]  /*d480*/  @!P4 IMAD.IADD R8, R8, 0x1, -R0.reuse ;  /* 0x000000010808c824 */ /* 0x100fe200078e0a00 */
[----:B------:R1:W-:Y:S01]  /*d490*/  STL [R1+0x5d8], R9 ;  /* 0x0005d80901007387 */ /* 0x0003e20000100800 */
[----:B------:R-:W-:Y:S01]  /*d4a0*/  ISETP.GE.AND P2, PT, R11, RZ, PT ;  /* 0x000000ff0b00720c */ /* 0x000fe20003f46270 */
[----:B------:R-:W-:Y:S01]  /*d4b0*/  VIADD R4, R2, 0x120 ;  /* 0x0000012002047836 */ /* 0x000fe20000000000 */
[----:B------:R-:W-:Y:S01]  /*d4c0*/  ISETP.GE.AND P4, PT, R19, RZ, PT ;  /* 0x000000ff1300720c */ /* 0x000fe20003f86270 */
[----:B------:R2:W-:Y:S01]  /*d4d0*/  STL [R1+0x5d4], R5 ;  /* 0x0005d40501007387 */ /* 0x0005e20000100800 */
[--C-:B------:R-:W-:Y:S01]  /*d4e0*/  @!P1 IMAD.IADD R10, R10, 0x1, -R0.reuse ;  /* 0x000000010a0a9824 */ /* 0x100fe200078e0a00 */
[----:B------:R-:W-:Y:S01]  /*d4f0*/  ISETP.GE.AND P1, PT, R20, RZ, PT ;  /* 0x000000ff1400720c */ /* 0x000fe20003f26270 */
[----:B------:R-:W-:Y:S01]  /*d500*/  @!P3 IMAD.IADD R13, R13, 0x1, -R0 ;  /* 0x000000010d0db824 */ /* 0x000fe200078e0a00 */
[----:B------:R-:W-:Y:S01]  /*d510*/  IABS R16, R4 ;  /* 0x0000000400107213 */ /* 0x000fe20000000000 */
[----:B------:R-:W-:Y:S01]  /*d520*/  IMAD.MOV.U32 R12, RZ, RZ, R17 ;  /* 0x000000ffff0c7224 */ /* 0x000fe200078e0011 */
[----:B------:R-:W-:Y:S01]  /*d530*/  ISETP.GE.AND P3, PT, R3, RZ, PT ;  /* 0x000000ff0300720c */ /* 0x000fe20003f66270 */
[----:B-1----:R-:W-:-:S02]  /*d540*/  IMAD.MOV.U32 R9, RZ, RZ, R8 ;  /* 0x000000ffff097224 */ /* 0x002fc400078e0008 */
[----:B------:R-:W-:Y:S01]  /*d550*/  @!P0 IMAD.IADD R7, R7, 0x1, -R0 ;  /* 0x0000000107078824 */ /* 0x000fe200078e0a00 */
[----:B------:R-:W-:Y:S01]  /*d560*/  ISETP.GT.U32.AND P0, PT, R0, R13, PT ;  /* 0x0000000d0000720c */ /* 0x000fe20003f04070 */
[----:B--2---:R-:W-:-:S04]  /*d570*/  IMAD.HI.U32 R5, R6, R15, RZ ;  /* 0x0000000f06057227 */ /* 0x004fc800078e00ff */
[----:B------:R-:W-:Y:S02]  /*d580*/  IMAD.MOV R5, RZ, RZ, -R5 ;  /* 0x000000ffff057224 */ /* 0x000fe400078e0a05 */
[----:B------:R-:W-:Y:S02]  /*d590*/  IMAD.MOV.U32 R8, RZ, RZ, R10 ;  /* 0x000000ffff087224 */ /* 0x000fe400078e000a */
[C---:B------:R-:W-:Y:S02]  /*d5a0*/  IMAD R15, R0.reuse, R5, R15 ;  /* 0x00000005000f7224 */ /* 0x040fe400078e020f */
[----:B------:R-:W-:Y:S02]  /*d5b0*/  @!P2 IMAD.MOV R8, RZ, RZ, -R8 ;  /* 0x000000ffff08a224 */ /* 0x000fe400078e0a08 */
[----:B------:R-:W-:Y:S01]  /*d5c0*/  @!P6 IMAD.MOV R9, RZ, RZ, -R9 ;  /* 0x000000ffff09e224 */ /* 0x000fe200078e0a09 */
[----:B------:R-:W-:Y:S01]  /*d5d0*/  ISETP.GT.U32.AND P2, PT, R0, R15, PT ;  /* 0x0000000f0000720c */ /* 0x000fe20003f44070 */
[----:B------:R-:W-:Y:S01]  /*d5e0*/  IMAD.HI.U32 R3, R6, R16, RZ ;  /* 0x0000001006037227 */ /* 0x000fe200078e00ff */
[----:B------:R-:W-:-:S03]  /*d5f0*/  ISETP.GT.U32.AND P6, PT, R0, R7, PT ;  /* 0x000000070000720c */ /* 0x000fc60003fc4070 */
[----:B------:R-:W-:Y:S02]  /*d600*/  VIADD R14, R2, 0x121 ;  /* 0x00000121020e7836 */ /* 0x000fe40000000000 */
[----:B------:R-:W-:Y:S02]  /*d610*/  @!P0 IMAD.IADD R13, R13, 0x1, -R0 ;  /* 0x000000010d0d8824 */ /* 0x000fe400078e0a00 */
[----:B------:R-:W-:Y:S01]  /*d620*/  @!P5 IMAD.MOV R12, RZ, RZ, -R12 ;  /* 0x000000ffff0cd224 */ /* 0x000fe200078e0a0c */
[----:B------:R-:W-:Y:S01]  /*d630*/  ISETP.GE.AND P0, PT, R14, RZ, PT ;  /* 0x000000ff0e00720c */ /* 0x000fe20003f06270 */
[----:B------:R-:W-:Y:S01]  /*d640*/  IMAD.MOV R3, RZ, RZ, -R3 ;  /* 0x000000ffff037224 */ /* 0x000fe200078e0a03 */
[----:B------:R-:W-:Y:S01]  /*d650*/  IABS R14, R14 ;  /* 0x0000000e000e7213 */ /* 0x000fe20000000000 */
[----:B------:R-:W-:Y:S01]  /*d660*/  IMAD.MOV.U32 R5, RZ, RZ, R13 ;  /* 0x000000ffff057224 */ /* 0x000fe200078e000d */
[----:B------:R-:W-:Y:S01]  /*d670*/  STL [R1+0x5d0], R12 ;  /* 0x0005d00c01007387 */ /* 0x000fe20000100800 */
[----:B------:R-:W-:Y:S01]  /*d680*/  @!P2 IMAD.IADD R15, R15, 0x1, -R0 ;  /* 0x000000010f0fa824 */ /* 0x000fe200078e0a00 */
[----:B------:R-:W-:Y:S01]  /*d690*/  ISETP.GE.AND P5, PT, R4, RZ, PT ;  /* 0x000000ff0400720c */ /* 0x000fe20003fa6270 */
[C---:B------:R-:W-:Y:S01]  /*d6a0*/  IMAD R16, R0.reuse, R3, R16 ;  /* 0x0000000300107224 */ /* 0x040fe200078e0210 */
[----:B------:R1:W-:Y:S01]  /*d6b0*/  STL [R1+0x5cc], R9 ;  /* 0x0005cc0901007387 */ /* 0x0003e20000100800 */
[----:B------:R-:W-:Y:S01]  /*d6c0*/  @!P4 IMAD.MOV R5, RZ, RZ, -R5 ;  /* 0x000000ffff05c224 */ /* 0x000fe200078e0a05 */
[C---:B------:R-:W-:Y:S01]  /*d6d0*/  ISETP.GT.U32.AND P4, PT, R0.reuse, R15, PT ;  /* 0x0000000f0000720c */ /* 0x040fe20003f84070 */
[----:B------:R-:W-:Y:S01]  /*d6e0*/  @!P6 IMAD.IADD R7, R7, 0x1, -R0 ;  /* 0x000000010707e824 */ /* 0x000fe200078e0a00 */
[----:B------:R2:W-:Y:S01]  /*d6f0*/  STL [R1+0x5c8], R8 ;  /* 0x0005c80801007387 */ /* 0x0005e20000100800 */
[----:B------:R-:W-:Y:S01]  /*d700*/  ISETP.GT.U32.AND P6, PT, R0, R16, PT ;  /* 0x000000100000720c */ /* 0x000fe20003fc4070 */
[----:B------:R-:W-:-:S02]  /*d710*/  VIADD R4, R2, 0x122 ;  /* 0x0000012202047836 */ /* 0x000fc40000000000 */
[C---:B------:R-:W-:Y:S01]  /*d720*/  VIADD R3, R2.reuse, 0x123 ;  /* 0x0000012302037836 */ /* 0x040fe20000000000 */
[----:B------:R3:W-:Y:S01]  /*d730*/  STL [R1+0x5c4], R5 ;  /* 0x0005c40501007387 */ /* 0x0007e20000100800 */
[----:B------:R-:W-:Y:S01]  /*d740*/  @!P1 IMAD.MOV R7, RZ, RZ, -R7 ;  /* 0x000000ffff079224 */ /* 0x000fe200078e0a07 */
[----:B------:R-:W-:Y:S01]  /*d750*/  IABS R10, R4 ;  /* 0x00000004000a7213 */ /* 0x000fe20000000000 */
[----:B------:R-:W-:Y:S01]  /*d760*/  VIADD R11, R2, 0x125 ;  /* 0x00000125020b7836 */ /* 0x000fe20000000000 */
[----:B-1----:R-:W-:Y:S01]  /*d770*/  IABS R9, R3 ;  /* 0x0000000300097213 */ /* 0x002fe20000000000 */
[----:B--2---:R-:W-:Y:S01]  /*d780*/  IMAD.HI.U32 R8, R6, R14, RZ ;  /* 0x0000000e06087227 */ /* 0x004fe200078e00ff */
[----:B------:R-:W-:Y:S01]  /*d790*/  ISETP.GE.AND P2, PT, R4, RZ, PT ;  /* 0x000000ff0400720c */ /* 0x000fe20003f46270 */
[----:B------:R1:W-:Y:S01]  /*d7a0*/  STL [R1+0x5c0], R7 ;  /* 0x0005c00701007387 */ /* 0x0003e20000100800 */
[----:B------:R-:W-:Y:S01]  /*d7b0*/  ISETP.GE.AND P1, PT, R3, RZ, PT ;  /* 0x000000ff0300720c */ /* 0x000fe20003f26270 */
[----:B------:R-:W-:Y:S01]  /*d7c0*/  IMAD.MOV R8, RZ, RZ, -R8 ;  /* 0x000000ffff087224 */ /* 0x000fe200078e0a08 */
[----:B------:R-:W-:Y:S01]  /*d7d0*/  IABS R13, R11 ;  /* 0x0000000b000d7213 */ /* 0x000fe20000000000 */
[----:B------:R-:W-:-:S02]  /*d7e0*/  @!P4 IMAD.IADD R15, R15, 0x1, -R0 ;  /* 0x000000010f0fc824 */ /* 0x000fc400078e0a00 */
[----:B------:R-:W-:Y:S02]  /*d7f0*/  IMAD R14, R0, R8, R14 ;  /* 0x00000008000e7224 */ /* 0x000fe400078e020e */
[----:B------:R-:W-:Y:S02]  /*d800*/  @!P6 IMAD.IADD R16, R16, 0x1, -R0 ;  /* 0x000000011010e824 */ /* 0x000fe400078e0a00 */
[----:B---3--:R-:W-:Y:S01]  /*d810*/  IMAD.HI.U32 R5, R6, R10, RZ ;  /* 0x0000000a06057227 */ /* 0x008fe200078e00ff */
[C---:B------:R-:W-:Y:S02]  /*d820*/  ISETP.GT.U32.AND P4, PT, R0.reuse, R14, PT ;  /* 0x0000000e0000720c */ /* 0x040fe40003f84070 */
[----:B------:R-:W-:Y:S01]  /*d830*/  ISETP.GT.U32.AND P6, PT, R0, R16, PT ;  /* 0x000000100000720c */ /* 0x000fe20003fc4070 */
[----:B------:R-:W-:-:S04]  /*d840*/  IMAD.HI.U32 R4, R6, R9, RZ ;  /* 0x0000000906047227 */ /* 0x000fc800078e00ff */
[----:B------:R-:W-:Y:S02]  /*d850*/  IMAD.MOV R5, RZ, RZ, -R5 ;  /* 0x000000ffff057224 */ /* 0x000fe400078e0a05 */
[----:B------:R-:W-:Y:S02]  /*d860*/  IMAD.MOV R4, RZ, RZ, -R4 ;  /* 0x000000ffff047224 */ /* 0x000fe400078e0a04 */
[----:B------:R-:W-:Y:S02]  /*d870*/  VIADD R3, R2, 0x124 ;  /* 0x0000012402037836 */ /* 0x000fe40000000000 */
[C---:B------:R-:W-:Y:S02]  /*d880*/  IMAD R10, R0.reuse, R5, R10 ;  /* 0x00000005000a7224 */ /* 0x040fe400078e020a */
[----:B------:R-:W-:Y:S01]  /*d890*/  IMAD R9, R0, R4, R9 ;  /* 0x0000000400097224 */ /* 0x000fe200078e0209 */
[----:B------:R-:W-:Y:S01]  /*d8a0*/  IABS R5, R3 ;  /* 0x0000000300057213 */ /* 0x000fe20000000000 */
[----:B------:R-:W-:-:S02]  /*d8b0*/  IMAD.MOV.U32 R17, RZ, RZ, R15 ;  /* 0x000000ffff117224 */ /* 0x000fc400078e000f */
[--C-:B------:R-:W-:Y:S02]  /*d8c0*/  @!P4 IMAD.IADD R14, R14, 0x1, -R0.reuse ;  /* 0x000000010e0ec824 */ /* 0x100fe400078e0a00 */
[----:B------:R-:W-:Y:S01]  /*d8d0*/  @!P3 IMAD.MOV R17, RZ, RZ, -R17 ;  /* 0x000000ffff11b224 */ /* 0x000fe200078e0a11 */
[C---:B------:R-:W-:Y:S01]  /*d8e0*/  ISETP.GT.U32.AND P3, PT, R0.reuse, R9, PT ;  /* 0x000000090000720c */ /* 0x040fe20003f64070 */
[----:B------:R-:W-:Y:S01]  /*d8f0*/  IMAD.MOV.U32 R15, RZ, RZ, R13 ;  /* 0x000000ffff0f7224 */ /* 0x000fe200078e000d */
[----:B------:R-:W-:Y:S01]  /*d900*/  ISETP.GT.U32.AND P4, PT, R0, R14, PT ;  /* 0x0000000e0000720c */ /* 0x000fe20003f84070 */
[----:B------:R-:W-:Y:S01]  /*d910*/  @!P6 IMAD.IADD R16, R16, 0x1, -R0 ;  /* 0x000000011010e824 */ /* 0x000fe200078e0a00 */
[----:B------:R-:W-:Y:S01]  /*d920*/  ISETP.GT.U32.AND P6, PT, R0, R10, PT ;  /* 0x0000000a0000720c */ /* 0x000fe20003fc4070 */
[----:B------:R-:W-:Y:S01]  /*d930*/  IMAD.HI.U32 R13, R6, R5, RZ ;  /* 0x00000005060d7227 */ /* 0x000fe200078e00ff */
[----:B------:R-:W-:Y:S03]  /*d940*/  STL [R1+0x588], R17 ;  /* 0x0005881101007387 */ /* 0x000fe60000100800 */
[----:B------:R-:W-:-:S02]  /*d950*/  IMAD.MOV R13, RZ, RZ, -R13 ;  /* 0x000000ffff0d7224 */ /* 0x000fc400078e0a0d */
[----:B------:R-:W-:Y:S01]  /*d960*/  @!P5 IMAD.MOV R16, RZ, RZ, -R16 ;  /* 0x000000ffff10d224 */ /* 0x000fe200078e0a10 */
[----:B------:R-:W-:Y:S01]  /*d970*/  ISETP.GE.AND P5, PT, R3, RZ, PT ;  /* 0x000000ff0300720c */ /* 0x000fe20003fa6270 */
[----:B------:R-:W-:Y:S02]  /*d980*/  IMAD R3, R0, R13, R5 ;  /* 0x0000000d00037224 */ /* 0x000fe400078e0205 */
[----:B------:R-:W-:Y:S01]  /*d990*/  VIADD R8, R2, 0x126 ;  /* 0x0000012602087836 */ /* 0x000fe20000000000 */
[----:B------:R2:W-:Y:S01]  /*d9a0*/  STL [R1+0x5bc], R16 ;  /* 0x0005bc1001007387 */ /* 0x0005e20000100800 */
[--C-:B------:R-:W-:Y:S01]  /*d9b0*/  @!P4 IMAD.IADD R14, R14, 0x1, -R0.reuse ;  /* 0x000000010e0ec824 */ /* 0x100fe200078e0a00 */
[----:B------:R-:W-:Y:S01]  /*d9c0*/  ISETP.GT.U32.AND P4, PT, R0, R3, PT ;  /* 0x000000030000720c */ /* 0x000fe20003f84070 */
[--C-:B------:R-:W-:Y:S01]  /*d9d0*/  @!P3 IMAD.IADD R9, R9, 0x1, -R0.reuse ;  /* 0x000000010909b824 */ /* 0x100fe200078e0a00 */
[----:B------:R-:W-:Y:S01]  /*d9e0*/  IABS R12, R8 ;  /* 0x00000008000c7213 */ /* 0x000fe20000000000 */
[----:B------:R-:W-:-:S02]  /*d9f0*/  @!P6 IMAD.IADD R10, R10, 0x1, -R0 ;  /* 0x000000010a0ae824 */ /* 0x000fc400078e0a00 */
[----:B------:R-:W-:Y:S01]  /*da00*/  VIADD R4, R2, 0x127 ;  /* 0x0000012702047836 */ /* 0x000fe20000000000 */
[----:B------:R-:W-:Y:S01]  /*da10*/  ISETP.GT.U32.AND P3, PT, R0, R9, PT ;  /* 0x000000090000720c */ /* 0x000fe20003f64070 */
[----:B------:R-:W-:Y:S01]  /*da20*/  IMAD.HI.U32 R5, R6, R12, RZ ;  /* 0x0000000c06057227 */ /* 0x000fe200078e00ff */
[----:B------:R-:W-:Y:S02]  /*da30*/  ISETP.GT.U32.AND P6, PT, R0, R10, PT ;  /* 0x0000000a0000720c */ /* 0x000fe40003fc4070 */
[----:B-1----:R-:W-:Y:S01]  /*da40*/  IABS R7, R4 ;  /* 0x0000000400077213 */ /* 0x002fe20000000000 */
[----:B--2---:R-:W-:-:S04]  /*da50*/  IMAD.HI.U32 R16, R6, R15, RZ ;  /* 0x0000000f06107227 */ /* 0x004fc800078e00ff */
[----:B------:R-:W-:-:S04]  /*da60*/  IMAD.HI.U32 R13, R6, R7, RZ ;  /* 0x00000007060d7227 */ /* 0x000fc800078e00ff */
[----:B------:R-:W-:Y:S02]  /*da70*/  IMAD.MOV R5, RZ, RZ, -R5 ;  /* 0x000000ffff057224 */ /* 0x000fe400078e0a05 */
[----:B------:R-:W-:Y:S02]  /*da80*/  @!P4 IMAD.IADD R3, R3, 0x1, -R0 ;  /* 0x000000010303c824 */ /* 0x000fe400078e0a00 */
[----:B------:R-:W-:Y:S02]  /*da90*/  IMAD.MOV R16, RZ, RZ, -R16 ;  /* 0x000000ffff107224 */ /* 0x000fe400078e0a10 */
[----:B------:R-:W-:Y:S01]  /*daa0*/  IMAD.MOV R13, RZ, RZ, -R13 ;  /* 0x000000ffff0d7224 */ /* 0x000fe200078e0a0d */
[C---:B------:R-:W-:Y:S01]  /*dab0*/  ISETP.GT.U32.AND P4, PT, R0.reuse, R3, PT ;  /* 0x000000030000720c */ /* 0x040fe20003f84070 */
[----:B------:R-:W-:Y:S02]  /*dac0*/  IMAD R12, R0, R5, R12 ;  /* 0x00000005000c7224 */ /* 0x000fe400078e020c */
[----:B------:R-:W-:-:S02]  /*dad0*/  @!P3 IMAD.IADD R9, R9, 0x1, -R0 ;  /* 0x000000010909b824 */ /* 0x000fc400078e0a00 */
[----:B------:R-:W-:Y:S01]  /*dae0*/  @!P6 IMAD.IADD R10, R10, 0x1, -R0 ;  /* 0x000000010a0ae824 */ /* 0x000fe200078e0a00 */
[----:B------:R-:W-:Y:S01]  /*daf0*/  ISETP.GE.AND P6, PT, R11, RZ, PT ;  /* 0x000000ff0b00720c */ /* 0x000fe20003fc6270 */
[----:B------:R-:W-:Y:S01]  /*db00*/  IMAD.MOV.U32 R17, RZ, RZ, R14 ;  /* 0x000000ffff117224 */ /* 0x000fe200078e000e */
[C---:B------:R-:W-:Y:S01]  /*db10*/  ISETP.GT.U32.AND P3, PT, R0.reuse, R12, PT ;  /* 0x0000000c0000720c */ /* 0x040fe20003f64070 */
[C---:B------:R-:W-:Y:S02]  /*db20*/  IMAD R11, R0.reuse, R16, R15 ;  /* 0x00000010000b7224 */ /* 0x040fe400078e020f */
[----:B------:R-:W-:Y:S02]  /*db30*/  IMAD R7, R0, R13, R7 ;  /* 0x0000000d00077224 */ /* 0x000fe400078e0207 */
[----:B------:R-:W-:Y:S02]  /*db40*/  IMAD.MOV.U32 R14, RZ, RZ, R9 ;  /* 0x000000ffff0e7224 */ /* 0x000fe400078e0009 */
[----:B------:R-:W-:-:S02]  /*db50*/  IMAD.MOV.U32 R15, RZ, RZ, R10 ;  /* 0x000000ffff0f7224 */ /* 0x000fc400078e000a */
[----:B------:R-:W-:Y:S02]  /*db60*/  VIADD R5, R2, 0x128 ;  /* 0x0000012802057836 */ /* 0x000fe40000000000 */
[----:B------:R-:W-:Y:S01]  /*db70*/  @!P0 IMAD.MOV R17, RZ, RZ, -R17 ;  /* 0x000000ffff118224 */ /* 0x000fe200078e0a11 */
[C---:B------:R-:W-:Y:S01]  /*db80*/  ISETP.GT.U32.AND P0, PT, R0.reuse, R11, PT ;  /* 0x0000000b0000720c */ /* 0x040fe20003f04070 */
[----:B------:R-:W-:Y:S01]  /*db90*/  @!P1 IMAD.MOV R14, RZ, RZ, -R14 ;  /* 0x000000ffff0e9224 */ /* 0x000fe200078e0a0e */
[----:B------:R-:W-:Y:S01]  /*dba0*/  ISETP.GT.U32.AND P1, PT, R0, R7, PT ;  /* 0x000000070000720c */ /* 0x000fe20003f24070 */
[----:B------:R-:W-:Y:S01]  /*dbb0*/  @!P2 IMAD.MOV R15, RZ, RZ, -R15 ;  /* 0x000000ffff0fa224 */ /* 0x000fe200078e0a0f */
[----:B------:R-:W-:Y:S01]  /*dbc0*/  IABS R13, R5 ;  /* 0x00000005000d7213 */ /* 0x000fe20000000000 */
[--C-:B------:R-:W-:Y:S01]  /*dbd0*/  @!P4 IMAD.IADD R3, R3, 0x1, -R0.reuse ;  /* 0x000000010303c824 */ /* 0x100fe200078e0a00 */
[----:B------:R-:W-:Y:S01]  /*dbe0*/  ISETP.GE.AND P2, PT, R8, RZ, PT ;  /* 0x000000ff0800720c */ /* 0x000fe20003f46270 */
[----:B------:R-:W-:Y:S01]  /*dbf0*/  VIADD R8, R2, 0x129 ;  /* 0x0000012902087836 */ /* 0x000fe20000000000 */
[----:B------:R-:W-:Y:S01]  /*dc00*/  STL [R1+0x5a8], R17 ;  /* 0x0005a81101007387 */ /* 0x000fe20000100800 */
[----:B------:R-:W-:Y:S01]  /*dc10*/  IMAD.MOV.U32 R10, RZ, RZ, R13 ;  /* 0x000000ffff0a7224 */ /* 0x000fe200078e000d */
[----:B------:R-:W-:Y:S01]  /*dc20*/  ISETP.GE.AND P4, PT, R4, RZ, PT ;  /* 0x000000ff0400720c */ /* 0x000fe20003f86270 */
[--C-:B------:R-:W-:Y:S01]  /*dc30*/  @!P3 IMAD.IADD R12, R12, 0x1, -R0.reuse ;  /* 0x000000010c0cb824 */ /* 0x100fe200078e0a00 */
[----:B------:R-:W-:Y:S01]  /*dc40*/  STL [R1+0x5b0], R15 ;  /* 0x0005b00f01007387 */ /* 0x000fe20000100800 */
[----:B------:R-:W-:Y:S01]  /*dc50*/  IABS R13, R8 ;  /* 0x00000008000d7213 */ /* 0x000fe20000000000 */
[--C-:B------:R-:W-:Y:S01]  /*dc60*/  @!P0 IMAD.IADD R11, R11, 0x1, -R0.reuse ;  /* 0x000000010b0b8824 */ /* 0x100fe200078e0a00 */
[----:B------:R-:W-:Y:S01]  /*dc70*/  ISETP.GE.AND P0, PT, R5, RZ, PT ;  /* 0x000000ff0500720c */ /* 0x000fe20003f06270 */
[----:B------:R1:W-:Y:S01]  /*dc80*/  STL [R1+0x5b4], R14 ;  /* 0x0005b40e01007387 */ /* 0x0003e20000100800 */
[----:B------:R-:W-:-:S02]  /*dc90*/  @!P1 IMAD.IADD R7, R7, 0x1, -R0 ;  /* 0x0000000107079824 */ /* 0x000fc400078e0a00 */
[----:B------:R-:W-:Y:S01]  /*dca0*/  IMAD.HI.U32 R9, R6, R10, RZ ;  /* 0x0000000a06097227 */ /* 0x000fe200078e00ff */
[C---:B------:R-:W-:Y:S02]  /*dcb0*/  ISETP.GT.U32.AND P3, PT, R0.reuse, R11, PT ;  /* 0x0000000b0000720c */ /* 0x040fe40003f64070 */
[----:B------:R-:W-:Y:S01]  /*dcc0*/  ISETP.GT.U32.AND P1, PT, R0, R7, PT ;  /* 0x000000070000720c */ /* 0x000fe20003f24070 */
[----:B------:R-:W-:-:S04]  /*dcd0*/  IMAD.HI.U32 R4, R6, R13, RZ ;  /* 0x0000000d06047227 */ /* 0x000fc800078e00ff */
[----:B-1----:R-:W-:Y:S02]  /*dce0*/  IMAD.MOV.U32 R14, RZ, RZ, R3 ;  /* 0x000000ffff0e7224 */ /* 0x002fe400078e0003 */
[----:B------:R-:W-:Y:S02]  /*dcf0*/  IMAD.MOV R9, RZ, RZ, -R9 ;  /* 0x000000ffff097224 */ /* 0x000fe400078e0a09 */
[----:B------:R-:W-:Y:S01]  /*dd00*/  @!P5 IMAD.MOV R14, RZ, RZ, -R14 ;  /* 0x000000ffff0ed224 */ /* 0x000fe200078e0a0e */
[C---:B------:R-:W-:Y:S01]  /*dd10*/  ISETP.GT.U32.AND P5, PT, R0.reuse, R12, PT ;  /* 0x0000000c0000720c */ /* 0x040fe20003fa4070 */
[----:B------:R-:W-:Y:S02]  /*dd20*/  IMAD.MOV R4, RZ, RZ, -R4 ;  /* 0x000000ffff047224 */ /* 0x000fe400078e0a04 */
[----:B------:R-:W-:Y:S01]  /*dd30*/  IMAD R10, R0, R9, R10 ;  /* 0x00000009000a7224 */ /* 0x000fe200078e020a */
[----:B------:R1:W-:Y:S01]  /*dd40*/  STL [R1+0x5b8], R14 ;  /* 0x0005b80e01007387 */ /* 0x0003e20000100800 */
[----:B------:R-:W-:-:S02]  /*dd50*/  VIADD R9, R2, 0x12c ;  /* 0x0000012c02097836 */ /* 0x000fc40000000000 */
[----:B------:R-:W-:Y:S02]  /*dd60*/  IMAD R13, R0, R4, R13 ;  /* 0x00000004000d7224 */ /* 0x000fe400078e020d */
[C---:B------:R-:W-:Y:S01]  /*dd70*/  VIADD R5, R2.reuse, 0x12a ;  /* 0x0000012a02057836 */ /* 0x040fe20000000000 */
[----:B------:R-:W-:Y:S01]  /*dd80*/  IABS R15, R9 ;  /* 0x00000009000f7213 */ /* 0x000fe20000000000 */
[----:B------:R-:W-:Y:S02]  /*dd90*/  VIADD R3, R2, 0x12b ;  /* 0x0000012b02037836 */ /* 0x000fe40000000000 */
[--C-:B------:R-:W-:Y:S01]  /*dda0*/  @!P5 IMAD.IADD R12, R12, 0x1, -R0.reuse ;  /* 0x000000010c0cd824 */ /* 0x100fe200078e0a00 */
[C---:B------:R-:W-:Y:S01]  /*ddb0*/  ISETP.GT.U32.AND P5, PT, R0.reuse, R13, PT ;  /* 0x0000000d0000720c */ /* 0x040fe20003fa4070 */
[--C-:B------:R-:W-:Y:S01]  /*ddc0*/  @!P3 IMAD.IADD R11, R11, 0x1, -R0.reuse ;  /* 0x000000010b0bb824 */ /* 0x100fe200078e0a00 */
[----:B-1----:R-:W-:Y:S01]  /*ddd0*/  IABS R14, R5 ;  /* 0x00000005000e7213 */ /* 0x002fe20000000000 */
[----:B------:R-:W-:Y:S01]  /*dde0*/  @!P1 IMAD.IADD R7, R7, 0x1, -R0 ;  /* 0x0000000107079824 */ /* 0x000fe200078e0a00 */
[----:B------:R-:W-:Y:S01]  /*ddf0*/  ISETP.GT.U32.AND P3, PT, R0, R10, PT ;  /* 0x0000000a0000720c */ /* 0x000fe20003f64070 */
[----:B------:R-:W-:Y:S01]  /*de00*/  IMAD.MOV.U32 R17, RZ, RZ, R11 ;  /* 0x000000ffff117224 */ /* 0x000fe200078e000b */
[----:B------:R-:W-:Y:S01]  /*de10*/  ISETP.GE.AND P1, PT, R8, RZ, PT ;  /* 0x000000ff0800720c */ /* 0x000fe20003f26270 */
[----:B------:R-:W-:Y:S01]  /*de20*/  IMAD.MOV.U32 R8, RZ, RZ, R15 ;  /* 0x000000ffff087224 */ /* 0x000fe200078e000f */
[----:B------:R-:W-:Y:S01]  /*de30*/  IABS R4, R3 ;  /* 0x0000000300047213 */ /* 0x000fe20000000000 */
[----:B------:R-:W-:-:S04]  /*de40*/  IMAD.HI.U32 R15, R6, R14, RZ ;  /* 0x0000000e060f7227 */ /* 0x000fc800078e00ff */
[----:B------:R-:W-:-:S04]  /*de50*/  IMAD.HI.U32 R16, R6, R4, RZ ;  /* 0x0000000406107227 */ /* 0x000fc800078e00ff */
[----:B------:R-:W-:Y:S02]  /*de60*/  IMAD.MOV R15, RZ, RZ, -R15 ;  /* 0x000000ffff0f7224 */ /* 0x000fe400078e0a0f */
[----:B------:R-:W-:Y:S02]  /*de70*/  @!P5 IMAD.IADD R13, R13, 0x1, -R0 ;  /* 0x000000010d0dd824 */ /* 0x000fe400078e0a00 */
[----:B------:R-:W-:Y:S02]  /*de80*/  IMAD.MOV R11, RZ, RZ, -R16 ;  /* 0x000000ffff0b7224 */ /* 0x000fe400078e0a10 */
[----:B------:R-:W-:Y:S02]  /*de90*/  IMAD R14, R0, R15, R14 ;  /* 0x0000000f000e7224 */ /* 0x000fe400078e020e */
[----:B------:R-:W-:Y:S01]  /*dea0*/  @!P3 IMAD.IADD R10, R10, 0x1, -R0 ;  /* 0x000000010a0ab824 */ /* 0x000fe200078e0a00 */
[----:B------:R-:W-:Y:S01]  /*deb0*/  ISETP.GE.AND P3, PT, R5, RZ, PT ;  /* 0x000000ff0500720c */ /* 0x000fe20003f66270 */
[----:B------:R-:W-:Y:S01]  /*dec0*/  @!P6 IMAD.MOV R17, RZ, RZ, -R17 ;  /* 0x000000ffff11e224 */ /* 0x000fe200078e0a11 */
[C---:B------:R-:W-:Y:S01]  /*ded0*/  ISETP.GT.U32.AND P6, PT, R0.reuse, R13, PT ;  /* 0x0000000d0000720c */ /* 0x040fe20003fc4070 */
[C---:B------:R-:W-:Y:S01]  /*dee0*/  IMAD R4, R0.reuse, R11, R4 ;  /* 0x0000000b00047224 */ /* 0x040fe200078e0204 */
[C---:B------:R-:W-:Y:S01]  /*def0*/  ISETP.GT.U32.AND P5, PT, R0.reuse, R10, PT ;  /* 0x0000000a0000720c */ /* 0x040fe20003fa4070 */
[----:B------:R-:W-:Y:S01]  /*df00*/  @!P2 IMAD.MOV R12, RZ, RZ, -R12 ;  /* 0x000000ffff0ca224 */ /* 0x000fe200078e0a0c */
[----:B------:R-:W-:Y:S01]  /*df10*/  ISETP.GT.U32.AND P2, PT, R0, R14, PT ;  /* 0x0000000e0000720c */ /* 0x000fe20003f44070 */
[----:B------:R-:W-:Y:S01]  /*df20*/  IMAD.HI.U32 R5, R6, R8, RZ ;  /* 0x0000000806057227 */ /* 0x000fe200078e00ff */
[----:B------:R-:W-:Y:S03]  /*df30*/  STL [R1+0x5ac], R17 ;  /* 0x0005ac1101007387 */ /* 0x000fe60000100800 */
[----:B------:R-:W-:Y:S01]  /*df40*/  @!P4 IMAD.MOV R7, RZ, RZ, -R7 ;  /* 0x000000ffff07c224 */ /* 0x000fe200078e0a07 */
[----:B------:R-:W-:Y:S01]  /*df50*/  ISETP.GT.U32.AND P4, PT, R0, R4, PT ;  /* 0x000000040000720c */ /* 0x000fe20003f84070 */
[----:B------:R-:W-:Y:S01]  /*df60*/  IMAD.MOV R5, RZ, RZ, -R5 ;  /* 0x000000ffff057224 */ /* 0x000fe200078e0a05 */
[----:B------:R-:W-:Y:S01]  /*df70*/  STL [R1+0x59c], R12 ;  /* 0x00059c0c01007387 */ /* 0x000fe20000100800 */
[----:B------:R-:W-:-:S02]  /*df80*/  VIADD R15, R2, 0x12d ;  /* 0x0000012d020f7836 */ /* 0x000fc40000000000 */
[----:B------:R-:W-:Y:S01]  /*df90*/  IMAD R8, R0, R5, R8 ;  /* 0x0000000500087224 */ /* 0x000fe200078e0208 */
[----:B------:R1:W-:Y:S01]  /*dfa0*/  STL [R1+0x5a0], R7 ;  /* 0x0005a00701007387 */ /* 0x0003e20000100800 */
[--C-:B------:R-:W-:Y:S01]  /*dfb0*/  @!P6 IMAD.IADD R13, R13, 0x1, -R0.reuse ;  /* 0x000000010d0de824 */ /* 0x100fe200078e0a00 */
[----:B------:R-:W-:Y:S01]  /*dfc0*/  IABS R5, R15 ;  /* 0x0000000f00057213 */ /* 0x000fe20000000000 */
[--C-:B------:R-:W-:Y:S01]  /*dfd0*/  @!P2 IMAD.IADD R14, R14, 0x1, -R0.reuse ;  /* 0x000000010e0ea824 */ /* 0x100fe200078e0a00 */
[----:B------:R-:W-:Y:S01]  /*dfe0*/  ISETP.GT.U32.AND P6, PT, R0, R8, PT ;  /* 0x000000080000720c */ /* 0x000fe20003fc4070 */
[--C-:B------:R-:W-:Y:S01]  /*dff0*/  @!P5 IMAD.IADD R10, R10, 0x1, -R0.reuse ;  /* 0x000000010a0ad824 */ /* 0x100fe200078e0a00 */
[----:B------:R-:W-:Y:S01]  /*e000*/  ISETP.GE.AND P5, PT, R3, RZ, PT ;  /* 0x000000ff0300720c */ /* 0x000fe20003fa6270 */
[----:B------:R-:W-:Y:S01]  /*e010*/  @!P4 IMAD.IADD R4, R4, 0x1, -R0 ;  /* 0x000000010404c824 */ /* 0x000fe200078e0a00 */
[----:B------:R-:W-:Y:S01]  /*e020*/  ISETP.GT.U32.AND P4, PT, R0, R14, PT ;  /* 0x0000000e0000720c */ /* 0x000fe20003f84070 */
[----:B------:R-:W-:Y:S01]  /*e030*/  VIADD R3, R2, 0x12e ;  /* 0x0000012e02037836 */ /* 0x000fe20000000000 */
[----:B------:R-:W-:Y:S01]  /*e040*/  ISETP.GE.AND P2, PT, R9, RZ, PT ;  /* 0x000000ff0900720c */ /* 0x000fe20003f46270 */
[----:B------:R-:W-:-:S03]  /*e050*/  IMAD.HI.U32 R11, R6, R5, RZ ;  /* 0x00000005060b7227 */ /* 0x000fc600078e00ff */
[----:B-1----:R-:W-:Y:S01]  /*e060*/  IABS R7, R3 ;  /* 0x0000000300077213 */ /* 0x002fe20000000000 */
[----:B------:R-:W-:Y:S02]  /*e070*/  IMAD.MOV R11, RZ, RZ, -R11 ;  /* 0x000000ffff0b7224 */ /* 0x000fe400078e0a0b */
[----:B------:R-:W-:Y:S01]  /*e080*/  @!P6 IMAD.IADD R8, R8, 0x1, -R0 ;  /* 0x000000010808e824 */ /* 0x000fe200078e0a00 */
[C---:B------:R-:W-:Y:S01]  /*e090*/  ISETP.GT.U32.AND P6, PT, R0.reuse, R4, PT ;  /* 0x000000040000720c */ /* 0x040fe20003fc4070 */
[----:B------:R-:W-:Y:S02]  /*e0a0*/  IMAD.MOV.U32 R12, RZ, RZ, R10 ;  /* 0x000000ffff0c7224 */ /* 0x000fe400078e000a */
[----:B------:R-:W-:Y:S02]  /*e0b0*/  IMAD R5, R0, R11, R5 ;  /* 0x0000000b00057224 */ /* 0x000fe400078e0205 */
[----:B------:R-:W-:-:S04]  /*e0c0*/  IMAD.HI.U32 R10, R6, R7, RZ ;  /* 0x00000007060a7227 */ /* 0x000fc800078e00ff */
[----:B------:R-:W-:Y:S01]  /*e0d0*/  @!P4 IMAD.IADD R14, R14, 0x1, -R0 ;  /* 0x000000010e0ec824 */ /* 0x000fe200078e0a00 */
[----:B------:R-:W-:Y:S01]  /*e0e0*/  ISETP.GT.U32.AND P4, PT, R0, R5, PT ;  /* 0x000000050000720c */ /* 0x000fe20003f84070 */
[----:B------:R-:W-:Y:S02]  /*e0f0*/  IMAD.MOV R10, RZ, RZ, -R10 ;  /* 0x000000ffff0a7224 */ /* 0x000fe400078e0a0a */
[----:B------:R-:W-:Y:S02]  /*e100*/  VIADD R9, R2, 0x12f ;  /* 0x0000012f02097836 */ /* 0x000fe40000000000 */
[C---:B------:R-:W-:Y:S02]  /*e110*/  IMAD R7, R0.reuse, R10, R7 ;  /* 0x0000000a00077224 */ /* 0x040fe400078e0207 */
[----:B------:R-:W-:Y:S01]  /*e120*/  @!P0 IMAD.MOV R12, RZ, RZ, -R12 ;  /* 0x000000ffff0c8224 */ /* 0x000fe200078e0a0c */
[----:B------:R-:W-:Y:S01]  /*e130*/  ISETP.GT.U32.AND P0, PT, R0, R8, PT ;  /* 0x000000080000720c */ /* 0x000fe20003f04070 */
[--C-:B------:R-:W-:Y:S01]  /*e140*/  @!P6 IMAD.IADD R4, R4, 0x1, -R0.reuse ;  /* 0x000000010404e824 */ /* 0x100fe200078e0a00 */
[----:B------:R-:W-:Y:S01]  /*e150*/  ISETP.GT.U32.AND P6, PT, R0, R7, PT ;  /* 0x000000070000720c */ /* 0x000fe20003fc4070 */
[----:B------:R-:W-:Y:S01]  /*e160*/  VIADD R11, R2, 0x130 ;  /* 0x00000130020b7836 */ /* 0x000fe20000000000 */
[----:B------:R-:W-:Y:S01]  /*e170*/  IABS R17, R9 ;  /* 0x0000000900117213 */ /* 0x000fe20000000000 */
[----:B------:R-:W-:Y:S01]  /*e180*/  @!P4 IMAD.IADD R5, R5, 0x1, -R0 ;  /* 0x000000010505c824 */ /* 0x000fe200078e0a00 */
[----:B------:R-:W-:Y:S01]  /*e190*/  ISETP.GE.AND P4, PT, R3, RZ, PT ;  /* 0x000000ff0300720c */ /* 0x000fe20003f86270 */
[----:B------:R-:W-:Y:S01]  /*e1a0*/  @!P1 IMAD.MOV R13, RZ, RZ, -R13 ;  /* 0x000000ffff0d9224 */ /* 0x000fe200078e0a0d */
[----:B------:R-:W-:Y:S01]  /*e1b0*/  IABS R10, R11 ;  /* 0x0000000b000a7213 */ /* 0x000fe20000000000 */
[----:B------:R-:W-:Y:S01]  /*e1c0*/  IMAD.HI.U32 R18, R6, R17, RZ ;  /* 0x0000001106127227 */ /* 0x000fe200078e00ff */
[----:B------:R-:W-:Y:S01]  /*e1d0*/  ISETP.GT.U32.AND P1, PT, R0, R5, PT ;  /* 0x000000050000720c */ /* 0x000fe20003f24070 */
[----:B------:R-:W-:Y:S02]  /*e1e0*/  STL [R1+0x5a4], R12 ;  /* 0x0005a40c01007387 */ /* 0x000fe40000100800 */
[----:B------:R-:W-:-:S02]  /*e1f0*/  IMAD.MOV R18, RZ, RZ, -R18 ;  /* 0x000000ffff127224 */ /* 0x000fc400078e0a12 */
[----:B------:R-:W-:Y:S01]  /*e200*/  IMAD.HI.U32 R16, R6, R10, RZ ;  /* 0x0000000a06107227 */ /* 0x000fe200078e00ff */
[----:B------:R1:W-:Y:S03]  /*e210*/  STL [R1+0x598], R13 ;  /* 0x0005980d01007387 */ /* 0x0003e60000100800 */
[--C-:B------:R-:W-:Y:S01]  /*e220*/  @!P0 IMAD.IADD R8, R8, 0x1, -R0.reuse ;  /* 0x0000000108088824 */ /* 0x100fe200078e0a00 */
[----:B------:R-:W-:Y:S01]  /*e230*/  ISETP.GE.AND P0, PT, R15, RZ, PT ;  /* 0x000000ff0f00720c */ /* 0x000fe20003f06270 */
[----:B------:R-:W-:Y:S02]  /*e240*/  @!P6 IMAD.IADD R7, R7, 0x1, -R0 ;  /* 0x000000010707e824 */ /* 0x000fe400078e0a00 */
[----:B------:R-:W-:Y:S02]  /*e250*/  IMAD.MOV.U32 R19, RZ, RZ, R14 ;  /* 0x000000ffff137224 */ /* 0x000fe400078e000e */
[----:B------:R-:W-:-:S02]  /*e260*/  IMAD R3, R0, R18, R17 ;  /* 0x0000001200037224 */ /* 0x000fc400078e0211 */
[----:B------:R-:W-:Y:S02]  /*e270*/  IMAD.MOV R16, RZ, RZ, -R16 ;  /* 0x000000ffff107224 */ /* 0x000fe400078e0a10 */
[----:B------:R-:W-:Y:S01]  /*e280*/  @!P3 IMAD.MOV R19, RZ, RZ, -R19 ;  /* 0x000000ffff13b224 */ /* 0x000fe200078e0a13 */
[C---:B------:R-:W-:Y:S01]  /*e290*/  ISETP.GT.U32.AND P3, PT, R0.reuse, R7, PT ;  /* 0x000000070000720c */ /* 0x040fe20003f64070 */
[----:B-1----:R-:W-:Y:S01]  /*e2a0*/  IMAD.MOV.U32 R13, RZ, RZ, R8 ;  /* 0x000000ffff0d7224 */ /* 0x002fe200078e0008 */
[C---:B------:R-:W-:Y:S01]  /*e2b0*/  ISETP.GT.U32.AND P6, PT, R0.reuse, R3, PT ;  /* 0x000000030000720c */ /* 0x040fe20003fc4070 */
[----:B------:R-:W-:Y:S01]  /*e2c0*/  IMAD R8, R0, R16, R10 ;  /* 0x0000001000087224 */ /* 0x000fe200078e020a */
[----:B------:R-:W-:Y:S01]  /*e2d0*/  STL [R1+0x594], R19 ;  /* 0x0005941301007387 */ /* 0x000fe20000100800 */
[----:B------:R-:W-:Y:S02]  /*e2e0*/  @!P1 IMAD.IADD R5, R5, 0x1, -R0 ;  /* 0x0000000105059824 */ /* 0x000fe400078e0a00 */
[----:B------:R-:W-:Y:S01]  /*e2f0*/  VIADD R12, R2, 0x131 ;  /* 0x00000131020c7836 */ /* 0x000fe20000000000 */
[----:B------:R-:W-:Y:S01]  /*e300*/  ISETP.GT.U32.AND P1, PT, R0, R8, PT ;  /* 0x000000080000720c */ /* 0x000fe20003f24070 */
[----:B------:R-:W-:Y:S01]  /*e310*/  @!P5 IMAD.MOV R4, RZ, RZ, -R4 ;  /* 0x000000ffff04d224 */ /* 0x000fe200078e0a04 */
[----:B------:R-:W-:Y:S01]  /*e320*/  ISETP.GE.AND P5, PT, R9, RZ, PT ;  /* 0x000000ff0900720c */ /* 0x000fe20003fa6270 */
[----:B------:R-:W-:Y:S01]  /*e330*/  VIADD R9, R2, 0x132 ;  /* 0x0000013202097836 */ /* 0x000fe20000000000 */
[----:B------:R-:W-:Y:S01]  /*e340*/  IABS R15, R12 ;  /* 0x0000000c000f7213 */ /* 0x000fe20000000000 */
[--C-:B------:R-:W-:Y:S01]  /*e350*/  @!P3 IMAD.IADD R7, R7, 0x1, -R0.reuse ;  /* 0x000000010707b824 */ /* 0x100fe200078e0a00 */
[----:B------:R-:W-:Y:S01]  /*e360*/  ISETP.GE.AND P3, PT, R12, RZ, PT ;  /* 0x000000ff0c00720c */ /* 0x000fe20003f66270 */
[----:B------:R-:W-:Y:S01]  /*e370*/  @!P6 IMAD.IADD R3, R3, 0x1, -R0 ;  /* 0x000000010303e824 */ /* 0x000fe200078e0a00 */
[----:B------:R1:W-:Y:S01]  /*e380*/  STL [R1+0x590], R4 ;  /* 0x0005900401007387 */ /* 0x0003e20000100800 */
[----:B------:R-:W-:Y:S01]  /*e390*/  IABS R12, R9 ;  /* 0x00000009000c7213 */ /* 0x000fe20000000000 */
[----:B------:R-:W-:Y:S01]  /*e3a0*/  IMAD.MOV.U32 R14, RZ, RZ, R5 ;  /* 0x000000ffff0e7224 */ /* 0x000fe200078e0005 */
[----:B------:R-:W-:Y:S01]  /*e3b0*/  ISETP.GE.AND P6, PT, R9, RZ, PT ;  /* 0x000000ff0900720c */ /* 0x000fe20003fc6270 */
[----:B------:R-:W-:-:S02]  /*e3c0*/  @!P4 IMAD.MOV R7, RZ, RZ, -R7 ;  /* 0x000000ffff07c224 */ /* 0x000fc400078e0a07 */
[----:B------:R-:W-:Y:S01]  /*e3d0*/  @!P1 IMAD.IADD R8, R8, 0x1, -R0 ;  /* 0x0000000108089824 */ /* 0x000fe200078e0a00 */
[----:B------:R-:W-:Y:S01]  /*e3e0*/  ISETP.GT.U32.AND P1, PT, R0, R3, PT ;  /* 0x000000030000720c */ /* 0x000fe20003f24070 */
[----:B------:R-:W-:-:S04]  /*e3f0*/  IMAD.HI.U32 R5, R6, R12, RZ ;  /* 0x0000000c06057227 */ /* 0x000fc800078e00ff */
[----:B-1----:R-:W-:-:S04]  /*e400*/  IMAD.HI.U32 R4, R6, R15, RZ ;  /* 0x0000000f06047227 */ /* 0x002fc800078e00ff */
[----:B------:R-:W-:Y:S02]  /*e410*/  IMAD.MOV R4, RZ, RZ, -R4 ;  /* 0x000000ffff047224 */ /* 0x000fe400078e0a04 */
[----:B------:R-:W-:Y:S02]  /*e420*/  IMAD.MOV R5, RZ, RZ, -R5 ;  /* 0x000000ffff057224 */ /* 0x000fe400078e0a05 */
[C---:B------:R-:W-:Y:S02]  /*e430*/  IMAD R17, R0.reuse, R4, R15 ;  /* 0x0000000400117224 */ /* 0x040fe400078e020f */
[C---:B------:R-:W-:Y:S02]  /*e440*/  IMAD R12, R0.reuse, R5, R12 ;  /* 0x00000005000c7224 */ /* 0x040fe400078e020c */
[----:B------:R-:W-:Y:S01]  /*e450*/  @!P0 IMAD.MOV R14, RZ, RZ, -R14 ;  /* 0x000000ffff0e8224 */ /* 0x000fe200078e0a0e */
[C---:B------:R-:W-:Y:S01]  /*e460*/  ISETP.GT.U32.AND P4, PT, R0.reuse, R17, PT ;  /* 0x000000110000720c */ /* 0x040fe20003f84070 */
[----:B------:R-:W-:Y:S01]  /*e470*/  @!P1 IMAD.IADD R3, R3, 0x1, -R0 ;  /* 0x0000000103039824 */ /* 0x000fe200078e0a00 */
[C---:B------:R-:W-:Y:S01]  /*e480*/  ISETP.GT.U32.AND P0, PT, R0.reuse, R8, PT ;  /* 0x000000080000720c */ /* 0x040fe20003f04070 */
[----:B------:R-:W-:Y:S01]  /*e490*/  @!P2 IMAD.MOV R13, RZ, RZ, -R13 ;  /* 0x000000ffff0da224 */ /* 0x000fe200078e0a0d */
[----:B------:R-:W-:Y:S01]  /*e4a0*/  ISETP.GT.U32.AND P1, PT, R0, R12, PT ;  /* 0x0000000c0000720c */ /* 0x000fe20003f24070 */
[C---:B------:R-:W-:Y:S01]  /*e4b0*/  VIADD R10, R2.reuse, 0x133 ;  /* 0x00000133020a7836 */ /* 0x040fe20000000000 */
[----:B------:R-:W-:Y:S01]  /*e4c0*/  ISETP.GE.AND P2, PT, R11, RZ, PT ;  /* 0x000000ff0b00720c */ /* 0x000fe20003f46270 */
[C---:B------:R-:W-:Y:S01]  /*e4d0*/  VIADD R9, R2.reuse, 0x134 ;  /* 0x0000013402097836 */ /* 0x040fe20000000000 */
[----:B------:R1:W-:Y:S01]  /*e4e0*/  STL [R1+0x58c], R13 ;  /* 0x00058c0d01007387 */ /* 0x0003e20000100800 */
[----:B------:R-:W-:-:S02]  /*e4f0*/  VIADD R4, R2, 0x135 ;  /* 0x0000013502047836 */ /* 0x000fc40000000000 */
[----:B------:R-:W-:Y:S01]  /*e500*/  IMAD.MOV.U32 R11, RZ, RZ, R3 ;  /* 0x000000ffff0b7224 */ /* 0x000fe200078e0003 */
[----:B------:R-:W-:Y:S01]  /*e510*/  IABS R15, R9 ;  /* 0x00000009000f7213 */ /* 0x000fe20000000000 */
[--C-:B------:R-:W-:Y:S01]  /*e520*/  @!P4 IMAD.IADD R17, R17, 0x1, -R0.reuse ;  /* 0x000000011111c824 */ /* 0x100fe200078e0a00 */
[----:B------:R2:W-:Y:S01]  /*e530*/  STL [R1+0x584], R14 ;  /* 0x0005840e01007387 */ /* 0x0005e20000100800 */
[--C-:B------:R-:W-:Y:S01]  /*e540*/  @!P0 IMAD.IADD R8, R8, 0x1, -R0.reuse ;  /* 0x0000000108088824 */ /* 0x100fe200078e0a00 */
[----:B------:R-:W-:Y:S01]  /*e550*/  ISETP.GE.AND P0, PT, R10, RZ, PT ;  /* 0x000000ff0a00720c */ /* 0x000fe20003f06270 */
[----:B------:R-:W-:Y:S01]  /*e560*/  @!P1 IMAD.IADD R12, R12, 0x1, -R0 ;  /* 0x000000010c0c9824 */ /* 0x000fe200078e0a00 */
[----:B-1----:R-:W-:Y:S01]  /*e570*/  IABS R13, R10 ;  /* 0x0000000a000d7213 */ /* 0x002fe20000000000 */
[----:B------:R-:W-:Y:S01]  /*e580*/  @!P5 IMAD.MOV R11, RZ, RZ, -R11 ;  /* 0x000000ffff0bd224 */ /* 0x000fe200078e0a0b */
[----:B------:R1:W-:Y:S01]  /*e590*/  STL [R1+0x580], R7 ;  /* 0x0005800701007387 */ /* 0x0003e20000100800 */
[C---:B------:R-:W-:Y:S01]  /*e5a0*/  ISETP.GT.U32.AND P5, PT, R0.reuse, R17, PT ;  /* 0x000000110000720c */ /* 0x040fe20003fa4070 */
[----:B------:R-:W-:Y:S01]  /*e5b0*/  @!P2 IMAD.MOV R8, RZ, RZ, -R8 ;  /* 0x000000ffff08a224 */ /* 0x000fe200078e0a08 */
[----:B------:R-:W-:Y:S01]  /*e5c0*/  ISETP.GT.U32.AND P1, PT, R0, R12, PT ;  /* 0x0000000c0000720c */ /* 0x000fe20003f24070 */
[----:B------:R-:W-:Y:S01]  /*e5d0*/  IMAD.HI.U32 R5, R6, R13, RZ ;  /* 0x0000000d06057227 */ /* 0x000fe200078e00ff */
[----:B--2---:R-:W-:Y:S01]  /*e5e0*/  IABS R14, R4 ;  /* 0x00000004000e7213 */ /* 0x004fe20000000000 */
[----:B------:R-:W-:Y:S01]  /*e5f0*/  STL [R1+0x578], R11 ;  /* 0x0005780b01007387 */ /* 0x000fe20000100800 */
[----:B------:R-:W-:Y:S01]  /*e600*/  ISETP.GE.AND P4, PT, R9, RZ, PT ;  /* 0x000000ff0900720c */ /* 0x000fe20003f86270 */
[----:B------:R-:W-:-:S02]  /*e610*/  IMAD.MOV R10, RZ, RZ, -R5 ;  /* 0x000000ffff0a7224 */ /* 0x000fc400078e0a05 */
[C---:B-1----:R-:W-:Y:S01]  /*e620*/  IMAD.HI.U32 R7, R6.reuse, R15, RZ ;  /* 0x0000000f06077227 */ /* 0x042fe200078e00ff */
[----:B------:R1:W-:Y:S03]  /*e630*/  STL [R1+0x57c], R8 ;  /* 0x00057c0801007387 */ /* 0x0003e60000100800 */
[----:B------:R-:W-:-:S04]  /*e640*/  IMAD.HI.U32 R5, R6, R14, RZ ;  /* 0x0000000e06057227 */ /* 0x000fc800078e00ff */
[----:B------:R-:W-:Y:S02]  /*e650*/  IMAD.MOV R7, RZ, RZ, -R7 ;  /* 0x000000ffff077224 */ /* 0x000fe400078e0a07 */
[C---:B------:R-:W-:Y:S02]  /*e660*/  IMAD R13, R0.reuse, R10, R13 ;  /* 0x0000000a000d7224 */ /* 0x040fe400078e020d */
[----:B------:R-:W-:Y:S02]  /*e670*/  IMAD.MOV R5, RZ, RZ, -R5 ;  /* 0x000000ffff057224 */ /* 0x000fe400078e0a05 */
[C---:B------:R-:W-:Y:S01]  /*e680*/  IMAD R15, R0.reuse, R7, R15 ;  /* 0x00000007000f7224 */ /* 0x040fe200078e020f */
[C---:B------:R-:W-:Y:S01]  /*e690*/  ISETP.GT.U32.AND P2, PT, R0.reuse, R13, PT ;  /* 0x0000000d0000720c */ /* 0x040fe20003f44070 */
[C---:B------:R-:W-:Y:S02]  /*e6a0*/  IMAD R14, R0.reuse, R5, R14 ;  /* 0x00000005000e7224 */ /* 0x040fe400078e020e */
[--C-:B------:R-:W-:Y:S01]  /*e6b0*/  @!P5 IMAD.IADD R17, R17, 0x1, -R0.reuse ;  /* 0x000000011111d824 */ /* 0x100fe200078e0a00 */
[----:B------:R-:W-:Y:S01]  /*e6c0*/  ISETP.GT.U32.AND P5, PT, R0, R15, PT ;  /* 0x0000000f0000720c */ /* 0x000fe20003fa4070 */
[----:B------:R-:W-:Y:S01]  /*e6d0*/  @!P1 IMAD.IADD R12, R12, 0x1, -R0 ;  /* 0x000000010c0c9824 */ /* 0x000fe200078e0a00 */
[----:B------:R-:W-:Y:S01]  /*e6e0*/  ISETP.GT.U32.AND P1, PT, R0, R14, PT ;  /* 0x0000000e0000720c */ /* 0x000fe20003f24070 */
[----:B------:R-:W-:-:S02]  /*e6f0*/  VIADD R10, R2, 0x136 ;  /* 0x00000136020a7836 */ /* 0x000fc40000000000 */
[----:B------:R-:W-:Y:S02]  /*e700*/  VIADD R7, R2, 0x137 ;  /* 0x0000013702077836 */ /* 0x000fe40000000000 */
[----:B------:R-:W-:Y:S01]  /*e710*/  IMAD.MOV.U32 R19, RZ, RZ, R12 ;  /* 0x000000ffff137224 */ /* 0x000fe200078e000c */
[----:B------:R-:W-:Y:S01]  /*e720*/  IABS R16, R10 ;  /* 0x0000000a00107213 */ /* 0x000fe20000000000 */
[--C-:B------:R-:W-:Y:S01]  /*e730*/  @!P2 IMAD.IADD R13, R13, 0x1, -R0.reuse ;  /* 0x000000010d0da824 */ /* 0x100fe200078e0a00 */
[----:B-1----:R-:W-:Y:S01]  /*e740*/  IABS R8, R7 ;  /* 0x0000000700087213 */ /* 0x002fe20000000000 */
[----:B------:R-:W-:Y:S01]  /*e750*/  @!P6 IMAD.MOV R19, RZ, RZ, -R19 ;  /* 0x000000ffff13e224 */ /* 0x000fe200078e0a13 */
[----:B------:R-:W-:Y:S01]  /*e760*/  ISETP.GE.AND P2, PT, R4, RZ, PT ;  /* 0x000000ff0400720c */ /* 0x000fe20003f46270 */
[----:B------:R-:W-:Y:S01]  /*e770*/  @!P5 IMAD.IADD R15, R15, 0x1, -R0 ;  /* 0x000000010f0fd824 */ /* 0x000fe200078e0a00 */
[----:B------:R-:W-:Y:S01]  /*e780*/  ISETP.GT.U32.AND P5, PT, R0, R13, PT ;  /* 0x0000000d0000720c */ /* 0x000fe20003fa4070 */
[----:B------:R-:W-:Y:S01]  /*e790*/  IMAD.HI.U32 R18, R6, R16, RZ ;  /* 0x0000001006127227 */ /* 0x000fe200078e00ff */
[----:B------:R-:W-:-:S03]  /*e7a0*/  ISETP.GE.AND P6, PT, R10, RZ, PT ;  /* 0x000000ff0a00720c */ /* 0x000fc60003fc6270 */
[----:B------:R-:W-:Y:S01]  /*e7b0*/  @!P1 IMAD.IADD R14, R14, 0x1, -R0 ;  /* 0x000000010e0e9824 */ /* 0x000fe200078e0a00 */
[----:B------:R-:W-:Y:S01]  /*e7c0*/  ISETP.GT.U32.AND P1, PT, R0, R15, PT ;  /* 0x0000000f0000720c */ /* 0x000fe20003f24070 */
[----:B------:R-:W-:-:S04]  /*e7d0*/  IMAD.HI.U32 R4, R6, R8, RZ ;  /* 0x0000000806047227 */ /* 0x000fc800078e00ff */
[----:B------:R-:W-:Y:S02]  /*e7e0*/  IMAD.MOV R18, RZ, RZ, -R18 ;  /* 0x000000ffff127224 */ /* 0x000fe400078e0a12 */
[----:B------:R-:W-:Y:S02]  /*e7f0*/  IMAD.MOV R4, RZ, RZ, -R4 ;  /* 0x000000ffff047224 */ /* 0x000fe400078e0a04 */
[----:B------:R-:W-:Y:S02]  /*e800*/  IMAD R10, R0, R18, R16 ;  /* 0x00000012000a7224 */ /* 0x000fe400078e0210 */
[----:B------:R-:W-:Y:S02]  /*e810*/  IMAD.MOV.U32 R20, RZ, RZ, R17 ;  /* 0x000000ffff147224 */ /* 0x000fe400078e0011 */
[C---:B------:R-:W-:Y:S02]  /*e820*/  VIADD R3, R2.reuse, 0x138 ;  /* 0x0000013802037836 */ /* 0x040fe40000000000 */
[----:B------:R-:W-:-:S02]  /*e830*/  VIADD R11, R2, 0x139 ;  /* 0x00000139020b7836 */ /* 0x000fc40000000000 */
[C---:B------:R-:W-:Y:S01]  /*e840*/  IMAD R8, R0.reuse, R4, R8 ;  /* 0x0000000400087224 */ /* 0x040fe200078e0208 */
[----:B------:R-:W-:Y:S01]  /*e850*/  IABS R9, R3 ;  /* 0x0000000300097213 */ /* 0x000fe20000000000 */
[----:B------:R-:W-:Y:S01]  /*e860*/  @!P5 IMAD.IADD R13, R13, 0x1, -R0 ;  /* 0x000000010d0dd824 */ /* 0x000fe200078e0a00 */
[C---:B------:R-:W-:Y:S01]  /*e870*/  ISETP.GT.U32.AND P5, PT, R0.reuse, R10, PT ;  /* 0x0000000a0000720c */ /* 0x040fe20003fa4070 */
[----:B------:R-:W-:Y:S01]  /*e880*/  @!P3 IMAD.MOV R20, RZ, RZ, -R20 ;  /* 0x000000ffff14b224 */ /* 0x000fe200078e0a14 */
[----:B------:R-:W-:Y:S01]  /*e890*/  ISETP.GT.U32.AND P3, PT, R0, R14, PT ;  /* 0x0000000e0000720c */ /* 0x000fe20003f64070 */
[----:B------:R-:W-:Y:S01]  /*e8a0*/  @!P1 IMAD.IADD R15, R15, 0x1, -R0 ;  /* 0x000000010f0f9824 */ /* 0x000fe200078e0a00 */
[----:B------:R-:W-:Y:S01]  /*e8b0*/  IABS R5, R11 ;  /* 0x0000000b00057213 */ /* 0x000fe20000000000 */
[----:B------:R-:W-:Y:S01]  /*e8c0*/  IMAD.HI.U32 R17, R6, R9, RZ ;  /* 0x0000000906117227 */ /* 0x000fe200078e00ff */
[----:B------:R-:W-:Y:S01]  /*e8d0*/  ISETP.GT.U32.AND P1, PT, R0, R8, PT ;  /* 0x000000080000720c */ /* 0x000fe20003f24070 */
[----:B------:R-:W-:Y:S02]  /*e8e0*/  STL [R1+0x574], R20 ;  /* 0x0005741401007387 */ /* 0x000fe40000100800 */
[----:B------:R-:W-:-:S02]  /*e8f0*/  IMAD.HI.U32 R16, R6, R5, RZ ;  /* 0x0000000506107227 */ /* 0x000fc400078e00ff */
[----:B------:R1:W-:Y:S02]  /*e900*/  STL [R1+0x570], R19 ;  /* 0x0005701301007387 */ /* 0x0003e40000100800 */
[----:B------:R-:W-:Y:S02]  /*e910*/  IMAD.MOV R17, RZ, RZ, -R17 ;  /* 0x000000ffff117224 */ /* 0x000fe400078e0a11 */
[----:B------:R-:W-:Y:S02]  /*e920*/  IMAD.MOV R16, RZ, RZ, -R16 ;  /* 0x000000ffff107224 */ /* 0x000fe400078e0a10 */
[--C-:B------:R-:W-:Y:S02]  /*e930*/  @!P5 IMAD.IADD R10, R10, 0x1, -R0.reuse ;  /* 0x000000010a0ad824 */ /* 0x100fe400078e0a00 */
[----:B------:R-:W-:Y:S01]  /*e940*/  @!P3 IMAD.IADD R14, R14, 0x1, -R0 ;  /* 0x000000010e0eb824 */ /* 0x000fe200078e0a00 */
[----:B------:R-:W-:Y:S01]  /*e950*/  ISETP.GE.AND P3, PT, R7, RZ, PT ;  /* 0x000000ff0700720c */ /* 0x000fe20003f66270 */
[----:B------:R-:W-:-:S02]  /*e960*/  IMAD R7, R0, R17, R9 ;  /* 0x0000001100077224 */ /* 0x000fc400078e0209 */
[----:B------:R-:W-:Y:S02]  /*e970*/  IMAD R5, R0, R16, R5 ;  /* 0x0000001000057224 */ /* 0x000fe400078e0205 */
[----:B------:R-:W-:Y:S01]  /*e980*/  @!P1 IMAD.IADD R8, R8, 0x1, -R0 ;  /* 0x0000000108089824 */ /* 0x000fe200078e0a00 */
[C---:B------:R-:W-:Y:S01]  /*e990*/  ISETP.GT.U32.AND P1, PT, R0.reuse, R10, PT ;  /* 0x0000000a0000720c */ /* 0x040fe20003f24070 */
[----:B------:R-:W-:Y:S01]  /*e9a0*/  IMAD.MOV.U32 R17, RZ, RZ, R15 ;  /* 0x000000ffff117224 */ /* 0x000fe200078e000f */
[----:B------:R-:W-:Y:S01]  /*e9b0*/  ISETP.GT.U32.AND P5, PT, R0, R7, PT ;  /* 0x000000070000720c */ /* 0x000fe20003fa4070 */
[----:B------:R-:W-:Y:S02]  /*e9c0*/  VIADD R4, R2, 0x13a ;  /* 0x0000013a02047836 */ /* 0x000fe40000000000 */
[----:B------:R-:W-:Y:S01]  /*e9d0*/  @!P4 IMAD.MOV R17, RZ, RZ, -R17 ;  /* 0x000000ffff11c224 */ /* 0x000fe200078e0a11 */
[----:B------:R-:W-:Y:S01]  /*e9e0*/  ISETP.GT.U32.AND P4, PT, R0, R5, PT ;  /* 0x000000050000720c */ /* 0x000fe20003f84070 */
[----:B-1----:R-:W-:Y:S01]  /*e9f0*/  IMAD.MOV.U32 R19, RZ, RZ, R13 ;  /* 0x000000ffff137224 */ /* 0x002fe200078e000d */
[----:B------:R-:W-:Y:S01]  /*ea00*/  IABS R12, R4 ;  /* 0x00000004000c7213 */ /* 0x000fe20000000000 */
[----:B------:R-:W-:-:S02]  /*ea10*/  @!P2 IMAD.MOV R14, RZ, RZ, -R14 ;  /* 0x000000ffff0ea224 */ /* 0x000fc400078e0a0e */
[----:B------:R-:W-:Y:S01]  /*ea20*/  @!P0 IMAD.MOV R19, RZ, RZ, -R19 ;  /* 0x000000ffff138224 */ /* 0x000fe200078e0a13 */
[----:B------:R-:W-:Y:S01]  /*ea30*/  ISETP.GT.U32.AND P0, PT, R0, R8, PT ;  /* 0x000000080000720c */ /* 0x000fe20003f04070 */
[----:B------:R-:W-:Y:S02]  /*ea40*/  VIADD R9, R2, 0x13b ;  /* 0x0000013b02097836 */ /* 0x000fe40000000000 */
[--C-:B------:R-:W-:Y:S01]  /*ea50*/  @!P1 IMAD.IADD R10, R10, 0x1, -R0.reuse ;  /* 0x000000010a0a9824 */ /* 0x100fe200078e0a00 */
[----:B------:R-:W-:Y:S01]  /*ea60*/  STL [R1+0x540], R19 ;  /* 0x0005401301007387 */ /* 0x000fe20000100800 */
[----:B------:R-:W-:Y:S01]  /*ea70*/  IMAD.HI.U32 R16, R6, R12, RZ ;  /* 0x0000000c06107227 */ /* 0x000fe200078e00ff */
[----:B------:R-:W-:Y:S02]  /*ea80*/  IABS R13, R9 ;  /* 0x00000009000d7213 */ /* 0x000fe40000000000 */
[----:B------:R-:W-:Y:S01]  /*ea90*/  STL [R1+0x54c], R17 ;  /* 0x00054c1101007387 */ /* 0x000fe20000100800 */
[----:B------:R-:W-:Y:S01]  /*eaa0*/  @!P4 IMAD.IADD R5, R5, 0x1, -R0 ;  /* 0x000000010505c824 */ /* 0x000fe200078e0a00 */
[----:B------:R-:W-:Y:S01]  /*eab0*/  ISETP.GE.AND P1, PT, R11, RZ, PT ;  /* 0x000000ff0b00720c */ /* 0x000fe20003f26270 */
[----:B------:R-:W-:Y:S01]  /*eac0*/  IMAD.MOV R15, RZ, RZ, -R16 ;  /* 0x000000ffff0f7224 */ /* 0x000fe200078e0a10 */
[----:B------:R1:W-:Y:S01]  /*ead0*/  STL [R1+0x550], R14 ;  /* 0x0005500e01007387 */ /* 0x0003e20000100800 */
[----:B------:R-:W-:Y:S01]  /*eae0*/  @!P5 IMAD.IADD R7, R7, 0x1, -R0 ;  /* 0x000000010707d824 */ /* 0x000fe200078e0a00 */
[----:B------:R-:W-:Y:S01]  /*eaf0*/  ISETP.GE.AND P5, PT, R3, RZ, PT ;  /* 0x000000ff0300720c */ /* 0x000fe20003fa6270 */
[----:B------:R-:W-:Y:S01]  /*eb00*/  IMAD R3, R0, R15, R12 ;  /* 0x0000000f00037224 */ /* 0x000fe200078e020c */
[----:B------:R-:W-:Y:S01]  /*eb10*/  ISETP.GE.AND P4, PT, R4, RZ, PT ;  /* 0x000000ff0400720c */ /* 0x000fe20003f86270 */
[----:B------:R-:W-:Y:S01]  /*eb20*/  IMAD.HI.U32 R11, R6, R13, RZ ;  /* 0x0000000d060b7227 */ /* 0x000fe200078e00ff */
[----:B------:R-:W-:-:S03]  /*eb30*/  ISETP.GT.U32.AND P2, PT, R0, R7, PT ;  /* 0x000000070000720c */ /* 0x000fc60003f44070 */
[----:B------:R-:W-:Y:S01]  /*eb40*/  @!P0 IMAD.IADD R8, R8, 0x1, -R0 ;  /* 0x0000000108088824 */ /* 0x000fe200078e0a00 */
[C---:B------:R-:W-:Y:S01]  /*eb50*/  ISETP.GT.U32.AND P0, PT, R0.reuse, R3, PT ;  /* 0x000000030000720c */ /* 0x040fe20003f04070 */
[----:B-1----:R-:W-:Y:S02]  /*eb60*/  IMAD.MOV.U32 R14, RZ, RZ, R10 ;  /* 0x000000ffff0e7224 */ /* 0x002fe400078e000a */
[----:B------:R-:W-:Y:S02]  /*eb70*/  IMAD.MOV R11, RZ, RZ, -R11 ;  /* 0x000000ffff0b7224 */ /* 0x000fe400078e0a0b */
[----:B------:R-:W-:Y:S01]  /*eb80*/  @!P6 IMAD.MOV R14, RZ, RZ, -R14 ;  /* 0x000000ffff0ee224 */ /* 0x000fe200078e0a0e */
[C---:B------:R-:W-:Y:S01]  /*eb90*/  ISETP.GT.U32.AND P6, PT, R0.reuse, R5, PT ;  /* 0x000000050000720c */ /* 0x040fe20003fc4070 */
[----:B------:R-:W-:Y:S02]  /*eba0*/  IMAD R4, R0, R11, R13 ;  /* 0x0000000b00047224 */ /* 0x000fe400078e020d */
[----:B------:R-:W-:Y:S01]  /*ebb0*/  IMAD.MOV.U32 R12, RZ, RZ, R8 ;  /* 0x000000ffff0c7224 */ /* 0x000fe200078e0008 */
[----:B------:R-:W-:Y:S01]  /*ebc0*/  STL [R1+0x554], R14 ;  /* 0x0005540e01007387 */ /* 0x000fe20000100800 */
[----:B------:R-:W-:-:S02]  /*ebd0*/  VIADD R11, R2, 0x13c ;  /* 0x0000013c020b7836 */ /* 0x000fc40000000000 */
[----:B------:R-:W-:Y:S02]  /*ebe0*/  @!P0 IMAD.IADD R3, R3, 0x1, -R0 ;  /* 0x0000000103038824 */ /* 0x000fe400078e0a00 */
[----:B------:R-:W-:Y:S01]  /*ebf0*/  @!P3 IMAD.MOV R12, RZ, RZ, -R12 ;  /* 0x000000ffff0cb224 */ /* 0x000fe200078e0a0c */
[----:B------:R-:W-:Y:S01]  /*ec00*/  IABS R17, R11 ;  /* 0x0000000b00117213 */ /* 0x000fe20000000000 */
[--C-:B------:R-:W-:Y:S01]  /*ec10*/  @!P2 IMAD.IADD R7, R7, 0x1, -R0.reuse ;  /* 0x000000010707a824 */ /* 0x100fe200078e0a00 */
[C---:B------:R-:W-:Y:S01]  /*ec20*/  ISETP.GT.U32.AND P0, PT, R0.reuse, R3, PT ;  /* 0x000000030000720c */ /* 0x040fe20003f04070 */
[----:B------:R-:W-:Y:S01]  /*ec30*/  @!P6 IMAD.IADD R5, R5, 0x1, -R0 ;  /* 0x000000010505e824 */ /* 0x000fe200078e0a00 */
[----:B------:R-:W-:Y:S01]  /*ec40*/  ISETP.GT.U32.AND P6, PT, R0, R4, PT ;  /* 0x000000040000720c */ /* 0x000fe20003fc4070 */
[----:B------:R1:W-:Y:S01]  /*ec50*/  STL [R1+0x558], R12 ;  /* 0x0005580c01007387 */ /* 0x0003e20000100800 */
[----:B------:R-:W-:Y:S01]  /*ec60*/  ISETP.GE.AND P2, PT, R9, RZ, PT ;  /* 0x000000ff0900720c */ /* 0x000fe20003f46270 */
[C---:B------:R-:W-:Y:S01]  /*ec70*/  VIADD R10, R2.reuse, 0x13d ;  /* 0x0000013d020a7836 */ /* 0x040fe20000000000 */
[----:B------:R-:W-:Y:S01]  /*ec80*/  ISETP.GE.AND P3, PT, R11, RZ, PT ;  /* 0x000000ff0b00720c */ /* 0x000fe20003f66270 */
[----:B------:R-:W-:-:S02]  /*ec90*/  VIADD R9, R2, 0x13e ;  /* 0x0000013e02097836 */ /* 0x000fc40000000000 */
[----:B------:R-:W-:-:S04]  /*eca0*/  IMAD.HI.U32 R11, R6, R17, RZ ;  /* 0x00000011060b7227 */ /* 0x000fc800078e00ff */
[----:B-1----:R-:W-:Y:S02]  /*ecb0*/  IMAD.MOV.U32 R12, RZ, RZ, R5 ;  /* 0x000000ffff0c7224 */ /* 0x002fe400078e0005 */
[----:B------:R-:W-:Y:S02]  /*ecc0*/  @!P6 IMAD.IADD R4, R4, 0x1, -R0 ;  /* 0x000000010404e824 */ /* 0x000fe400078e0a00 */
[----:B------:R-:W-:Y:S01]  /*ecd0*/  @!P5 IMAD.MOV R7, RZ, RZ, -R7 ;  /* 0x000000ffff07d224 */ /* 0x000fe200078e0a07 */
[----:B------:R-:W-:Y:S01]  /*ece0*/  ISETP.GE.AND P5, PT, R10, RZ, PT ;  /* 0x000000ff0a00720c */ /* 0x000fe20003fa6270 */
[----:B------:R-:W-:Y:S01]  /*ecf0*/  @!P1 IMAD.MOV R12, RZ, RZ, -R12 ;  /* 0x000000ffff0c9224 */ /* 0x000fe200078e0a0c */
[C---:B------:R-:W-:Y:S01]  /*ed00*/  ISETP.GT.U32.AND P6, PT, R0.reuse, R4, PT ;  /* 0x000000040000720c */ /* 0x040fe20003fc4070 */
[----:B------:R-:W-:Y:S01]  /*ed10*/  @!P0 IMAD.IADD R3, R3, 0x1, -R0 ;  /* 0x0000000103038824 */ /* 0x000fe200078e0a00 */
[----:B------:R-:W-:Y:S01]  /*ed20*/  ISETP.GE.AND P1, PT, R9, RZ, PT ;  /* 0x000000ff0900720c */ /* 0x000fe20003f26270 */
[----:B------:R-:W-:Y:S01]  /*ed30*/  IMAD.MOV R11, RZ, RZ, -R11 ;  /* 0x000000ffff0b7224 */ /* 0x000fe200078e0a0b */
[----:B------:R-:W-:Y:S01]  /*ed40*/  IABS R10, R10 ;  /* 0x0000000a000a7213 */ /* 0x000fe20000000000 */
[----:B------:R1:W-:Y:S01]  /*ed50*/  STL [R1+0x55c], R7 ;  /* 0x00055c0701007387 */ /* 0x0003e20000100800 */
[----:B------:R-:W-:Y:S01]  /*ed60*/  IABS R9, R9 ;  /* 0x0000000900097213 */ /* 0x000fe20000000000 */
[----:B------:R-:W-:-:S02]  /*ed70*/  IMAD R17, R0, R11, R17 ;  /* 0x0000000b00117224 */ /* 0x000fc400078e0211 */
[----:B------:R2:W-:Y:S01]  /*ed80*/  STL [R1+0x568], R12 ;  /* 0x0005680c01007387 */ /* 0x0005e20000100800 */
[----:B------:R-:W-:Y:S02]  /*ed90*/  VIADD R8, R2, 0x13f ;  /* 0x0000013f02087836 */ /* 0x000fe40000000000 */
[----:B------:R-:W-:-:S03]  /*eda0*/  IMAD.HI.U32 R5, R6, R9, RZ ;  /* 0x0000000906057227 */ /* 0x000fc600078e00ff */
[----:B------:R-:W-:Y:S01]  /*edb0*/  ISETP.GE.AND P0, PT, R8, RZ, PT ;  /* 0x000000ff0800720c */ /* 0x000fe20003f06270 */
[----:B-1----:R-:W-:Y:S01]  /*edc0*/  IMAD.HI.U32 R7, R6, R10, RZ ;  /* 0x0000000a06077227 */ /* 0x002fe200078e00ff */
[----:B------:R-:W-:-:S03]  /*edd0*/  IABS R8, R8 ;  /* 0x0000000800087213 */ /* 0x000fc60000000000 */
[----:B--2---:R-:W-:Y:S02]  /*ede0*/  IMAD.MOV.U32 R12, RZ, RZ, R3 ;  /* 0x000000ffff0c7224 */ /* 0x004fe400078e0003 */
[----:B------:R-:W-:Y:S02]  /*edf0*/  IMAD.MOV R7, RZ, RZ, -R7 ;  /* 0x000000ffff077224 */ /* 0x000fe400078e0a07 */
[----:B------:R-:W-:Y:S02]  /*ee00*/  IMAD.MOV R5, RZ, RZ, -R5 ;  /* 0x000000ffff057224 */ /* 0x000fe400078e0a05 */
[----:B------:R-:W-:Y:S01]  /*ee10*/  @!P4 IMAD.MOV R12, RZ, RZ, -R12 ;  /* 0x000000ffff0cc224 */ /* 0x000fe200078e0a0c */
[----:B------:R-:W-:Y:S01]  /*ee20*/  ISETP.GT.U32.AND P4, PT, R0, R17, PT ;  /* 0x000000110000720c */ /* 0x000fe20003f84070 */
[----:B------:R-:W-:Y:S02]  /*ee30*/  @!P6 IMAD.IADD R4, R4, 0x1, -R0 ;  /* 0x000000010404e824 */ /* 0x000fe400078e0a00 */
[C---:B------:R-:W-:Y:S01]  /*ee40*/  IMAD R10, R0.reuse, R7, R10 ;  /* 0x00000007000a7224 */ /* 0x040fe200078e020a */
[----:B------:R-:W-:Y:S01]  /*ee50*/  STL [R1+0x560], R12 ;  /* 0x0005600c01007387 */ /* 0x000fe20000100800 */
[----:B------:R-:W-:-:S02]  /*ee60*/  IMAD R9, R0, R5, R9 ;  /* 0x0000000500097224 */ /* 0x000fc400078e0209 */
[----:B------:R-:W-:Y:S01]  /*ee70*/  IMAD.MOV.U32 R11, RZ, RZ, R4 ;  /* 0x000000ffff0b7224 */ /* 0x000fe200078e0004 */
[----:B------:R-:W-:Y:S01]  /*ee80*/  ISETP.GT.U32.AND P6, PT, R0, R10, PT ;  /* 0x0000000a0000720c */ /* 0x000fe20003fc4070 */
[----:B------:R-:W-:Y:S02]  /*ee90*/  VIADD R18, R2, 0x140 ;  /* 0x0000014002127836 */ /* 0x000fe40000000000 */
[----:B------:R-:W-:Y:S01]  /*eea0*/  @!P2 IMAD.MOV R11, RZ, RZ, -R11 ;  /* 0x000000ffff0ba224 */ /* 0x000fe200078e0a0b */
[----:B------:R-:W-:Y:S01]  /*eeb0*/  ISETP.GT.U32.AND P2, PT, R0, R9, PT ;  /* 0x000000090000720c */ /* 0x000fe20003f44070 */
[----:B------:R-:W-:Y:S01]  /*eec0*/  @!P4 IMAD.IADD R17, R17, 0x1, -R0 ;  /* 0x000000011111c824 */ /* 0x000fe200078e0a00 */
[----:B------:R-:W-:Y:S01]  /*eed0*/  IABS R4, R18 ;  /* 0x0000001200047213 */ /* 0x000fe20000000000 */
[----:B------:R-:W-:Y:S01]  /*eee0*/  VIADD R14, R2, 0x141 ;  /* 0x00000141020e7836 */ /* 0x000fe20000000000 */
[----:B------:R1:W-:Y:S01]  /*eef0*/  STL [R1+0x564], R11 ;  /* 0x0005640b01007387 */ /* 0x0003e20000100800 */
[----:B------:R-:W-:Y:S01]  /*ef00*/  IMAD.HI.U32 R3, R6, R8, RZ ;  /* 0x0000000806037227 */ /* 0x000fe200078e00ff */
[----:B------:R-:W-:-:S02]  /*ef10*/  ISETP.GT.U32.AND P4, PT, R0, R17, PT ;  /* 0x000000110000720c */ /* 0x000fc40003f84070 */
[----:B------:R-:W-:Y:S01]  /*ef20*/  IABS R16, R14 ;  /* 0x0000000e00107213 */ /* 0x000fe20000000000 */
[--C-:B------:R-:W-:Y:S02]  /*ef30*/  @!P6 IMAD.IADD R10, R10, 0x1, -R0.reuse ;  /* 0x000000010a0ae824 */ /* 0x100fe400078e0a00 */
[----:B------:R-:W-:Y:S02]  /*ef40*/  IMAD.MOV R3, RZ, RZ, -R3 ;  /* 0x000000ffff037224 */ /* 0x000fe400078e0a03 */
[----:B------:R-:W-:Y:S01]  /*ef50*/  @!P2 IMAD.IADD R9, R9, 0x1, -R0 ;  /* 0x000000010909a824 */ /* 0x000fe200078e0a00 */
[C---:B------:R-:W-:Y:S01]  /*ef60*/  ISETP.GT.U32.AND P6, PT, R0.reuse, R10, PT ;  /* 0x0000000a0000720c */ /* 0x040fe20003fc4070 */
[----:B------:R-:W-:Y:S02]  /*ef70*/  IMAD R8, R0, R3, R8 ;  /* 0x0000000300087224 */ /* 0x000fe400078e0208 */
[----:B-1----:R-:W-:Y:S01]  /*ef80*/  IMAD.HI.U32 R11, R6, R4, RZ ;  /* 0x00000004060b7227 */ /* 0x002fe200078e00ff */
[----:B------:R-:W-:-:S03]  /*ef90*/  ISETP.GT.U32.AND P2, PT, R0, R9, PT ;  /* 0x000000090000720c */ /* 0x000fc60003f44070 */
[----:B------:R-:W-:-:S04]  /*efa0*/  IMAD.HI.U32 R3, R6, R16, RZ ;  /* 0x0000001006037227 */ /* 0x000fc800078e00ff */
[----:B------:R-:W-:Y:S02]  /*efb0*/  IMAD.MOV R11, RZ, RZ, -R11 ;  /* 0x000000ffff0b7224 */ /* 0x000fe400078e0a0b */
[----:B------:R-:W-:Y:S02]  /*efc0*/  IMAD.MOV R3, RZ, RZ, -R3 ;  /* 0x000000ffff037224 */ /* 0x000fe400078e0a03 */
[----:B------:R-:W-:Y:S01]  /*efd0*/  @!P4 IMAD.IADD R17, R17, 0x1, -R0 ;  /* 0x000000011111c824 */ /* 0x000fe200078e0a00 */
[C---:B------:R-:W-:Y:S01]  /*efe0*/  ISETP.GT.U32.AND P4, PT, R0.reuse, R8, PT ;  /* 0x000000080000720c */ /* 0x040fe20003f84070 */
[C---:B------:R-:W-:Y:S02]  /*eff0*/  IMAD R4, R0.reuse, R11, R4 ;  /* 0x0000000b00047224 */ /* 0x040fe400078e0204 */
[----:B------:R-:W-:Y:S02]  /*f000*/  IMAD R16, R0, R3, R16 ;  /* 0x0000000300107224 */ /* 0x000fe400078e0210 */
[--C-:B------:R-:W-:Y:S01]  /*f010*/  @!P6 IMAD.IADD R10, R10, 0x1, -R0.reuse ;  /* 0x000000010a0ae824 */ /* 0x100fe200078e0a00 */
[C---:B------:R-:W-:Y:S01]  /*f020*/  ISETP.GT.U32.AND P6, PT, R0.reuse, R4, PT ;  /* 0x000000040000720c */ /* 0x040fe20003fc4070 */
[----:B------:R-:W-:Y:S01]  /*f030*/  @!P2 IMAD.IADD R9, R9, 0x1, -R0 ;  /* 0x000000010909a824 */ /* 0x000fe200078e0a00 */
[----:B------:R-:W-:Y:S01]  /*f040*/  ISETP.GT.U32.AND P2, PT, R0, R16, PT ;  /* 0x000000100000720c */ /* 0x000fe20003f44070 */
[----:B------:R-:W-:-:S02]  /*f050*/  IMAD.MOV.U32 R19, RZ, RZ, R17 ;  /* 0x000000ffff137224 */ /* 0x000fc400078e0011 */
[C---:B------:R-:W-:Y:S02]  /*f060*/  VIADD R7, R2.reuse, 0x142 ;  /* 0x0000014202077836 */ /* 0x040fe40000000000 */
[----:B------:R-:W-:Y:S02]  /*f070*/  VIADD R3, R2, 0x144 ;  /* 0x0000014402037836 */ /* 0x000fe40000000000 */
[--C-:B------:R-:W-:Y:S01]  /*f080*/  @!P4 IMAD.IADD R8, R8, 0x1, -R0.reuse ;  /* 0x000000010808c824 */ /* 0x100fe200078e0a00 */
[----:B------:R-:W-:Y:S01]  /*f090*/  IABS R12, R7 ;  /* 0x00000007000c7213 */ /* 0x000fe20000000000 */
[----:B------:R-:W-:Y:S01]  /*f0a0*/  @!P3 IMAD.MOV R19, RZ, RZ, -R19 ;  /* 0x000000ffff13b224 */ /* 0x000fe200078e0a13 */
[----:B------:R-:W-:Y:S01]  /*f0b0*/  IABS R17, R3 ;  /* 0x0000000300117213 */ /* 0x000fe20000000000 */
[----:B------:R-:W-:Y:S01]  /*f0c0*/  VIADD R5, R2, 0x143 ;  /* 0x0000014302057836 */ /* 0x000fe20000000000 */
[----:B------:R-:W-:Y:S01]  /*f0d0*/  ISETP.GT.U32.AND P4, PT, R0, R8, PT ;  /* 0x000000080000720c */ /* 0x000fe20003f84070 */
[--C-:B------:R-:W-:Y:S01]  /*f0e0*/  @!P6 IMAD.IADD R4, R4, 0x1, -R0.reuse ;  /* 0x000000010404e824 */ /* 0x100fe200078e0a00 */
[----:B------:R1:W-:Y:S01]  /*f0f0*/  STL [R1+0x548], R19 ;  /* 0x0005481301007387 */ /* 0x0003e20000100800 */
[----:B------:R-:W-:Y:S01]  /*f100*/  @!P2 IMAD.IADD R16, R16, 0x1, -R0 ;  /* 0x000000011010a824 */ /* 0x000fe200078e0a00 */
[----:B------:R-:W-:Y:S01]  /*f110*/  IABS R15, R5 ;  /* 0x00000005000f7213 */ /* 0x000fe20000000000 */
[----:B------:R-:W-:Y:S01]  /*f120*/  IMAD.HI.U32 R13, R6, R12, RZ ;  /* 0x0000000c060d7227 */ /* 0x000fe200078e00ff */
[----:B------:R-:W-:-:S02]  /*f130*/  ISETP.GE.AND P6, PT, R14, RZ, PT ;  /* 0x000000ff0e00720c */ /* 0x000fc40003fc6270 */
[----:B------:R-:W-:Y:S01]  /*f140*/  ISETP.GT.U32.AND P2, PT, R0, R4, PT ;  /* 0x000000040000720c */ /* 0x000fe20003f44070 */
[----:B------:R-:W-:Y:S01]  /*f150*/  IMAD.MOV.U32 R14, RZ, RZ, R17 ;  /* 0x000000ffff0e7224 */ /* 0x000fe200078e0011 */
[----:B------:R-:W-:Y:S01]  /*f160*/  ISETP.GE.AND P3, PT, R18, RZ, PT ;  /* 0x000000ff1200720c */ /* 0x000fe20003f66270 */
[----:B------:R-:W-:-:S04]  /*f170*/  IMAD.HI.U32 R11, R6, R15, RZ ;  /* 0x0000000f060b7227 */ /* 0x000fc800078e00ff */
[----:B-1----:R-:W-:Y:S02]  /*f180*/  IMAD.MOV.U32 R19, RZ, RZ, R10 ;  /* 0x000000ffff137224 */ /* 0x002fe400078e000a */
[----:B------:R-:W-:Y:S02]  /*f190*/  IMAD.MOV R13, RZ, RZ, -R13 ;  /* 0x000000ffff0d7224 */ /* 0x000fe400078e0a0d */
[----:B------:R-:W-:Y:S01]  /*f1a0*/  @!P5 IMAD.MOV R19, RZ, RZ, -R19 ;  /* 0x000000ffff13d224 */ /* 0x000fe200078e0a13 */
[----:B------:R-:W-:Y:S01]  /*f1b0*/  ISETP.GT.U32.AND P5, PT, R0, R16, PT ;  /* 0x000000100000720c */ /* 0x000fe20003fa4070 */
[----:B------:R-:W-:-:S03]  /*f1c0*/  IMAD.HI.U32 R10, R6, R14, RZ ;  /* 0x0000000e060a7227 */ /* 0x000fc600078e00ff */
[----:B------:R-:W-:Y:S01]  /*f1d0*/  STL [R1+0x544], R19 ;  /* 0x0005441301007387 */ /* 0x000fe20000100800 */
[----:B------:R-:W-:Y:S02]  /*f1e0*/  IMAD.MOV R11, RZ, RZ, -R11 ;  /* 0x000000ffff0b7224 */ /* 0x000fe400078e0a0b */
[----:B------:R-:W-:Y:S02]  /*f1f0*/  IMAD R12, R0, R13, R12 ;  /* 0x0000000d000c7224 */ /* 0x000fe400078e020c */
[----:B------:R-:W-:Y:S02]  /*f200*/  @!P4 IMAD.IADD R8, R8, 0x1, -R0 ;  /* 0x000000010808c824 */ /* 0x000fe400078e0a00 */
[----:B------:R-:W-:Y:S01]  /*f210*/  IMAD.MOV R10, RZ, RZ, -R10 ;  /* 0x000000ffff0a7224 */ /* 0x000fe200078e0a0a */
[C---:B------:R-:W-:Y:S01]  /*f220*/  ISETP.GT.U32.AND P4, PT, R0.reuse, R12, PT ;  /* 0x0000000c0000720c */ /* 0x040fe20003f84070 */
[----:B------:R-:W-:Y:S02]  /*f230*/  IMAD R15, R0, R11, R15 ;  /* 0x0000000b000f7224 */ /* 0x000fe400078e020f */
[----:B------:R-:W-:-:S02]  /*f240*/  IMAD.MOV.U32 R11, RZ, RZ, R8 ;  /* 0x000000ffff0b7224 */ /* 0x000fc400078e0008 */
[C---:B------:R-:W-:Y:S02]  /*f250*/  IMAD R14, R0.reuse, R10, R14 ;  /* 0x0000000a000e7224 */ /* 0x040fe400078e020e */
[----:B------:R-:W-:Y:S01]  /*f260*/  @!P0 IMAD.MOV R11, RZ, RZ, -R11 ;  /* 0x000000ffff0b8224 */ /* 0x000fe200078e0a0b */
[----:B------:R-:W-:Y:S01]  /*f270*/  ISETP.GT.U32.AND P0, PT, R0, R15, PT ;  /* 0x0000000f0000720c */ /* 0x000fe20003f04070 */
[--C-:B------:R-:W-:Y:S01]  /*f280*/  @!P5 IMAD.IADD R16, R16, 0x1, -R0.reuse ;  /* 0x000000011010d824 */ /* 0x100fe200078e0a00 */
[----:B------:R-:W-:Y:S01]  /*f290*/  ISETP.GT.U32.AND P5, PT, R0, R14, PT ;  /* 0x0000000e0000720c */ /* 0x000fe20003fa4070 */
[----:B------:R-:W-:Y:S01]  /*f2a0*/  @!P1 IMAD.MOV R9, RZ, RZ, -R9 ;  /* 0x000000ffff099224 */ /* 0x000fe200078e0a09 */
[----:B------:R-:W-:Y:S01]  /*f2b0*/  ISETP.GE.AND P1, PT, R7, RZ, PT ;  /* 0x000000ff0700720c */ /* 0x000fe20003f26270 */
[----:B------:R-:W-:Y:S02]  /*f2c0*/  VIADD R7, R2, 0x145 ;  /* 0x0000014502077836 */ /* 0x000fe40000000000 */
[--C-:B------:R-:W-:Y:S01]  /*f2d0*/  @!P2 IMAD.IADD R4, R4, 0x1, -R0.reuse ;  /* 0x000000010404a824 */ /* 0x100fe200078e0a00 */
[----:B------:R1:W-:Y:S01]  /*f2e0*/  STL [R1+0x510], R9 ;  /* 0x0005100901007387 */ /* 0x0003e20000100800 */
[----:B------:R-:W-:Y:S01]  /*f2f0*/  VIADD R8, R2, 0x146 ;  /* 0x0000014602087836 */ /* 0x000fe20000000000 */
[----:B------:R-:W-:Y:S01]  /*f300*/  ISETP.GE.AND P2, PT, R5, RZ, PT ;  /* 0x000000ff0500720c */ /* 0x000fe20003f46270 */
[--C-:B------:R-:W-:Y:S01]  /*f310*/  @!P4 IMAD.IADD R12, R12, 0x1, -R0.reuse ;  /* 0x000000010c0cc824 */ /* 0x100fe200078e0a00 */
[----:B------:R-:W-:Y:S01]  /*f320*/  IABS R10, R7 ;  /* 0x00000007000a7213 */ /* 0x000fe20000000000 */
[--C-:B------:R-:W-:Y:S01]  /*f330*/  @!P0 IMAD.IADD R15, R15, 0x1, -R0.reuse ;  /* 0x000000010f0f8824 */ /* 0x100fe200078e0a00 */
[----:B------:R-:W-:Y:S01]  /*f340*/  IABS R5, R8 ;  /* 0x0000000800057213 */ /* 0x000fe20000000000 */
[----:B------:R-:W-:Y:S01]  /*f350*/  @!P5 IMAD.IADD R14, R14, 0x1, -R0 ;  /* 0x000000010e0ed824 */ /* 0x000fe200078e0a00 */
[----:B------:R2:W-:Y:S01]  /*f360*/  STL [R1+0x538], R11 ;  /* 0x0005380b01007387 */ /* 0x0005e20000100800 */
[C---:B------:R-:W-:Y:S01]  /*f370*/  ISETP.GT.U32.AND P0, PT, R0.reuse, R12, PT ;  /* 0x0000000c0000720c */ /* 0x040fe20003f04070 */
[----:B-1----:R-:W-:Y:S01]  /*f380*/  IMAD.MOV.U32 R9, RZ, RZ, R4 ;  /* 0x000000ffff097224 */ /* 0x002fe200078e0004 */
[----:B------:R-:W-:Y:S01]  /*f390*/  ISETP.GE.AND P4, PT, R3, RZ, PT ;  /* 0x000000ff0300720c */ /* 0x000fe20003f86270 */
[----:B------:R-:W-:Y:S01]  /*f3a0*/  IMAD.MOV.U32 R4, RZ, RZ, R5 ;  /* 0x000000ffff047224 */ /* 0x000fe200078e0005 */
[C---:B------:R-:W-:Y:S01]  /*f3b0*/  ISETP.GT.U32.AND P5, PT, R0.reuse, R15, PT ;  /* 0x0000000f0000720c */ /* 0x040fe20003fa4070 */
[----:B------:R-:W-:Y:S01]  /*f3c0*/  @!P3 IMAD.MOV R9, RZ, RZ, -R9 ;  /* 0x000000ffff09b224 */ /* 0x000fe200078e0a09 */
[----:B------:R-:W-:Y:S01]  /*f3d0*/  ISETP.GT.U32.AND P3, PT, R0, R14, PT ;  /* 0x0000000e0000720c */ /* 0x000fe20003f64070 */
[----:B------:R-:W-:-:S02]  /*f3e0*/  VIADD R3, R2, 0x147 ;  /* 0x0000014702037836 */ /* 0x000fc40000000000 */
[----:B--2---:R-:W-:Y:S01]  /*f3f0*/  IMAD.HI.U32 R11, R6, R10, RZ ;  /* 0x0000000a060b7227 */ /* 0x004fe200078e00ff */
[----:B------:R1:W-:Y:S02]  /*f400*/  STL [R1+0x53c], R9 ;  /* 0x00053c0901007387 */ /* 0x0003e40000100800 */
[----:B------:R-:W-:Y:S01]  /*f410*/  IABS R13, R3 ;  /* 0x00000003000d7213 */ /* 0x000fe20000000000 */
[----:B------:R-:W-:Y:S02]  /*f420*/  IMAD.MOV R11, RZ, RZ, -R11 ;  /* 0x000000ffff0b7224 */ /* 0x000fe400078e0a0b */
[----:B------:R-:W-:Y:S02]  /*f430*/  @!P0 IMAD.IADD R12, R12, 0x1, -R0 ;  /* 0x000000010c0c8824 */ /* 0x000fe400078e0a00 */
[----:B------:R-:W-:Y:S02]  /*f440*/  IMAD R10, R0, R11, R10 ;  /* 0x0000000b000a7224 */ /* 0x000fe400078e020a */
[----:B------:R-:W-:-:S02]  /*f450*/  @!P3 IMAD.IADD R14, R14, 0x1, -R0 ;  /* 0x000000010e0eb824 */ /* 0x000fc400078e0a00 */
[----:B-1----:R-:W-:Y:S01]  /*f460*/  IMAD.HI.U32 R9, R6, R4, RZ ;  /* 0x0000000406097227 */ /* 0x002fe200078e00ff */
[----:B------:R-:W-:-:S03]  /*f470*/  ISETP.GT.U32.AND P0, PT, R0, R10, PT ;  /* 0x0000000a0000720c */ /* 0x000fc60003f04070 */
[----:B------:R-:W-:Y:S02]  /*f480*/  IMAD.MOV R9, RZ, RZ, -R9 ;  /* 0x000000ffff097224 */ /* 0x000fe400078e0a09 */
[----:B------:R-:W-:Y:S02]  /*f490*/  VIADD R5, R2, 0x148 ;  /* 0x0000014802057836 */ /* 0x000fe40000000000 */
[----:B------:R-:W-:Y:S02]  /*f4a0*/  IMAD R4, R0, R9, R4 ;  /* 0x0000000900047224 */ /* 0x000fe400078e0204 */
[----:B------:R-:W-:Y:S01]  /*f4b0*/  IMAD.HI.U32 R11, R6, R13, RZ ;  /* 0x0000000d060b7227 */ /* 0x000fe200078e00ff */
[----:B------:R-:W-:Y:S02]  /*f4c0*/  IABS R18, R5 ;  /* 0x0000000500127213 */ /* 0x000fe40000000000 */
[----:B------:R-:W-:Y:S01]  /*f4d0*/  ISETP.GT.U32.AND P3, PT, R0, R4, PT ;  /* 0x000000040000720c */ /* 0x000fe20003f64070 */
[----:B------:R-:W-:-:S02]  /*f4e0*/  IMAD.MOV R11, RZ, RZ, -R11 ;  /* 0x000000ffff0b7224 */ /* 0x000fc400078e0a0b */
[--C-:B------:R-:W-:Y:S01]  /*f4f0*/  @!P0 IMAD.IADD R10, R10, 0x1, -R0.reuse ;  /* 0x000000010a0a8824 */ /* 0x100fe200078e0a00 */
[----:B------:R-:W-:Y:S01]  /*f500*/  ISETP.GE.AND P0, PT, R8, RZ, PT ;  /* 0x000000ff0800720c */ /* 0x000fe20003f06270 */
[----:B------:R-:W-:Y:S01]  /*f510*/  @!P5 IMAD.IADD R15, R15, 0x1, -R0 ;  /* 0x000000010f0fd824 */ /* 0x000fe200078e0a00 */
[----:B------:R-:W-:Y:S01]  /*f520*/  ISETP.GE.AND P5, PT, R7, RZ, PT ;  /* 0x000000ff0700720c */ /* 0x000fe20003fa6270 */
[----:B------:R-:W-:-:S04]  /*f530*/  IMAD.HI.U32 R7, R6, R18, RZ ;  /* 0x0000001206077227 */ /* 0x000fc800078e00ff */
[----:B------:R-:W-:Y:S02]  /*f540*/  VIADD R9, R2, 0x149 ;  /* 0x0000014902097836 */ /* 0x000fe40000000000 */
[----:B------:R-:W-:Y:S02]  /*f550*/  IMAD R13, R0, R11, R13 ;  /* 0x0000000b000d7224 */ /* 0x000fe400078e020d */
[----:B------:R-:W-:Y:S01]  /*f560*/  @!P3 IMAD.IADD R4, R4, 0x1, -R0 ;  /* 0x000000010404b824 */ /* 0x000fe200078e0a00 */
[C---:B------:R-:W-:Y:S01]  /*f570*/  ISETP.GT.U32.AND P3, PT, R0.reuse, R10, PT ;  /* 0x0000000a0000720c */ /* 0x040fe20003f64070 */
[----:B------:R-:W-:Y:S01]  /*f580*/  IMAD.MOV.U32 R17, RZ, RZ, R12 ;  /* 0x000000ffff117224 */ /* 0x000fe200078e000c */
[----:B------:R-:W-:Y:S01]  /*f590*/  IABS R11, R9 ;  /* 0x00000009000b7213 */ /* 0x000fe20000000000 */
[----:B------:R-:W-:Y:S01]  /*f5a0*/  @!P6 IMAD.MOV R16, RZ, RZ, -R16 ;  /* 0x000000ffff10e224 */ /* 0x000fe200078e0a10 */
[----:B------:R-:W-:Y:S01]  /*f5b0*/  ISETP.GT.U32.AND P6, PT, R0, R4, PT ;  /* 0x000000040000720c */ /* 0x000fe20003fc4070 */
[----:B------:R-:W-:-:S02]  /*f5c0*/  IMAD.MOV R7, RZ, RZ, -R7 ;  /* 0x000000ffff077224 */ /* 0x000fc400078e0a07 */
[----:B------:R-:W-:Y:S01]  /*f5d0*/  VIADD R8, R2, 0x14a ;  /* 0x0000014a02087836 */ /* 0x000fe20000000000 */
[----:B------:R1:W-:Y:S01]  /*f5e0*/  STL [R1+0x518], R16 ;  /* 0x0005181001007387 */ /* 0x0003e20000100800 */
[----:B------:R-:W-:Y:S01]  /*f5f0*/  @!P1 IMAD.MOV R17, RZ, RZ, -R17 ;  /* 0x000000ffff119224 */ /* 0x000fe200078e0a11 */
[C---:B------:R-:W-:Y:S01]  /*f600*/  ISETP.GT.U32.AND P1, PT, R0.reuse, R13, PT ;  /* 0x0000000d0000720c */ /* 0x040fe20003f24070 */
[----:B------:R-:W-:Y:S01]  /*f610*/  IMAD R18, R0, R7, R18 ;  /* 0x0000000700127224 */ /* 0x000fe200078e0212 */
[----:B------:R-:W-:Y:S01]  /*f620*/  IABS R7, R8 ;  /* 0x0000000800077213 */ /* 0x000fe20000000000 */
[----:B------:R-:W-:Y:S01]  /*f630*/  IMAD.HI.U32 R12, R6, R11, RZ ;  /* 0x0000000b060c7227 */ /* 0x000fe200078e00ff */
[----:B------:R-:W-:Y:S03]  /*f640*/  STL [R1+0x534], R17 ;  /* 0x0005341101007387 */ /* 0x000fe60000100800 */
[----:B------:R-:W-:Y:S01]  /*f650*/  @!P2 IMAD.MOV R15, RZ, RZ, -R15 ;  /* 0x000000ffff0fa224 */ /* 0x000fe200078e0a0f */
[----:B------:R-:W-:Y:S01]  /*f660*/  ISETP.GT.U32.AND P2, PT, R0, R18, PT ;  /* 0x000000120000720c */ /* 0x000fe20003f44070 */
[----:B-1----:R-:W-:-:S02]  /*f670*/  IMAD.MOV.U32 R16, RZ, RZ, R14 ;  /* 0x000000ffff107224 */ /* 0x002fc400078e000e */
[----:B------:R-:W-:Y:S01]  /*f680*/  IMAD.HI.U32 R14, R6, R7, RZ ;  /* 0x00000007060e7227 */ /* 0x000fe200078e00ff */
[----:B------:R-:W-:Y:S03]  /*f690*/  STL [R1+0x520], R15 ;  /* 0x0005200f01007387 */ /* 0x000fe60000100800 */
[----:B------:R-:W-:Y:S01]  /*f6a0*/  @!P4 IMAD.MOV R16, RZ, RZ, -R16 ;  /* 0x000000ffff10c224 */ /* 0x000fe200078e0a10 */
[----:B------:R-:W-:Y:S01]  /*f6b0*/  ISETP.GE.AND P4, PT, R3, RZ, PT ;  /* 0x000000ff0300720c */ /* 0x000fe20003f86270 */
[----:B------:R-:W-:Y:S01]  /*f6c0*/  @!P3 IMAD.IADD R10, R10, 0x1, -R0 ;  /* 0x000000010a0ab824 */ /* 0x000fe200078e0a00 */
[----:B------:R-:W-:Y:S01]  /*f6d0*/  ISETP.GE.AND P3, PT, R5, RZ, PT ;  /* 0x000000ff0500720c */ /* 0x000fe20003f66270 */
[----:B------:R-:W-:Y:S01]  /*f6e0*/  IMAD.MOV R12, RZ, RZ, -R12 ;  /* 0x000000ffff0c7224 */ /* 0x000fe200078e0a0c */
[----:B------:R1:W-:Y:S01]  /*f6f0*/  STL [R1+0x530], R16 ;  /* 0x0005301001007387 */ /* 0x0003e20000100800 */
[----:B------:R-:W-:-:S02]  /*f700*/  IMAD.MOV R14, RZ, RZ, -R14 ;  /* 0x000000ffff0e7224 */ /* 0x000fc400078e0a0e */
[--C-:B------:R-:W-:Y:S01]  /*f710*/  @!P6 IMAD.IADD R4, R4, 0x1, -R0.reuse ;  /* 0x000000010404e824 */ /* 0x100fe200078e0a00 */
[----:B------:R-:W-:Y:S01]  /*f720*/  ISETP.GE.AND P6, PT, R9, RZ, PT ;  /* 0x000000ff0900720c */ /* 0x000fe20003fc6270 */
[----:B------:R-:W-:Y:S02]  /*f730*/  @!P1 IMAD.IADD R13, R13, 0x1, -R0 ;  /* 0x000000010d0d9824 */ /* 0x000fe400078e0a00 */
[C---:B------:R-:W-:Y:S02]  /*f740*/  IMAD R5, R0.reuse, R12, R11 ;  /* 0x0000000c00057224 */ /* 0x040fe400078e020b */
[C---:B------:R-:W-:Y:S01]  /*f750*/  IMAD R7, R0.reuse, R14, R7 ;  /* 0x0000000e00077224 */ /* 0x040fe200078e0207 */
[----:B------:R-:W-:Y:S01]  /*f760*/  ISETP.GT.U32.AND P1, PT, R0, R13, PT ;  /* 0x0000000d0000720c */ /* 0x000fe20003f24070 */
[----:B-1----:R-:W-:Y:S02]  /*f770*/  IMAD.MOV.U32 R16, RZ, RZ, R10 ;  /* 0x000000ffff107224 */ /* 0x002fe400078e000a */
[----:B------:R-:W-:-:S02]  /*f780*/  IMAD.MOV.U32 R15, RZ, RZ, R4 ;  /* 0x000000ffff0f7224 */ /* 0x000fc400078e0004 */
[----:B------:R-:W-:Y:S01]  /*f790*/  @!P5 IMAD.MOV R16, RZ, RZ, -R16 ;  /* 0x000000ffff10d224 */ /* 0x000fe200078e0a10 */
[----:B------:R-:W-:Y:S01]  /*f7a0*/  ISETP.GT.U32.AND P5, PT, R0, R5, PT ;  /* 0x000000050000720c */ /* 0x000fe20003fa4070 */
[--C-:B------:R-:W-:Y:S02]  /*f7b0*/  @!P2 IMAD.IADD R18, R18, 0x1, -R0.reuse ;  /* 0x000000011212a824 */ /* 0x100fe400078e0a00 */
[----:B------:R-:W-:Y:S01]  /*f7c0*/  @!P0 IMAD.MOV R15, RZ, RZ, -R15 ;  /* 0x000000ffff0f8224 */ /* 0x000fe200078e0a0f */
[----:B------:R-:W-:Y:S01]  /*f7d0*/  ISETP.GT.U32.AND P0, PT, R0, R7, PT ;  /* 0x000000070000720c */ /* 0x000fe20003f04070 */
[----:B------:R-:W-:Y:S01]  /*f7e0*/  VIADD R3, R2, 0x14b ;  /* 0x0000014b02037836 */ /* 0x000fe20000000000 */
[----:B------:R-:W-:Y:S01]  /*f7f0*/  ISETP.GT.U32.AND P2, PT, R0, R18, PT ;  /* 0x000000120000720c */ /* 0x000fe20003f44070 */
[C---:B------:R-:W-:Y:S01]  /*f800*/  VIADD R9, R2.reuse, 0x14c ;  /* 0x0000014c02097836 */ /* 0x040fe20000000000 */
[----:B------:R-:W-:Y:S01]  /*f810*/  STL [R1+0x524], R16 ;  /* 0x0005241001007387 */ /* 0x000fe20000100800 */
[--C-:B------:R-:W-:Y:S01]  /*f820*/  @!P1 IMAD.IADD R13, R13, 0x1, -R0.reuse ;  /* 0x000000010d0d9824 */ /* 0x100fe200078e0a00 */
[----:B------:R-:W-:Y:S01]  /*f830*/  IABS R10, R3 ;  /* 0x00000003000a7213 */ /* 0x000fe20000000000 */
[----:B------:R-:W-:Y:S01]  /*f840*/  VIADD R29, R2, 0x1f2 ;  /* 0x000001f2021d7836 */ /* 0x000fe20000000000 */
[----:B------:R-:W-:Y:S01]  /*f850*/  IABS R4, R9 ;  /* 0x0000000900047213 */ /* 0x000fe20000000000 */
[--C-:B------:R-:W-:Y:S01]  /*f860*/  @!P5 IMAD.IADD R5, R5, 0x1, -R0.reuse ;  /* 0x000000010505d824 */ /* 0x100fe200078e0a00 */
[----:B------:R-:W-:Y:S01]  /*f870*/  ISETP.GE.AND P1, PT, R8, RZ, PT ;  /* 0x000000ff0800720c */ /* 0x000fe20003f26270 */
[----:B------:R-:W-:Y:S01]  /*f880*/  IMAD.MOV.U32 R14, RZ, RZ, R13 ;  /* 0x000000ffff0e7224 */ /* 0x000fe200078e000d */
[----:B------:R-:W-:Y:S01]  /*f890*/  STL [R1+0x52c], R15 ;  /* 0x00052c0f01007387 */ /* 0x000fe20000100800 */
[----:B------:R-:W-:Y:S01]  /*f8a0*/  @!P0 IMAD.IADD R7, R7, 0x1, -R0 ;  /* 0x0000000107078824 */ /* 0x000fe200078e0a00 */
[----:B------:R-:W-:Y:S01]  /*f8b0*/  ISETP.GT.U32.AND P5, PT, R0, R5, PT ;  /* 0x000000050000720c */ /* 0x000fe20003fa4070 */
[----:B------:R-:W-:Y:S01]  /*f8c0*/  IMAD.HI.U32 R11, R6, R10, RZ ;  /* 0x0000000a060b7227 */ /* 0x000fe200078e00ff */
[----:B------:R-:W-:-:S03]  /*f8d0*/  ISETP.GE.AND P0, PT, R9, RZ, PT ;  /* 0x000000ff0900720c */ /* 0x000fc60003f06270 */
[----:B------:R-:W-:Y:S01]  /*f8e0*/  @!P2 IMAD.IADD R18, R18, 0x1, -R0 ;  /* 0x000000011212a824 */ /* 0x000fe200078e0a00 */
[----:B------:R-:W-:Y:S01]  /*f8f0*/  ISETP.GE.AND P2, PT, R3, RZ, PT ;  /* 0x000000ff0300720c */ /* 0x000fe20003f46270 */
[----:B------:R-:W-:Y:S01]  /*f900*/  @!P4 IMAD.MOV R14, RZ, RZ, -R14 ;  /* 0x000000ffff0ec224 */ /* 0x000fe200078e0a0e */
[----:B------:R-:W-:Y:S01]  /*f910*/  ISETP.GT.U32.AND P4, PT, R0, R7, PT ;  /* 0x000000070000720c */ /* 0x000fe20003f84070 */
[----:B------:R-:W-:-:S03]  /*f920*/  IMAD.HI.U32 R3, R6, R4, RZ ;  /* 0x0000000406037227 */ /* 0x000fc600078e00ff */
[----:B------:R1:W-:Y:S01]  /*f930*/  STL [R1+0x528], R14 ;  /* 0x0005280e01007387 */ /* 0x0003e20000100800 */
        /* <DEDUP_REMOVED lines=11> */
[C---:B-1----:R-:W-:Y:S02]  /*f9f0*/  VIADD R14, R2.reuse, 0x14f ;  /* 0x0000014f020e7836 */ /* 0x042fe40000000000 */
[----:B------:R-:W-:Y:S01]  /*fa00*/  VIADD R3, R2, 0x150 ;  /* 0x0000015002037836 */ /* 0x000fe20000000000 */
[----:B------:R-:W-:Y:S01]  /*fa10*/  IABS R16, R13 ;  /* 0x0000000d00107213 */ /* 0x000fe20000000000 */
[----:B------:R-:W-:Y:S01]  /*fa20*/  IMAD.HI.U32 R9, R6, R12, RZ ;  /* 0x0000000c06097227 */ /* 0x000fe200078e00ff */
[----:B------:R-:W-:-:S03]  /*fa30*/  IABS R15, R14 ;  /* 0x0000000e000f7213 */ /* 0x000fc60000000000 */
[--C-:B------:R-:W-:Y:S02]  /*fa40*/  @!P5 IMAD.IADD R10, R10, 0x1, -R0.reuse ;  /* 0x000000010a0ad824 */ /* 0x100fe400078e0a00 */
[----:B------:R-:W-:Y:S02]  /*fa50*/  IMAD.MOV R9, RZ, RZ, -R9 ;  /* 0x000000ffff097224 */ /* 0x000fe400078e0a09 */
[----:B------:R-:W-:Y:S01]  /*fa60*/  @!P4 IMAD.IADD R4, R4, 0x1, -R0 ;  /* 0x000000010404c824 */ /* 0x000fe200078e0a00 */
[----:B------:R-:W-:Y:S01]  /*fa70*/  ISETP.GT.U32.AND P4, PT, R0, R10, PT ;  /* 0x0000000a0000720c */ /* 0x000fe20003f84070 */
[----:B------:R-:W-:-:S04]  /*fa80*/  IMAD.HI.U32 R19, R6, R16, RZ ;  /* 0x0000001006137227 */ /* 0x000fc800078e00ff */
[C---:B------:R-:W-:Y:S01]  /*fa90*/  IMAD R12, R0.reuse, R9, R12 ;  /* 0x00000009000c7224 */ /* 0x040fe200078e020c */
[----:B------:R-:W-:Y:S01]  /*faa0*/  IABS R9, R3 ;  /* 0x0000000300097213 */ /* 0x000fe20000000000 */
[----:B------:R-:W-:Y:S02]  /*fab0*/  IMAD.MOV R19, RZ, RZ, -R19 ;  /* 0x000000ffff137224 */ /* 0x000fe400078e0a13 */
[----:B------:R-:W-:Y:S01]  /*fac0*/  @!P3 IMAD.MOV R18, RZ, RZ, -R18 ;  /* 0x000000ffff12b224 */ /* 0x000fe200078e0a12 */
[----:B------:R-:W-:Y:S01]  /*fad0*/  ISETP.GT.U32.AND P5, PT, R0, R12, PT ;  /* 0x0000000c0000720c */ /* 0x000fe20003fa4070 */
[----:B------:R-:W-:Y:S01]  /*fae0*/  VIADD R11, R2, 0x151 ;  /* 0x00000151020b7836 */ /* 0x000fe20000000000 */
[----:B------:R-:W-:Y:S01]  /*faf0*/  ISETP.GE.AND P3, PT, R8, RZ, PT ;  /* 0x000000ff0800720c */ /* 0x000fe20003f66270 */
[----:B------:R-:W-:Y:S01]  /*fb00*/  IMAD.HI.U32 R17, R6, R15, RZ ;  /* 0x0000000f06117227 */ /* 0x000fe200078e00ff */
[----:B------:R1:W-:Y:S03]  /*fb10*/  STL [R1+0x51c], R18 ;  /* 0x00051c1201007387 */ /* 0x0003e60000100800 */
[----:B------:R-:W-:Y:S01]  /*fb20*/  IMAD R8, R0, R19, R16 ;  /* 0x0000001300087224 */ /* 0x000fe200078e0210 */
[----:B------:R-:W-:Y:S01]  /*fb30*/  IABS R16, R11 ;  /* 0x0000000b00107213 */ /* 0x000fe20000000000 */
[----:B------:R-:W-:-:S02]  /*fb40*/  IMAD.MOV R17, RZ, RZ, -R17 ;  /* 0x000000ffff117224 */ /* 0x000fc400078e0a11 */
[----:B------:R-:W-:Y:S02]  /*fb50*/  IMAD.MOV.U32 R20, RZ, RZ, R5 ;  /* 0x000000ffff147224 */ /* 0x000fe400078e0005 */
[----:B------:R-:W-:Y:S01]  /*fb60*/  @!P4 IMAD.IADD R10, R10, 0x1, -R0 ;  /* 0x000000010a0ac824 */ /* 0x000fe200078e0a00 */
[C---:B------:R-:W-:Y:S01]  /*fb70*/  ISETP.GT.U32.AND P4, PT, R0.reuse, R8, PT ;  /* 0x000000080000720c */ /* 0x040fe20003f84070 */
[----:B-1----:R-:W-:Y:S02]  /*fb80*/  IMAD.MOV.U32 R18, RZ, RZ, R9 ;  /* 0x000000ffff127224 */ /* 0x002fe400078e0009 */
[----:B------:R-:W-:Y:S02]  /*fb90*/  IMAD R9, R0, R17, R15 ;  /* 0x0000001100097224 */ /* 0x000fe400078e020f */
[----:B------:R-:W-:-:S04]  /*fba0*/  IMAD.HI.U32 R5, R6, R18, RZ ;  /* 0x0000001206057227 */ /* 0x000fc800078e00ff */
[----:B------:R-:W-:Y:S01]  /*fbb0*/  @!P6 IMAD.MOV R20, RZ, RZ, -R20 ;  /* 0x000000ffff14e224 */ /* 0x000fe200078e0a14 */
[----:B------:R-:W-:Y:S01]  /*fbc0*/  ISETP.GT.U32.AND P6, PT, R0, R4, PT ;  /* 0x000000040000720c */ /* 0x000fe20003fc4070 */
[----:B------:R-:W-:Y:S02]  /*fbd0*/  IMAD.MOV.U32 R17, RZ, RZ, R7 ;  /* 0x000000ffff117224 */ /* 0x000fe400078e0007 */
[----:B------:R-:W-:Y:S01]  /*fbe0*/  IMAD.MOV.U32 R15, RZ, RZ, R10 ;  /* 0x000000ffff0f7224 */ /* 0x000fe200078e000a */
[----:B------:R-:W-:Y:S01]  /*fbf0*/  STL [R1+0x514], R20 ;  /* 0x0005141401007387 */ /* 0x000fe20000100800 */
[----:B------:R-:W-:-:S04]  /*fc00*/  IMAD.HI.U32 R7, R6, R16, RZ ;  /* 0x0000001006077227 */ /* 0x000fc800078e00ff */
[----:B------:R-:W-:Y:S02]  /*fc10*/  IMAD.MOV R5, RZ, RZ, -R5 ;  /* 0x000000ffff057224 */ /* 0x000fe400078e0a05 */
[----:B------:R-:W-:Y:S02]  /*fc20*/  @!P5 IMAD.IADD R12, R12, 0x1, -R0 ;  /* 0x000000010c0cd824 */ /* 0x000fe400078e0a00 */
[----:B------:R-:W-:Y:S01]  /*fc30*/  @!P2 IMAD.MOV R15, RZ, RZ, -R15 ;  /* 0x000000ffff0fa224 */ /* 0x000fe200078e0a0f */
[C---:B------:R-:W-:Y:S01]  /*fc40*/  ISETP.GT.U32.AND P2, PT, R0.reuse, R9, PT ;  /* 0x000000090000720c */ /* 0x040fe20003f44070 */
[----:B------:R-:W-:Y:S01]  /*fc50*/  IMAD.MOV R10, RZ, RZ, -R7 ;  /* 0x000000ffff0a7224 */ /* 0x000fe200078e0a07 */
[C---:B------:R-:W-:Y:S01]  /*fc60*/  ISETP.GT.U32.AND P5, PT, R0.reuse, R12, PT ;  /* 0x0000000c0000720c */ /* 0x040fe20003fa4070 */
[----:B------:R-:W-:Y:S02]  /*fc70*/  IMAD R7, R0, R5, R18 ;  /* 0x0000000500077224 */ /* 0x000fe400078e0212 */
[----:B------:R-:W-:-:S02]  /*fc80*/  @!P4 IMAD.IADD R8, R8, 0x1, -R0 ;  /* 0x000000010808c824 */ /* 0x000fc400078e0a00 */
[----:B------:R-:W-:Y:S01]  /*fc90*/  @!P1 IMAD.MOV R17, RZ, RZ, -R17 ;  /* 0x000000ffff119224 */ /* 0x000fe200078e0a11 */
[----:B------:R-:W-:Y:S01]  /*fca0*/  ISETP.GT.U32.AND P4, PT, R0, R7, PT ;  /* 0x000000070000720c */ /* 0x000fe20003f84070 */
[----:B------:R-:W-:Y:S01]  /*fcb0*/  @!P6 IMAD.IADD R4, R4, 0x1, -R0 ;  /* 0x000000010404e824 */ /* 0x000fe200078e0a00 */
[----:B------:R-:W-:Y:S01]  /*fcc0*/  ISETP.GE.AND P1, PT, R13, RZ, PT ;  /* 0x000000ff0d00720c */ /* 0x000fe20003f26270 */
[----:B------:R-:W-:Y:S01]  /*fcd0*/  VIADD R5, R2, 0x155 ;  /* 0x0000015502057836 */ /* 0x000fe20000000000 */
[----:B------:R-:W-:Y:S01]  /*fce0*/  STL [R1+0x50c], R17 ;  /* 0x00050c1101007387 */ /* 0x000fe20000100800 */
[----:B------:R-:W-:Y:S01]  /*fcf0*/  IMAD.MOV.U32 R13, RZ, RZ, R4 ;  /* 0x000000ffff0d7224 */ /* 0x000fe200078e0004 */
[----:B------:R-:W-:Y:S01]  /*fd00*/  ISETP.GE.AND P6, PT, R14, RZ, PT ;  /* 0x000000ff0e00720c */ /* 0x000fe20003fc6270 */
[--C-:B------:R-:W-:Y:S01]  /*fd10*/  @!P2 IMAD.IADD R9, R9, 0x1, -R0.reuse ;  /* 0x000000010909a824 */ /* 0x100fe200078e0a00 */
[----:B------:R1:W-:Y:S01]  /*fd20*/  STL [R1+0x508], R15 ;  /* 0x0005080f01007387 */ /* 0x0003e20000100800 */
[----:B------:R-:W-:Y:S01]  /*fd30*/  ISETP.GT.U32.AND P2, PT, R0, R8, PT ;  /* 0x000000080000720c */ /* 0x000fe20003f44070 */
[----:B------:R-:W-:Y:S01]  /*fd40*/  @!P5 IMAD.IADD R12, R12, 0x1, -R0 ;  /* 0x000000010c0cd824 */ /* 0x000fe200078e0a00 */
[----:B------:R-:W-:Y:S01]  /*fd50*/  ISETP.GE.AND P5, PT, R3, RZ, PT ;  /* 0x000000ff0300720c */ /* 0x000fe20003fa6270 */
[----:B------:R-:W-:Y:S01]  /*fd60*/  @!P0 IMAD.MOV R13, RZ, RZ, -R13 ;  /* 0x000000ffff0d8224 */ /* 0x000fe200078e0a0d */
[C---:B------:R-:W-:Y:S01]  /*fd70*/  ISETP.GT.U32.AND P0, PT, R0.reuse, R9, PT ;  /* 0x000000090000720c */ /* 0x040fe20003f04070 */
[----:B------:R-:W-:-:S02]  /*fd80*/  IMAD R3, R0, R10, R16 ;  /* 0x0000000a00037224 */ /* 0x000fc400078e0210 */
[--C-:B------:R-:W-:Y:S01]  /*fd90*/  @!P4 IMAD.IADD R7, R7, 0x1, -R0.reuse ;  /* 0x000000010707c824 */ /* 0x100fe200078e0a00 */
[----:B------:R2:W-:Y:S01]  /*fda0*/  STL [R1+0x504], R13 ;  /* 0x0005040d01007387 */ /* 0x0005e20000100800 */
[C---:B-1----:R-:W-:Y:S02]  /*fdb0*/  VIADD R15, R2.reuse, 0x152 ;  /* 0x00000152020f7836 */ /* 0x042fe40000000000 */
[----:B------:R-:W-:Y:S01]  /*fdc0*/  VIADD R4, R2, 0x154 ;  /* 0x0000015402047836 */ /* 0x000fe20000000000 */
[----:B------:R-:W-:Y:S01]  /*fdd0*/  ISETP.GT.U32.AND P4, PT, R0, R7, PT ;  /* 0x000000070000720c */ /* 0x000fe20003f84070 */
[--C-:B------:R-:W-:Y:S01]  /*fde0*/  @!P2 IMAD.IADD R8, R8, 0x1, -R0.reuse ;  /* 0x000000010808a824 */ /* 0x100fe200078e0a00 */
[----:B------:R-:W-:Y:S01]  /*fdf0*/  IABS R16, R15 ;  /* 0x0000000f00107213 */ /* 0x000fe20000000000 */
[----:B------:R-:W-:Y:S01]  /*fe00*/  VIADD R10, R2, 0x153 ;  /* 0x00000153020a7836 */ /* 0x000fe20000000000 */
[----:B------:R-:W-:Y:S01]  /*fe10*/  ISETP.GT.U32.AND P2, PT, R0, R3, PT ;  /* 0x000000030000720c */ /* 0x000fe20003f44070 */
[----:B------:R-:W-:Y:S01]  /*fe20*/  @!P0 IMAD.IADD R9, R9, 0x1, -R0 ;  /* 0x0000000109098824 */ /* 0x000fe200078e0a00 */
[----:B------:R-:W-:Y:S01]  /*fe30*/  ISETP.GE.AND P0, PT, R11, RZ, PT ;  /* 0x000000ff0b00720c */ /* 0x000fe20003f06270 */
[----:B------:R-:W-:Y:S01]  /*fe40*/  IMAD.HI.U32 R18, R6, R16, RZ ;  /* 0x0000001006127227 */ /* 0x000fe200078e00ff */
[----:B------:R-:W-:-:S02]  /*fe50*/  IABS R14, R4 ;  /* 0x00000004000e7213 */ /* 0x000fc40000000000 */
[----:B------:R-:W-:Y:S01]  /*fe60*/  IABS R17, R10 ;  /* 0x0000000a00117213 */ /* 0x000fe20000000000 */
[----:B------:R-:W-:Y:S01]  /*fe70*/  IMAD.MOV R18, RZ, RZ, -R18 ;  /* 0x000000ffff127224 */ /* 0x000fe200078e0a12 */
[----:B--2---:R-:W-:Y:S01]  /*fe80*/  IABS R13, R5 ;  /* 0x00000005000d7213 */ /* 0x004fe20000000000 */
[----:B------:R-:W-:Y:S02]  /*fe90*/  @!P4 IMAD.IADD R7, R7, 0x1, -R0 ;  /* 0x000000010707c824 */ /* 0x000fe400078e0a00 */
[----:B------:R-:W-:Y:S02]  /*fea0*/  IMAD R11, R0, R18, R16 ;  /* 0x00000012000b7224 */ /* 0x000fe400078e0210 */
[----:B------:R-:W-:-:S03]  /*feb0*/  IMAD.HI.U32 R19, R6, R14, RZ ;  /* 0x0000000e06137227 */ /* 0x000fc600078e00ff */
[----:B------:R-:W-:Y:S01]  /*fec0*/  ISETP.GT.U32.AND P4, PT, R0, R11, PT ;  /* 0x0000000b0000720c */ /* 0x000fe20003f84070 */
[----:B------:R-:W-:Y:S02]  /*fed0*/  IMAD.MOV R19, RZ, RZ, -R19 ;  /* 0x000000ffff137224 */ /* 0x000fe400078e0a13 */
[----:B------:R-:W-:Y:S01]  /*fee0*/  @!P2 IMAD.IADD R3, R3, 0x1, -R0 ;  /* 0x000000010303a824 */ /* 0x000fe200078e0a00 */
[----:B------:R-:W-:Y:S01]  /*fef0*/  ISETP.GE.AND P2, PT, R15, RZ, PT ;  /* 0x000000ff0f00720c */ /* 0x000fe20003f46270 */
[----:B------:R-:W-:Y:S02]  /*ff00*/  IMAD.MOV.U32 R21, RZ, RZ, R12 ;  /* 0x000000ffff157224 */ /* 0x000fe400078e000c */
[----:B------:R-:W-:-:S04]  /*ff10*/  IMAD.HI.U32 R16, R6, R17, RZ ;  /* 0x0000001106107227 */ /* 0x000fc800078e00ff */
[C---:B------:R-:W-:Y:S02]  /*ff20*/  IMAD R14, R0.reuse, R19, R14 ;  /* 0x00000013000e7224 */ /* 0x040fe400078e020e */
[----:B------:R-:W-:Y:S01]  /*ff30*/  @!P3 IMAD.MOV R21, RZ, RZ, -R21 ;  /* 0x000000ffff15b224 */ /* 0x000fe200078e0a15 */
[C---:B------:R-:W-:Y:S01]  /*ff40*/  ISETP.GT.U32.AND P3, PT, R0.reuse, R3, PT ;  /* 0x000000030000720c */ /* 0x040fe20003f64070 */
[----:B------:R-:W-:Y:S02]  /*ff50*/  IMAD.MOV R16, RZ, RZ, -R16 ;  /* 0x000000ffff107224 */ /* 0x000fe400078e0a10 */
[----:B------:R-:W-:Y:S01]  /*ff60*/  @!P4 IMAD.IADD R11, R11, 0x1, -R0 ;  /* 0x000000010b0bc824 */ /* 0x000fe200078e0a00 */
[----:B------:R-:W-:Y:S01]  /*ff70*/  STL [R1+0x500], R21 ;  /* 0x0005001501007387 */ /* 0x000fe20000100800 */
[----:B------:R-:W-:Y:S02]  /*ff80*/  IMAD.MOV.U32 R20, RZ, RZ, R8 ;  /* 0x000000ffff147224 */ /* 0x000fe400078e0008 */
[----:B------:R-:W-:Y:S01]  /*ff90*/  @!P6 IMAD.MOV R9, RZ, RZ, -R9 ;  /* 0x000000ffff09e224 */ /* 0x000fe200078e0a09 */
[C---:B------:R-:W-:Y:S01]  /*ffa0*/  ISETP.GT.U32.AND P6, PT, R0.reuse, R14, PT ;  /* 0x0000000e0000720c */ /* 0x040fe20003fc4070 */
[----:B------:R-:W-:-:S02]  /*ffb0*/  IMAD R16, R0, R16, R17 ;  /* 0x0000001000107224 */ /* 0x000fc400078e0211 */
[----:B------:R-:W-:Y:S01]  /*ffc0*/  @!P1 IMAD.MOV R20, RZ, RZ, -R20 ;  /* 0x000000ffff149224 */ /* 0x000fe200078e0a14 */
[----:B------:R-:W-:Y:S01]  /*ffd0*/  ISETP.GT.U32.AND P1, PT, R0, R11, PT ;  /* 0x0000000b0000720c */ /* 0x000fe20003f24070 */
[----:B------:R-:W-:Y:S01]  /*ffe0*/  IMAD.HI.U32 R18, R6, R13, RZ ;  /* 0x0000000d06127227 */ /* 0x000fe200078e00ff */
[----:B------:R-:W-:Y:S02]  /*fff0*/  ISETP.GT.U32.AND P4, PT, R0, R16, PT ;  /* 0x000000100000720c */ /* 0x000fe40003f84070 */
[----:B------:R-:W-:Y:S01]  /*10000*/  STL [R1+0x4fc], R20 ;  /* 0x0004fc1401007387 */ /* 0x000fe20000100800 */
[C---:B------:R-:W-:Y:S02]  /*10010*/  VIADD R15, R2.reuse, 0x156 ;  /* 0x00000156020f7836 */ /* 0x040fe40000000000 */
[----:B------:R-:W-:Y:S01]  /*10020*/  IMAD.MOV R18, RZ, RZ, -R18 ;  /* 0x000000ffff127224 */ /* 0x000fe200078e0a12 */
[----:B------:R1:W-:Y:S01]  /*10030*/  STL [R1+0x4f8], R9 ;  /* 0x0004f80901007387 */ /* 0x0003e20000100800 */
[----:B------:R-:W-:Y:S01]  /*10040*/  VIADD R17, R2, 0x157 ;  /* 0x0000015702117836 */ /* 0x000fe20000000000 */
[----:B------:R-:W-:Y:S01]  /*10050*/  IABS R12, R15 ;  /* 0x0000000f000c7213 */ /* 0x000fe20000000000 */
[----:B------:R-:W-:-:S02]  /*10060*/  @!P3 IMAD.IADD R3, R3, 0x1, -R0 ;  /* 0x000000010303b824 */ /* 0x000fc400078e0a00 */
[----:B------:R-:W-:Y:S01]  /*10070*/  IMAD R13, R0, R18, R13 ;  /* 0x00000012000d7224 */ /* 0x000fe200078e020d */
[----:B------:R-:W-:Y:S01]  /*10080*/  IABS R8, R17 ;  /* 0x0000001100087213 */ /* 0x000fe20000000000 */
[----:B------:R-:W-:Y:S02]  /*10090*/  @!P6 IMAD.IADD R14, R14, 0x1, -R0 ;  /* 0x000000010e0ee824 */ /* 0x000fe400078e0a00 */
[----:B------:R-:W-:Y:S01]  /*100a0*/  IMAD.MOV.U32 R18, RZ, RZ, R7 ;  /* 0x000000ffff127224 */ /* 0x000fe200078e0007 */
[----:B------:R-:W-:Y:S01]  /*100b0*/  ISETP.GT.U32.AND P3, PT, R0, R13, PT ;  /* 0x0000000d0000720c */ /* 0x000fe20003f64070 */
[----:B-1----:R-:W-:Y:S02]  /*100c0*/  IMAD.MOV.U32 R9, RZ, RZ, R3 ;  /* 0x000000ffff097224 */ /* 0x002fe400078e0003 */
[----:B------:R-:W-:-:S04]  /*100d0*/  IMAD.HI.U32 R7, R6, R12, RZ ;  /* 0x0000000c06077227 */ /* 0x000fc800078e00ff */
[----:B------:R-:W-:Y:S01]  /*100e0*/  @!P1 IMAD.IADD R11, R11, 0x1, -R0 ;  /* 0x000000010b0b9824 */ /* 0x000fe200078e0a00 */
[----:B------:R-:W-:Y:S01]  /*100f0*/  ISETP.GE.AND P1, PT, R4, RZ, PT ;  /* 0x000000ff0400720c */ /* 0x000fe20003f26270 */
[----:B------:R-:W-:Y:S01]  /*10100*/  @!P0 IMAD.MOV R9, RZ, RZ, -R9 ;  /* 0x000000ffff098224 */ /* 0x000fe200078e0a09 */
[----:B------:R-:W-:Y:S01]  /*10110*/  ISETP.GT.U32.AND P0, PT, R0, R14, PT ;  /* 0x0000000e0000720c */ /* 0x000fe20003f04070 */
[----:B------:R-:W-:Y:S02]  /*10120*/  IMAD.MOV R7, RZ, RZ, -R7 ;  /* 0x000000ffff077224 */ /* 0x000fe400078e0a07 */
[----:B------:R-:W-:-:S04]  /*10130*/  IMAD.HI.U32 R4, R6, R8, RZ ;  /* 0x0000000806047227 */ /* 0x000fc800078e00ff */
[----:B------:R-:W-:Y:S01]  /*10140*/  @!P4 IMAD.IADD R16, R16, 0x1, -R0 ;  /* 0x000000011010c824 */ /* 0x000fe200078e0a00 */
[----:B------:R-:W-:Y:S01]  /*10150*/  ISETP.GE.AND P4, PT, R5, RZ, PT ;  /* 0x000000ff0500720c */ /* 0x000fe20003f86270 */
[----:B------:R-:W-:Y:S01]  /*10160*/  @!P5 IMAD.MOV R18, RZ, RZ, -R18 ;  /* 0x000000ffff12d224 */ /* 0x000fe200078e0a12 */
[----:B------:R-:W-:Y:S01]  /*10170*/  ISETP.GE.AND P5, PT, R10, RZ, PT ;  /* 0x000000ff0a00720c */ /* 0x000fe20003fa6270 */
[C---:B------:R-:W-:Y:S01]  /*10180*/  IMAD R5, R0.reuse, R7, R12 ;  /* 0x0000000700057224 */ /* 0x040fe200078e020c */
[C---:B------:R-:W-:Y:S01]  /*10190*/  ISETP.GT.U32.AND P6, PT, R0.reuse, R16, PT ;  /* 0x000000100000720c */ /* 0x040fe20003fc4070 */
[----:B------:R-:W-:Y:S01]  /*101a0*/  IMAD.MOV R4, RZ, RZ, -R4 ;  /* 0x000000ffff047224 */ /* 0x000fe200078e0a04 */
[----:B------:R-:W-:Y:S01]  /*101b0*/  STL [R1+0x4f4], R18 ;  /* 0x0004f41201007387 */ /* 0x000fe20000100800 */
[----:B------:R-:W-:Y:S02]  /*101c0*/  IMAD.MOV.U32 R3, RZ, RZ, R11 ;  /* 0x000000ffff037224 */ /* 0x000fe400078e000b */
[C---:B------:R-:W-:Y:S01]  /*101d0*/  IMAD R8, R0.reuse, R4, R8 ;  /* 0x0000000400087224 */ /* 0x040fe200078e0208 */
[----:B------:R1:W-:Y:S01]  /*101e0*/  STL [R1+0x4f0], R9 ;  /* 0x0004f00901007387 */ /* 0x0003e20000100800 */
[----:B------:R-:W-:Y:S01]  /*101f0*/  @!P2 IMAD.MOV R3, RZ, RZ, -R3 ;  /* 0x000000ffff03a224 */ /* 0x000fe200078e0a03 */
[----:B------:R-:W-:Y:S01]  /*10200*/  ISETP.GT.U32.AND P2, PT, R0, R5, PT ;  /* 0x000000050000720c */ /* 0x000fe20003f44070 */
[--C-:B------:R-:W-:Y:S01]  /*10210*/  @!P0 IMAD.IADD R14, R14, 0x1, -R0.reuse ;  /* 0x000000010e0e8824 */ /* 0x100fe200078e0a00 */
[----:B------:R-:W-:Y:S01]  /*10220*/  ISETP.GT.U32.AND P0, PT, R0, R8, PT ;  /* 0x000000080000720c */ /* 0x000fe20003f04070 */
[----:B------:R-:W-:Y:S01]  /*10230*/  @!P3 IMAD.IADD R13, R13, 0x1, -R0 ;  /* 0x000000010d0db824 */ /* 0x000fe200078e0a00 */
[----:B------:R2:W-:Y:S01]  /*10240*/  STL [R1+0x4ec], R3 ;  /* 0x0004ec0301007387 */ /* 0x0005e20000100800 */
[----:B------:R-:W-:-:S02]  /*10250*/  VIADD R7, R2, 0x159 ;  /* 0x0000015902077836 */ /* 0x000fc40000000000 */
[----:B------:R-:W-:Y:S01]  /*10260*/  VIADD R10, R2, 0x15a ;  /* 0x0000015a020a7836 */ /* 0x000fe20000000000 */
[----:B------:R-:W-:Y:S01]  /*10270*/  ISETP.GT.U32.AND P3, PT, R0, R13, PT ;  /* 0x0000000d0000720c */ /* 0x000fe20003f64070 */
[----:B-1----:R-:W-:Y:S02]  /*10280*/  VIADD R9, R2, 0x158 ;  /* 0x0000015802097836 */ /* 0x002fe40000000000 */
[--C-:B------:R-:W-:Y:S01]  /*10290*/  @!P6 IMAD.IADD R16, R16, 0x1, -R0.reuse ;  /* 0x000000011010e824 */ /* 0x100fe200078e0a00 */
[----:B------:R-:W-:Y:S01]  /*102a0*/  ISETP.GE.AND P6, PT, R15, RZ, PT ;  /* 0x000000ff0f00720c */ /* 0x000fe20003fc6270 */
[--C-:B------:R-:W-:Y:S01]  /*102b0*/  @!P2 IMAD.IADD R5, R5, 0x1, -R0.reuse ;  /* 0x000000010505a824 */ /* 0x100fe200078e0a00 */
[----:B------:R-:W-:Y:S01]  /*102c0*/  IABS R4, R9 ;  /* 0x0000000900047213 */ /* 0x000fe20000000000 */
[----:B------:R-:W-:Y:S01]  /*102d0*/  @!P0 IMAD.IADD R8, R8, 0x1, -R0 ;  /* 0x0000000108088824 */ /* 0x000fe200078e0a00 */
[----:B--2---:R-:W-:Y:S01]  /*102e0*/  IABS R3, R7 ;  /* 0x0000000700037213 */ /* 0x004fe20000000000 */
[----:B------:R-:W-:Y:S01]  /*102f0*/  IMAD.MOV.U32 R18, RZ, RZ, R16 ;  /* 0x000000ffff127224 */ /* 0x000fe200078e0010 */
[----:B------:R-:W-:Y:S01]  /*10300*/  ISETP.GT.U32.AND P0, PT, R0, R5, PT ;  /* 0x000000050000720c */ /* 0x000fe20003f04070 */
[----:B------:R-:W-:Y:S01]  /*10310*/  IMAD.HI.U32 R12, R6, R4, RZ ;  /* 0x00000004060c7227 */ /* 0x000fe200078e00ff */
[----:B------:R-:W-:-:S02]  /*10320*/  ISETP.GE.AND P2, PT, R9, RZ, PT ;  /* 0x000000ff0900720c */ /* 0x000fc40003f46270 */
[----:B------:R-:W-:Y:S01]  /*10330*/  IABS R9, R10 ;  /* 0x0000000a00097213 */ /* 0x000fe20000000000 */
[----:B------:R-:W-:Y:S02]  /*10340*/  IMAD.MOV R12, RZ, RZ, -R12 ;  /* 0x000000ffff0c7224 */ /* 0x000fe400078e0a0c */
[----:B------:R-:W-:-:S04]  /*10350*/  IMAD.HI.U32 R11, R6, R3, RZ ;  /* 0x00000003060b7227 */ /* 0x000fc800078e00ff */
[C---:B------:R-:W-:Y:S02]  /*10360*/  IMAD R4, R0.reuse, R12, R4 ;  /* 0x0000000c00047224 */ /* 0x040fe400078e0204 */
[----:B------:R-:W-:Y:S02]  /*10370*/  IMAD.MOV R11, RZ, RZ, -R11 ;  /* 0x000000ffff0b7224 */ /* 0x000fe400078e0a0b */
[----:B------:R-:W-:Y:S01]  /*10380*/  @!P1 IMAD.MOV R14, RZ, RZ, -R14 ;  /* 0x000000ffff0e9224 */ /* 0x000fe200078e0a0e */
[C---:B------:R-:W-:Y:S01]  /*10390*/  ISETP.GT.U32.AND P1, PT, R0.reuse, R4, PT ;  /* 0x000000040000720c */ /* 0x040fe20003f24070 */
[----:B------:R-:W-:Y:S01]  /*103a0*/  @!P3 IMAD.IADD R13, R13, 0x1, -R0 ;  /* 0x000000010d0db824 */ /* 0x000fe200078e0a00 */
[----:B------:R-:W-:Y:S01]  /*103b0*/  ISETP.GE.AND P3, PT, R17, RZ, PT ;  /* 0x000000ff1100720c */ /* 0x000fe20003f66270 */
[C---:B------:R-:W-:Y:S02]  /*103c0*/  IMAD R3, R0.reuse, R11, R3 ;  /* 0x0000000b00037224 */ /* 0x040fe400078e0203 */
[----:B------:R-:W-:Y:S01]  /*103d0*/  @!P5 IMAD.MOV R18, RZ, RZ, -R18 ;  /* 0x000000ffff12d224 */ /* 0x000fe200078e0a12 */
[----:B------:R-:W-:Y:S01]  /*103e0*/  ISETP.GT.U32.AND P5, PT, R0, R8, PT ;  /* 0x000000080000720c */ /* 0x000fe20003fa4070 */
[----:B------:R-:W-:-:S03]  /*103f0*/  IMAD.HI.U32 R11, R6, R9, RZ ;  /* 0x00000009060b7227 */ /* 0x000fc600078e00ff */
[----:B------:R-:W-:Y:S01]  /*10400*/  STL [R1+0x4e8], R18 ;  /* 0x0004e81201007387 */ /* 0x000fe20000100800 */
[----:B------:R-:W-:Y:S01]  /*10410*/  @!P4 IMAD.MOV R13, RZ, RZ, -R13 ;  /* 0x000000ffff0dc224 */ /* 0x000fe200078e0a0d */
[----:B------:R-:W-:Y:S01]  /*10420*/  ISETP.GE.AND P4, PT, R7, RZ, PT ;  /* 0x000000ff0700720c */ /* 0x000fe20003f86270 */
[----:B------:R-:W-:Y:S01]  /*10430*/  IMAD.MOV R7, RZ, RZ, -R11 ;  /* 0x000000ffff077224 */ /* 0x000fe200078e0a0b */
[----:B------:R-:W-:Y:S01]  /*10440*/  STL [R1+0x4cc], R14 ;  /* 0x0004cc0e01007387 */ /* 0x000fe20000100800 */
[--C-:B------:R-:W-:Y:S01]  /*10450*/  @!P0 IMAD.IADD R5, R5, 0x1, -R0.reuse ;  /* 0x0000000105058824 */ /* 0x100fe200078e0a00 */
[C---:B------:R-:W-:Y:S01]  /*10460*/  ISETP.GT.U32.AND P0, PT, R0.reuse, R3, PT ;  /* 0x000000030000720c */ /* 0x040fe20003f04070 */
[----:B------:R-:W-:Y:S01]  /*10470*/  IMAD R7, R0, R7, R9 ;  /* 0x0000000700077224 */ /* 0x000fe200078e0209 */
[----:B------:R1:W-:Y:S01]  /*10480*/  STL [R1+0x4d0], R13 ;  /* 0x0004d00d01007387 */ /* 0x0003e20000100800 */
[--C-:B------:R-:W-:Y:S02]  /*10490*/  @!P1 IMAD.IADD R4, R4, 0x1, -R0.reuse ;  /* 0x0000000104049824 */ /* 0x100fe400078e0a00 */
[----:B------:R-:W-:Y:S01]  /*104a0*/  @!P5 IMAD.IADD R8, R8, 0x1, -R0 ;  /* 0x000000010808d824 */ /* 0x000fe200078e0a00 */
[----:B------:R-:W-:Y:S01]  /*104b0*/  ISETP.GE.AND P5, PT, R10, RZ, PT ;  /* 0x000000ff0a00720c */ /* 0x000fe20003fa6270 */
[----:B------:R-:W-:Y:S01]  /*104c0*/  VIADD R11, R2, 0x15b ;  /* 0x0000015b020b7836 */ /* 0x000fe20000000000 */
[----:B------:R-:W-:Y:S01]  /*104d0*/  ISETP.GT.U32.AND P1, PT, R0, R4, PT ;  /* 0x000000040000720c */ /* 0x000fe20003f24070 */
[----:B------:R-:W-:-:S02]  /*104e0*/  IMAD.MOV.U32 R12, RZ, RZ, R8 ;  /* 0x000000ffff0c7224 */ /* 0x000fc400078e0008 */
[----:B------:R-:W-:Y:S01]  /*104f0*/  VIADD R10, R2, 0x15c ;  /* 0x0000015c020a7836 */ /* 0x000fe20000000000 */
[----:B------:R-:W-:Y:S01]  /*10500*/  IABS R20, R11 ;  /* 0x0000000b00147213 */ /* 0x000fe20000000000 */
[----:B-1----:R-:W-:Y:S02]  /*10510*/  IMAD.MOV.U32 R13, RZ, RZ, R5 ;  /* 0x000000ffff0d7224 */ /* 0x002fe400078e0005 */
[----:B------:R-:W-:Y:S01]  /*10520*/  @!P3 IMAD.MOV R12, RZ, RZ, -R12 ;  /* 0x000000ffff0cb224 */ /* 0x000fe200078e0a0c */
[----:B------:R-:W-:Y:S01]  /*10530*/  ISETP.GE.AND P3, PT, R11, RZ, PT ;  /* 0x000000ff0b00720c */ /* 0x000fe20003f66270 */
[----:B------:R-:W-:Y:S01]  /*10540*/  @!P6 IMAD.MOV R13, RZ, RZ, -R13 ;  /* 0x000000ffff0de224 */ /* 0x000fe200078e0a0d */
[----:B------:R-:W-:Y:S01]  /*10550*/  ISETP.GT.U32.AND P6, PT, R0, R7, PT ;  /* 0x000000070000720c */ /* 0x000fe20003fc4070 */
[----:B------:R-:W-:Y:S01]  /*10560*/  IMAD.HI.U32 R11, R6, R20, RZ ;  /* 0x00000014060b7227 */ /* 0x000fe200078e00ff */
[----:B------:R-:W-:Y:S02]  /*10570*/  IABS R19, R10 ;  /* 0x0000000a00137213 */ /* 0x000fe40000000000 */
[----:B------:R1:W-:Y:S01]  /*10580*/  STL [R1+0x4d4], R13 ;  /* 0x0004d40d01007387 */ /* 0x0003e20000100800 */
[--C-:B------:R-:W-:Y:S01]  /*10590*/  @!P1 IMAD.IADD R4, R4, 0x1, -R0.reuse ;  /* 0x0000000104049824 */ /* 0x100fe200078e0a00 */
[----:B------:R-:W-:Y:S01]  /*105a0*/  ISETP.GE.AND P1, PT, R10, RZ, PT ;  /* 0x000000ff0a00720c */ /* 0x000fe20003f26270 */
[----:B------:R-:W-:Y:S01]  /*105b0*/  IMAD.MOV R10, RZ, RZ, -R11 ;  /* 0x000000ffff0a7224 */ /* 0x000fe200078e0a0b */
[----:B------:R2:W-:Y:S01]  /*105c0*/  STL [R1+0x4dc], R12 ;  /* 0x0004dc0c01007387 */ /* 0x0005e20000100800 */
[----:B------:R-:W-:-:S02]  /*105d0*/  @!P0 IMAD.IADD R3, R3, 0x1, -R0 ;  /* 0x0000000103038824 */ /* 0x000fc400078e0a00 */
[----:B------:R-:W-:-:S03]  /*105e0*/  IMAD.HI.U32 R8, R6, R19, RZ ;  /* 0x0000001306087227 */ /* 0x000fc600078e00ff */
[C---:B------:R-:W-:Y:S01]  /*105f0*/  ISETP.GT.U32.AND P0, PT, R0.reuse, R3, PT ;  /* 0x000000030000720c */ /* 0x040fe20003f04070 */
[----:B------:R-:W-:Y:S02]  /*10600*/  @!P6 IMAD.IADD R7, R7, 0x1, -R0 ;  /* 0x000000010707e824 */ /* 0x000fe400078e0a00 */
[C---:B------:R-:W-:Y:S02]  /*10610*/  IMAD R20, R0.reuse, R10, R20 ;  /* 0x0000000a00147224 */ /* 0x040fe400078e0214 */
[----:B-1----:R-:W-:Y:S01]  /*10620*/  IMAD.MOV.U32 R13, RZ, RZ, R4 ;  /* 0x000000ffff0d7224 */ /* 0x002fe200078e0004 */
[C---:B------:R-:W-:Y:S01]  /*10630*/  ISETP.GT.U32.AND P6, PT, R0.reuse, R7, PT ;  /* 0x000000070000720c */ /* 0x040fe20003fc4070 */
[----:B------:R-:W-:Y:S02]  /*10640*/  IMAD.MOV R8, RZ, RZ, -R8 ;  /* 0x000000ffff087224 */ /* 0x000fe400078e0a08 */
[----:B------:R-:W-:Y:S01]  /*10650*/  @!P2 IMAD.MOV R13, RZ, RZ, -R13 ;  /* 0x000000ffff0da224 */ /* 0x000fe200078e0a0d */
[C---:B------:R-:W-:Y:S01]  /*10660*/  ISETP.GT.U32.AND P2, PT, R0.reuse, R20, PT ;  /* 0x000000140000720c */ /* 0x040fe20003f44070 */
[----:B------:R-:W-:-:S02]  /*10670*/  IMAD R19, R0, R8, R19 ;  /* 0x0000000800137224 */ /* 0x000fc400078e0213 */
[C---:B------:R-:W-:Y:S01]  /*10680*/  VIADD R9, R2.reuse, 0x15d ;  /* 0x0000015d02097836 */ /* 0x040fe20000000000 */
[----:B------:R1:W-:Y:S01]  /*10690*/  STL [R1+0x4e0], R13 ;  /* 0x0004e00d01007387 */ /* 0x0003e20000100800 */
[--C-:B------:R-:W-:Y:S02]  /*106a0*/  @!P0 IMAD.IADD R3, R3, 0x1, -R0.reuse ;  /* 0x0000000103038824 */ /* 0x100fe400078e0a00 */
[----:B------:R-:W-:Y:S01]  /*106b0*/  VIADD R4, R2, 0x15f ;  /* 0x0000015f02047836 */ /* 0x000fe20000000000 */
[----:B------:R-:W-:Y:S01]  /*106c0*/  IABS R14, R9 ;  /* 0x00000009000e7213 */ /* 0x000fe20000000000 */
[--C-:B------:R-:W-:Y:S01]  /*106d0*/  @!P6 IMAD.IADD R7, R7, 0x1, -R0.reuse ;  /* 0x000000010707e824 */ /* 0x100fe200078e0a00 */
[----:B------:R-:W-:Y:S01]  /*106e0*/  ISETP.GT.U32.AND P6, PT, R0, R19, PT ;  /* 0x000000130000720c */ /* 0x000fe20003fc4070 */
[----:B--2---:R-:W-:Y:S01]  /*106f0*/  IMAD.MOV.U32 R12, RZ, RZ, R3 ;  /* 0x000000ffff0c7224 */ /* 0x004fe200078e0003 */
[----:B------:R-:W-:Y:S01]  /*10700*/  ISETP.GE.AND P0, PT, R9, RZ, PT ;  /* 0x000000ff0900720c */ /* 0x000fe20003f06270 */
[----:B------:R-:W-:Y:S01]  /*10710*/  @!P2 IMAD.IADD R20, R20, 0x1, -R0 ;  /* 0x000000011414a824 */ /* 0x000fe200078e0a00 */
[----:B------:R-:W-:Y:S01]  /*10720*/  IABS R3, R4 ;  /* 0x0000000400037213 */ /* 0x000fe20000000000 */
[----:B------:R-:W-:-:S02]  /*10730*/  VIADD R9, R2, 0x15e ;  /* 0x0000015e02097836 */ /* 0x000fc40000000000 */
[----:B------:R-:W-:Y:S01]  /*10740*/  @!P4 IMAD.MOV R12, RZ, RZ, -R12 ;  /* 0x000000ffff0cc224 */ /* 0x000fe200078e0a0c */
[----:B------:R-:W-:Y:S01]  /*10750*/  ISETP.GT.U32.AND P2, PT, R0, R20, PT ;  /* 0x000000140000720c */ /* 0x000fe20003f44070 */
[C---:B------:R-:W-:Y:S01]  /*10760*/  IMAD.HI.U32 R5, R6.reuse, R14, RZ ;  /* 0x0000000e06057227 */ /* 0x040fe200078e00ff */
[----:B------:R-:W-:Y:S02]  /*10770*/  ISETP.GE.AND P4, PT, R9, RZ, PT ;  /* 0x000000ff0900720c */ /* 0x000fe40003f86270 */
[----:B------:R-:W-:Y:S01]  /*10780*/  IABS R9, R9 ;  /* 0x0000000900097213 */ /* 0x000fe20000000000 */
[----:B------:R-:W-:Y:S01]  /*10790*/  @!P6 IMAD.IADD R19, R19, 0x1, -R0 ;  /* 0x000000011313e824 */ /* 0x000fe200078e0a00 */
[----:B------:R2:W-:Y:S01]  /*107a0*/  STL [R1+0x4e4], R12 ;  /* 0x0004e40c01007387 */ /* 0x0005e20000100800 */
[----:B------:R-:W-:Y:S02]  /*107b0*/  IMAD.MOV R5, RZ, RZ, -R5 ;  /* 0x000000ffff057224 */ /* 0x000fe400078e0a05 */
[----:B------:R-:W-:Y:S01]  /*107c0*/  IMAD.HI.U32 R10, R6, R9, RZ ;  /* 0x00000009060a7227 */ /* 0x000fe200078e00ff */
[----:B------:R-:W-:-:S03]  /*107d0*/  ISETP.GT.U32.AND P6, PT, R0, R19, PT ;  /* 0x000000130000720c */ /* 0x000fc60003fc4070 */
[----:B------:R-:W-:Y:S02]  /*107e0*/  IMAD R14, R0, R5, R14 ;  /* 0x00000005000e7224 */ /* 0x000fe400078e020e */
[----:B------:R-:W-:Y:S02]  /*107f0*/  IMAD.MOV R10, RZ, RZ, -R10 ;  /* 0x000000ffff0a7224 */ /* 0x000fe400078e0a0a */
[----:B------:R-:W-:Y:S02]  /*10800*/  IMAD.MOV.U32 R17, RZ, RZ, R7 ;  /* 0x000000ffff117224 */ /* 0x000fe400078e0007 */
[----:B------:R-:W-:Y:S01]  /*10810*/  @!P2 IMAD.IADD R20, R20, 0x1, -R0 ;  /* 0x000000011414a824 */ /* 0x000fe200078e0a00 */
[----:B------:R-:W-:Y:S01]  /*10820*/  ISETP.GE.AND P2, PT, R4, RZ, PT ;  /* 0x000000ff0400720c */ /* 0x000fe20003f46270 */
[----:B------:R-:W-:Y:S01]  /*10830*/  @!P5 IMAD.MOV R17, RZ, RZ, -R17 ;  /* 0x000000ffff11d224 */ /* 0x000fe200078e0a11 */
[C---:B------:R-:W-:Y:S01]  /*10840*/  ISETP.GT.U32.AND P5, PT, R0.reuse, R14, PT ;  /* 0x0000000e0000720c */ /* 0x040fe20003fa4070 */
[----:B------:R-:W-:-:S02]  /*10850*/  IMAD R4, R0, R10, R9 ;  /* 0x0000000a00047224 */ /* 0x000fc400078e0209 */
[----:B------:R-:W-:Y:S01]  /*10860*/  @!P6 IMAD.IADD R19, R19, 0x1, -R0 ;  /* 0x000000011313e824 */ /* 0x000fe200078e0a00 */
[----:B------:R3:W-:Y:S01]  /*10870*/  STL [R1+0x4d8], R17 ;  /* 0x0004d81101007387 */ /* 0x0007e20000100800 */
[----:B------:R-:W-:Y:S01]  /*10880*/  IMAD.HI.U32 R8, R6, R3, RZ ;  /* 0x0000000306087227 */ /* 0x000fe200078e00ff */
[----:B------:R-:W-:-:S03]  /*10890*/  ISETP.GT.U32.AND P6, PT, R0, R4, PT ;  /* 0x000000040000720c */ /* 0x000fc60003fc4070 */
[C---:B------:R-:W-:Y:S02]  /*108a0*/  VIADD R16, R2.reuse, 0x160 ;  /* 0x0000016002107836 */ /* 0x040fe40000000000 */
[----:B------:R-:W-:Y:S02]  /*108b0*/  IMAD.MOV R8, RZ, RZ, -R8 ;  /* 0x000000ffff087224 */ /* 0x000fe400078e0a08 */
[----:B-1----:R-:W-:Y:S01]  /*108c0*/  VIADD R13, R2, 0x161 ;  /* 0x00000161020d7836 */ /* 0x002fe20000000000 */
[----:B------:R-:W-:Y:S01]  /*108d0*/  IABS R11, R16 ;  /* 0x00000010000b7213 */ /* 0x000fe20000000000 */
[----:B------:R-:W-:Y:S02]  /*108e0*/  IMAD R3, R0, R8, R3 ;  /* 0x0000000800037224 */ /* 0x000fe400078e0203 */
[----:B------:R-:W-:Y:S01]  /*108f0*/  @!P5 IMAD.IADD R14, R14, 0x1, -R0 ;  /* 0x000000010e0ed824 */ /* 0x000fe200078e0a00 */
[----:B------:R-:W-:Y:S01]  /*10900*/  IABS R15, R13 ;  /* 0x0000000d000f7213 */ /* 0x000fe20000000000 */
[----:B--2---:R-:W-:Y:S01]  /*10910*/  IMAD.HI.U32 R12, R6, R11, RZ ;  /* 0x0000000b060c7227 */ /* 0x004fe200078e00ff */
[----:B------:R-:W-:-:S03]  /*10920*/  ISETP.GT.U32.AND P5, PT, R0, R3, PT ;  /* 0x000000030000720c */ /* 0x000fc60003fa4070 */
[----:B------:R-:W-:Y:S02]  /*10930*/  VIADD R8, R2, 0x162 ;  /* 0x0000016202087836 */ /* 0x000fe40000000000 */
[----:B------:R-:W-:Y:S01]  /*10940*/  @!P6 IMAD.IADD R4, R4, 0x1, -R0 ;  /* 0x000000010404e824 */ /* 0x000fe200078e0a00 */
[----:B------:R-:W-:Y:S01]  /*10950*/  ISETP.GT.U32.AND P6, PT, R0, R14, PT ;  /* 0x0000000e0000720c */ /* 0x000fe20003fc4070 */
[----:B------:R-:W-:-:S04]  /*10960*/  IMAD.HI.U32 R5, R6, R15, RZ ;  /* 0x0000000f06057227 */ /* 0x000fc800078e00ff */
[----:B------:R-:W-:Y:S01]  /*10970*/  IMAD.MOV R7, RZ, RZ, -R12 ;  /* 0x000000ffff077224 */ /* 0x000fe200078e0a0c */
[----:B------:R-:W-:Y:S01]  /*10980*/  IABS R12, R8 ;  /* 0x00000008000c7213 */ /* 0x000fe20000000000 */
[----:B------:R-:W-:Y:S02]  /*10990*/  IMAD.MOV.U32 R22, RZ, RZ, R20 ;  /* 0x000000ffff167224 */ /* 0x000fe400078e0014 */
[----:B------:R-:W-:Y:S02]  /*109a0*/  IMAD.MOV R5, RZ, RZ, -R5 ;  /* 0x000000ffff057224 */ /* 0x000fe400078e0a05 */
[----:B------:R-:W-:Y:S01]  /*109b0*/  @!P3 IMAD.MOV R22, RZ, RZ, -R22 ;  /* 0x000000ffff16b224 */ /* 0x000fe200078e0a16 */
[----:B------:R-:W-:Y:S01]  /*109c0*/  ISETP.GT.U32.AND P3, PT, R0, R4, PT ;  /* 0x000000040000720c */ /* 0x000fe20003f64070 */
[----:B------:R-:W-:Y:S02]  /*109d0*/  VIADD R9, R2, 0x163 ;  /* 0x0000016302097836 */ /* 0x000fe40000000000 */
[----:B------:R-:W-:Y:S01]  /*109e0*/  IMAD R15, R0, R5, R15 ;  /* 0x00000005000f7224 */ /* 0x000fe200078e020f */
[----:B------:R1:W-:Y:S01]  /*109f0*/  STL [R1+0x4c8], R22 ;  /* 0x0004c81601007387 */ /* 0x0003e20000100800 */
[----:B------:R-:W-:Y:S01]  /*10a00*/  IMAD.HI.U32 R21, R6, R12, RZ ;  /* 0x0000000c06157227 */ /* 0x000fe200078e00ff */
[----:B---3--:R-:W-:-:S03]  /*10a10*/  IABS R17, R9 ;  /* 0x0000000900117213 */ /* 0x008fc60000000000 */
[--C-:B------:R-:W-:Y:S02]  /*10a20*/  @!P5 IMAD.IADD R3, R3, 0x1, -R0.reuse ;  /* 0x000000010303d824 */ /* 0x100fe400078e0a00 */
[C---:B------:R-:W-:Y:S02]  /*10a30*/  IMAD R11, R0.reuse, R7, R11 ;  /* 0x00000007000b7224 */ /* 0x040fe400078e020b */
[----:B------:R-:W-:Y:S01]  /*10a40*/  IMAD.MOV R21, RZ, RZ, -R21 ;  /* 0x000000ffff157224 */ /* 0x000fe200078e0a15 */
[----:B------:R-:W-:Y:S01]  /*10a50*/  ISETP.GT.U32.AND P5, PT, R0, R3, PT ;  /* 0x000000030000720c */ /* 0x000fe20003fa4070 */
[----:B------:R-:W-:Y:S01]  /*10a60*/  @!P6 IMAD.IADD R14, R14, 0x1, -R0 ;  /* 0x000000010e0ee824 */ /* 0x000fe200078e0a00 */
[----:B------:R-:W-:Y:S01]  /*10a70*/  ISETP.GT.U32.AND P6, PT, R0, R15, PT ;  /* 0x0000000f0000720c */ /* 0x000fe20003fc4070 */
[----:B------:R-:W-:Y:S02]  /*10a80*/  VIADD R5, R2, 0x164 ;  /* 0x0000016402057836 */ /* 0x000fe40000000000 */
[----:B------:R-:W-:Y:S01]  /*10a90*/  @!P1 IMAD.MOV R19, RZ, RZ, -R19 ;  /* 0x000000ffff139224 */ /* 0x000fe200078e0a13 */
[C---:B------:R-:W-:Y:S01]  /*10aa0*/  ISETP.GT.U32.AND P1, PT, R0.reuse, R11, PT ;  /* 0x0000000b0000720c */ /* 0x040fe20003f24070 */
[----:B------:R-:W-:Y:S01]  /*10ab0*/  IMAD R12, R0, R21, R12 ;  /* 0x00000015000c7224 */ /* 0x000fe200078e020c */
[----:B------:R-:W-:Y:S01]  /*10ac0*/  IABS R18, R5 ;  /* 0x0000000500127213 */ /* 0x000fe20000000000 */
[----:B------:R-:W-:Y:S01]  /*10ad0*/  IMAD.HI.U32 R20, R6, R17, RZ ;  /* 0x0000001106147227 */ /* 0x000fe200078e00ff */
[----:B------:R2:W-:Y:S03]  /*10ae0*/  STL [R1+0x4c4], R19 ;  /* 0x0004c41301007387 */ /* 0x0005e60000100800 */
[----:B------:R-:W-:Y:S01]  /*10af0*/  @!P3 IMAD.IADD R4, R4, 0x1, -R0 ;  /* 0x000000010404b824 */ /* 0x000fe200078e0a00 */
[----:B------:R-:W-:Y:S01]  /*10b00*/  ISETP.GT.U32.AND P3, PT, R0, R12, PT ;  /* 0x0000000c0000720c */ /* 0x000fe20003f64070 */
[----:B-1----:R-:W-:-:S02]  /*10b10*/  IMAD.MOV R22, RZ, RZ, -R20 ;  /* 0x000000ffff167224 */ /* 0x002fc400078e0a14 */
[----:B------:R-:W-:Y:S02]  /*10b20*/  VIADD R7, R2, 0x165 ;  /* 0x0000016502077836 */ /* 0x000fe40000000000 */
[----:B------:R-:W-:Y:S02]  /*10b30*/  IMAD R17, R0, R22, R17 ;  /* 0x0000001600117224 */ /* 0x000fe400078e0211 */
[----:B--2---:R-:W-:Y:S01]  /*10b40*/  IMAD.HI.U32 R19, R6, R18, RZ ;  /* 0x0000001206137227 */ /* 0x004fe200078e00ff */
[----:B------:R-:W-:-:S03]  /*10b50*/  IABS R10, R7 ;  /* 0x00000007000a7213 */ /* 0x000fc60000000000 */
[----:B------:R-:W-:Y:S01]  /*10b60*/  @!P6 IMAD.IADD R15, R15, 0x1, -R0 ;  /* 0x000000010f0fe824 */ /* 0x000fe200078e0a00 */
[----:B------:R-:W-:Y:S01]  /*10b70*/  ISETP.GE.AND P6, PT, R13, RZ, PT ;  /* 0x000000ff0d00720c */ /* 0x000fe20003fc6270 */
[----:B------:R-:W-:Y:S02]  /*10b80*/  IMAD.MOV.U32 R24, RZ, RZ, R14 ;  /* 0x000000ffff187224 */ /* 0x000fe400078e000e */
[--C-:B------:R-:W-:Y:S01]  /*10b90*/  @!P5 IMAD.IADD R3, R3, 0x1, -R0.reuse ;  /* 0x000000010303d824 */ /* 0x100fe200078e0a00 */
[----:B------:R-:W-:Y:S01]  /*10ba0*/  ISETP.GT.U32.AND P5, PT, R0, R17, PT ;  /* 0x000000110000720c */ /* 0x000fe20003fa4070 */
[----:B------:R-:W-:Y:S02]  /*10bb0*/  IMAD.MOV R19, RZ, RZ, -R19 ;  /* 0x000000ffff137224 */ /* 0x000fe400078e0a13 */
[----:B------:R-:W-:Y:S01]  /*10bc0*/  @!P1 IMAD.IADD R11, R11, 0x1, -R0 ;  /* 0x000000010b0b9824 */ /* 0x000fe200078e0a00 */
[----:B------:R-:W-:Y:S01]  /*10bd0*/  ISETP.GE.AND P1, PT, R16, RZ, PT ;  /* 0x000000ff1000720c */ /* 0x000fe20003f26270 */
[----:B------:R-:W-:Y:S01]  /*10be0*/  @!P0 IMAD.MOV R24, RZ, RZ, -R24 ;  /* 0x000000ffff188224 */ /* 0x000fe200078e0a18 */
[----:B------:R-:W-:Y:S01]  /*10bf0*/  ISETP.GT.U32.AND P0, PT, R0, R15, PT ;  /* 0x0000000f0000720c */ /* 0x000fe20003f04070 */
[----:B------:R-:W-:-:S03]  /*10c00*/  IMAD.HI.U32 R20, R6, R10, RZ ;  /* 0x0000000a06147227 */ /* 0x000fc600078e00ff */
[----:B------:R-:W-:Y:S01]  /*10c10*/  STL [R1+0x4c0], R24 ;  /* 0x0004c01801007387 */ /* 0x000fe20000100800 */
[----:B------:R-:W-:Y:S02]  /*10c20*/  IMAD R18, R0, R19, R18 ;  /* 0x0000001300127224 */ /* 0x000fe400078e0212 */
[----:B------:R-:W-:Y:S01]  /*10c30*/  @!P3 IMAD.IADD R12, R12, 0x1, -R0 ;  /* 0x000000010c0cb824 */ /* 0x000fe200078e0a00 */
[C---:B------:R-:W-:Y:S01]  /*10c40*/  ISETP.GT.U32.AND P3, PT, R0.reuse, R11, PT ;  /* 0x0000000b0000720c */ /* 0x040fe20003f64070 */
[----:B------:R-:W-:Y:S02]  /*10c50*/  IMAD.MOV.U32 R14, RZ, RZ, R3 ;  /* 0x000000ffff0e7224 */ /* 0x000fe400078e0003 */
[----:B------:R-:W-:Y:S02]  /*10c60*/  IMAD.MOV R20, RZ, RZ, -R20 ;  /* 0x000000ffff147224 */ /* 0x000fe400078e0a14 */
[----:B------:R-:W-:Y:S02]  /*10c70*/  IMAD.MOV.U32 R23, RZ, RZ, R4 ;  /* 0x000000ffff177224 */ /* 0x000fe400078e0004 */
[----:B------:R-:W-:Y:S01]  /*10c80*/  @!P2 IMAD.MOV R14, RZ, RZ, -R14 ;  /* 0x000000ffff0ea224 */ /* 0x000fe200078e0a0e */
[C---:B------:R-:W-:Y:S01]  /*10c90*/  ISETP.GT.U32.AND P2, PT, R0.reuse, R18, PT ;  /* 0x000000120000720c */ /* 0x040fe20003f44070 */
[----:B------:R-:W-:-:S02]  /*10ca0*/  IMAD R10, R0, R20, R10 ;  /* 0x00000014000a7224 */ /* 0x000fc400078e020a */
[----:B------:R-:W-:Y:S02]  /*10cb0*/  VIADD R16, R2, 0x166 ;  /* 0x0000016602107836 */ /* 0x000fe40000000000 */
[----:B------:R-:W-:Y:S01]  /*10cc0*/  @!P4 IMAD.MOV R23, RZ, RZ, -R23 ;  /* 0x000000ffff17c224 */ /* 0x000fe200078e0a17 */
[C---:B------:R-:W-:Y:S01]  /*10cd0*/  ISETP.GT.U32.AND P4, PT, R0.reuse, R12, PT ;  /* 0x0000000c0000720c */ /* 0x040fe20003f84070 */
[--C-:B------:R-:W-:Y:S01]  /*10ce0*/  @!P5 IMAD.IADD R17, R17, 0x1, -R0.reuse ;  /* 0x000000011111d824 */ /* 0x100fe200078e0a00 */
[----:B------:R-:W-:Y:S01]  /*10cf0*/  IABS R4, R16 ;  /* 0x0000001000047213 */ /* 0x000fe20000000000 */
[--C-:B------:R-:W-:Y:S01]  /*10d00*/  @!P0 IMAD.IADD R15, R15, 0x1, -R0.reuse ;  /* 0x000000010f0f8824 */ /* 0x100fe200078e0a00 */
[C---:B------:R-:W-:Y:S01]  /*10d10*/  ISETP.GT.U32.AND P0, PT, R0.reuse, R10, PT ;  /* 0x0000000a0000720c */ /* 0x040fe20003f04070 */
[--C-:B------:R-:W-:Y:S01]  /*10d20*/  @!P3 IMAD.IADD R11, R11, 0x1, -R0.reuse ;  /* 0x000000010b0bb824 */ /* 0x100fe200078e0a00 */
[----:B------:R-:W-:Y:S01]  /*10d30*/  ISETP.GT.U32.AND P5, PT, R0, R17, PT ;  /* 0x000000110000720c */ /* 0x000fe20003fa4070 */
[----:B------:R-:W-:Y:S01]  /*10d40*/  @!P2 IMAD.IADD R18, R18, 0x1, -R0 ;  /* 0x000000011212a824 */ /* 0x000fe200078e0a00 */
[----:B------:R-:W-:Y:S01]  /*10d50*/  ISETP.GE.AND P3, PT, R8, RZ, PT ;  /* 0x000000ff0800720c */ /* 0x000fe20003f66270 */
[----:B------:R-:W-:Y:S01]  /*10d60*/  IMAD.HI.U32 R8, R6, R4, RZ ;  /* 0x0000000406087227 */ /* 0x000fe200078e00ff */
[----:B------:R-:W-:Y:S01]  /*10d70*/  ISETP.GE.AND P2, PT, R7, RZ, PT ;  /* 0x000000ff0700720c */ /* 0x000fe20003f46270 */
[----:B------:R-:W-:Y:S02]  /*10d80*/  STL [R1+0x4bc], R23 ;  /* 0x0004bc1701007387 */ /* 0x000fe40000100800 */
[----:B------:R-:W-:-:S02]  /*10d90*/  VIADD R13, R2, 0x167 ;  /* 0x00000167020d7836 */ /* 0x000fc40000000000 */
[----:B------:R-:W-:Y:S01]  /*10da0*/  @!P4 IMAD.IADD R12, R12, 0x1, -R0 ;  /* 0x000000010c0cc824 */ /* 0x000fe200078e0a00 */
[----:B------:R-:W-:Y:S01]  /*10db0*/  ISETP.GE.AND P4, PT, R9, RZ, PT ;  /* 0x000000ff0900720c */ /* 0x000fe20003f86270 */
[----:B------:R-:W-:Y:S01]  /*10dc0*/  IMAD.MOV R7, RZ, RZ, -R8 ;  /* 0x000000ffff077224 */ /* 0x000fe200078e0a08 */
[----:B------:R-:W-:Y:S01]  /*10dd0*/  IABS R3, R13 ;  /* 0x0000000d00037213 */ /* 0x000fe20000000000 */
[----:B------:R-:W-:Y:S01]  /*10de0*/  @!P0 IMAD.IADD R10, R10, 0x1, -R0 ;  /* 0x000000010a0a8824 */ /* 0x000fe200078e0a00 */
[C---:B------:R-:W-:Y:S01]  /*10df0*/  ISETP.GT.U32.AND P0, PT, R0.reuse, R18, PT ;  /* 0x000000120000720c */ /* 0x040fe20003f04070 */
[C---:B------:R-:W-:Y:S01]  /*10e00*/  IMAD R7, R0.reuse, R7, R4 ;  /* 0x0000000700077224 */ /* 0x040fe200078e0204 */
[----:B------:R1:W-:Y:S01]  /*10e10*/  STL [R1+0x4b8], R14 ;  /* 0x0004b80e01007387 */ /* 0x0003e20000100800 */
[----:B------:R-:W-:Y:S02]  /*10e20*/  IMAD.MOV.U32 R9, RZ, RZ, R12 ;  /* 0x000000ffff097224 */ /* 0x000fe400078e000c */
[----:B------:R-:W-:Y:S01]  /*10e30*/  @!P5 IMAD.IADD R17, R17, 0x1, -R0 ;  /* 0x000000011111d824 */ /* 0x000fe200078e0a00 */
[----:B------:R-:W-:Y:S01]  /*10e40*/  ISETP.GE.AND P5, PT, R5, RZ, PT ;  /* 0x000000ff0500720c */ /* 0x000fe20003fa6270 */
[----:B------:R-:W-:Y:S01]  /*10e50*/  @!P3 IMAD.MOV R9, RZ, RZ, -R9 ;  /* 0x000000ffff09b224 */ /* 0x000fe200078e0a09 */
[----:B------:R-:W-:Y:S01]  /*10e60*/  ISETP.GT.U32.AND P3, PT, R0, R7, PT ;  /* 0x000000070000720c */ /* 0x000fe20003f64070 */
[----:B------:R-:W-:-:S04]  /*10e70*/  IMAD.HI.U32 R5, R6, R3, RZ ;  /* 0x0000000306057227 */ /* 0x000fc800078e00ff */
[----:B-1----:R-:W-:Y:S02]  /*10e80*/  IMAD.MOV.U32 R14, RZ, RZ, R15 ;  /* 0x000000ffff0e7224 */ /* 0x002fe400078e000f */
[----:B------:R-:W-:Y:S02]  /*10e90*/  IMAD.MOV.U32 R19, RZ, RZ, R11 ;  /* 0x000000ffff137224 */ /* 0x000fe400078e000b */
[----:B------:R-:W-:Y:S01]  /*10ea0*/  @!P6 IMAD.MOV R14, RZ, RZ, -R14 ;  /* 0x000000ffff0ee224 */ /* 0x000fe200078e0a0e */
[----:B------:R-:W-:Y:S01]  /*10eb0*/  ISETP.GT.U32.AND P6, PT, R0, R10, PT ;  /* 0x0000000a0000720c */ /* 0x000fe20003fc4070 */
[----:B------:R-:W-:Y:S02]  /*10ec0*/  IMAD.MOV.U32 R8, RZ, RZ, R17 ;  /* 0x000000ffff087224 */ /* 0x000fe400078e0011 */
[----:B------:R-:W-:Y:S02]  /*10ed0*/  IMAD.MOV R5, RZ, RZ, -R5 ;  /* 0x000000ffff057224 */ /* 0x000fe400078e0a05 */
[----:B------:R-:W-:Y:S01]  /*10ee0*/  @!P1 IMAD.MOV R19, RZ, RZ, -R19 ;  /* 0x000000ffff139224 */ /* 0x000fe200078e0a13 */
[----:B------:R-:W-:Y:S01]  /*10ef0*/  ISETP.GE.AND P1, PT, R16, RZ, PT ;  /* 0x000000ff1000720c */ /* 0x000fe20003f26270 */
[----:B------:R-:W-:-:S02]  /*10f00*/  @!P4 IMAD.MOV R8, RZ, RZ, -R8 ;  /* 0x000000ffff08c224 */ /* 0x000fc400078e0a08 */
[----:B------:R-:W-:Y:S01]  /*10f10*/  IMAD R3, R0, R5, R3 ;  /* 0x0000000500037224 */ /* 0x000fe200078e0203 */
[----:B------:R-:W-:Y:S01]  /*10f20*/  STL [R1+0x4b4], R19 ;  /* 0x0004b41301007387 */ /* 0x000fe20000100800 */
[C---:B------:R-:W-:Y:S02]  /*10f30*/  VIADD R4, R2.reuse, 0x169 ;  /* 0x0000016902047836 */ /* 0x040fe40000000000 */
[----:B------:R-:W-:Y:S01]  /*10f40*/  VIADD R5, R2, 0x168 ;  /* 0x0000016802057836 */ /* 0x000fe20000000000 */
[----:B------:R-:W-:Y:S01]  /*10f50*/  STL [R1+0x4b0], R14 ;  /* 0x0004b00e01007387 */ /* 0x000fe20000100800 */
[--C-:B------:R-:W-:Y:S01]  /*10f60*/  @!P0 IMAD.IADD R18, R18, 0x1, -R0.reuse ;  /* 0x0000000112128824 */ /* 0x100fe200078e0a00 */
[----:B------:R-:W-:Y:S01]  /*10f70*/  ISETP.GE.AND P0, PT, R13, RZ, PT ;  /* 0x000000ff0d00720c */ /* 0x000fe20003f06270 */
[--C-:B------:R-:W-:Y:S01]  /*10f80*/  @!P3 IMAD.IADD R7, R7, 0x1, -R0.reuse ;  /* 0x000000010707b824 */ /* 0x100fe200078e0a00 */
[----:B------:R1:W-:Y:S01]  /*10f90*/  STL [R1+0x4ac], R9 ;  /* 0x0004ac0901007387 */ /* 0x0003e20000100800 */
[----:B------:R-:W-:Y:S01]  /*10fa0*/  IABS R13, R5 ;  /* 0x00000005000d7213 */ /* 0x000fe20000000000 */
[----:B------:R-:W-:Y:S01]  /*10fb0*/  @!P6 IMAD.IADD R10, R10, 0x1, -R0 ;  /* 0x000000010a0ae824 */ /* 0x000fe200078e0a00 */
[----:B------:R-:W-:Y:S01]  /*10fc0*/  ISETP.GT.U32.AND P4, PT, R0, R3, PT ;  /* 0x000000030000720c */ /* 0x000fe20003f84070 */
[----:B------:R2:W-:Y:S01]  /*10fd0*/  STL [R1+0x490], R8 ;  /* 0x0004900801007387 */ /* 0x0005e20000100800 */
[----:B------:R-:W-:Y:S01]  /*10fe0*/  ISETP.GE.AND P6, PT, R5, RZ, PT ;  /* 0x000000ff0500720c */ /* 0x000fe20003fc6270 */
[----:B------:R-:W-:Y:S01]  /*10ff0*/  VIADD R12, R2, 0x16a ;  /* 0x0000016a020c7836 */ /* 0x000fe20000000000 */
[----:B------:R-:W-:Y:S01]  /*11000*/  ISETP.GE.AND P3, PT, R4, RZ, PT ;  /* 0x000000ff0400720c */ /* 0x000fe20003f66270 */
[----:B------:R-:W-:-:S02]  /*11010*/  VIADD R11, R2, 0x16c ;  /* 0x0000016c020b7836 */ /* 0x000fc40000000000 */
[----:B-1----:R-:W-:Y:S02]  /*11020*/  IMAD.MOV.U32 R9, RZ, RZ, R18 ;  /* 0x000000ffff097224 */ /* 0x002fe400078e0012 */
[----:B------:R-:W-:Y:S01]  /*11030*/  VIADD R18, R2, 0x16e ;  /* 0x0000016e02127836 */ /* 0x000fe20000000000 */
[----:B--2---:R-:W-:Y:S01]  /*11040*/  IABS R8, R4 ;  /* 0x0000000400087213 */ /* 0x004fe20000000000 */
[----:B------:R-:W-:Y:S01]  /*11050*/  @!P5 IMAD.MOV R9, RZ, RZ, -R9 ;  /* 0x000000ffff09d224 */ /* 0x000fe200078e0a09 */
[----:B------:R-:W-:Y:S01]  /*11060*/  ISETP.GT.U32.AND P5, PT, R0, R7, PT ;  /* 0x000000070000720c */ /* 0x000fe20003fa4070 */
[----:B------:R-:W-:Y:S02]  /*11070*/  @!P4 IMAD.IADD R3, R3, 0x1, -R0 ;  /* 0x000000010303c824 */ /* 0x000fe400078e0a00 */
[----:B------:R-:W-:Y:S01]  /*11080*/  IMAD.MOV.U32 R5, RZ, RZ, R8 ;  /* 0x000000ffff057224 */ /* 0x000fe200078e0008 */
[----:B------:R1:W-:Y:S01]  /*11090*/  STL [R1+0x494], R9 ;  /* 0x0004940901007387 */ /* 0x0003e20000100800 */
        /* <DEDUP_REMOVED lines=8> */
[----:B------:R-:W-:Y:S02]  /*11120*/  IMAD.MOV.U32 R14, RZ, RZ, R7 ;  /* 0x000000ffff0e7224 */ /* 0x000fe400078e0007 */
[----:B------:R-:W-:Y:S02]  /*11130*/  IMAD R5, R0, R4, R5 ;  /* 0x0000000400057224 */ /* 0x000fe400078e0205 */
[----:B-1----:R-:W-:-:S02]  /*11140*/  IMAD.MOV.U32 R9, RZ, RZ, R10 ;  /* 0x000000ffff097224 */ /* 0x002fc400078e000a */
[----:B------:R-:W-:Y:S01]  /*11150*/  @!P1 IMAD.MOV R14, RZ, RZ, -R14 ;  /* 0x000000ffff0e9224 */ /* 0x000fe200078e0a0e */
[----:B------:R-:W-:Y:S01]  /*11160*/  ISETP.GT.U32.AND P1, PT, R0, R5, PT ;  /* 0x000000050000720c */ /* 0x000fe20003f24070 */
[----:B------:R-:W-:Y:S01]  /*11170*/  @!P2 IMAD.MOV R9, RZ, RZ, -R9 ;  /* 0x000000ffff09a224 */ /* 0x000fe200078e0a09 */
[----:B------:R-:W-:Y:S01]  /*11180*/  ISETP.GE.AND P2, PT, R12, RZ, PT ;  /* 0x000000ff0c00720c */ /* 0x000fe20003f46270 */
[--C-:B------:R-:W-:Y:S01]  /*11190*/  @!P4 IMAD.IADD R3, R3, 0x1, -R0.reuse ;  /* 0x000000010303c824 */ /* 0x100fe200078e0a00 */
[----:B------:R-:W-:Y:S01]  /*111a0*/  IABS R12, R12 ;  /* 0x0000000c000c7213 */ /* 0x000fe20000000000 */
[----:B------:R-:W-:Y:S01]  /*111b0*/  @!P5 IMAD.IADD R13, R13, 0x1, -R0 ;  /* 0x000000010d0dd824 */ /* 0x000fe200078e0a00 */
[----:B------:R1:W-:Y:S01]  /*111c0*/  STL [R1+0x498], R9 ;  /* 0x0004980901007387 */ /* 0x0003e20000100800 */
[----:B------:R-:W-:Y:S02]  /*111d0*/  IMAD.MOV.U32 R10, RZ, RZ, R3 ;  /* 0x000000ffff0a7224 */ /* 0x000fe400078e0003 */
[----:B------:R-:W-:Y:S01]  /*111e0*/  IMAD.HI.U32 R8, R6, R12, RZ ;  /* 0x0000000c06087227 */ /* 0x000fe200078e00ff */
[----:B------:R-:W-:Y:S01]  /*111f0*/  ISETP.GT.U32.AND P5, PT, R0, R13, PT ;  /* 0x0000000d0000720c */ /* 0x000fe20003fa4070 */
[----:B------:R-:W-:Y:S02]  /*11200*/  STL [R1+0x49c], R14 ;  /* 0x00049c0e01007387 */ /* 0x000fe40000100800 */
[----:B------:R-:W-:Y:S01]  /*11210*/  @!P0 IMAD.MOV R10, RZ, RZ, -R10 ;  /* 0x000000ffff0a8224 */ /* 0x000fe200078e0a0a */
[----:B------:R-:W-:Y:S01]  /*11220*/  ISETP.GE.AND P0, PT, R11, RZ, PT ;  /* 0x000000ff0b00720c */ /* 0x000fe20003f06270 */
[C---:B------:R-:W-:Y:S01]  /*11230*/  VIADD R4, R2.reuse, 0x16d ;  /* 0x0000016d02047836 */ /* 0x040fe20000000000 */
[----:B------:R-:W-:Y:S01]  /*11240*/  IABS R11, R11 ;  /* 0x0000000b000b7213 */ /* 0x000fe20000000000 */
[----:B-1----:R-:W-:Y:S01]  /*11250*/  VIADD R9, R2, 0x16b ;  /* 0x0000016b02097836 */ /* 0x002fe20000000000 */
[----:B------:R1:W-:Y:S01]  /*11260*/  STL [R1+0x4a8], R10 ;  /* 0x0004a80a01007387 */ /* 0x0003e20000100800 */
[----:B------:R-:W-:-:S02]  /*11270*/  IMAD.MOV R7, RZ, RZ, -R8 ;  /* 0x000000ffff077224 */ /* 0x000fc400078e0a08 */
[----:B------:R-:W-:Y:S01]  /*11280*/  @!P1 IMAD.IADD R5, R5, 0x1, -R0 ;  /* 0x0000000105059824 */ /* 0x000fe200078e0a00 */
[----:B------:R-:W-:Y:S01]  /*11290*/  ISETP.GE.AND P4, PT, R9, RZ, PT ;  /* 0x000000ff0900720c */ /* 0x000fe20003f86270 */
[----:B------:R-:W-:Y:S01]  /*112a0*/  IMAD R12, R0, R7, R12 ;  /* 0x00000007000c7224 */ /* 0x000fe200078e020c */
[----:B------:R-:W-:Y:S01]  /*112b0*/  IABS R9, R9 ;  /* 0x0000000900097213 */ /* 0x000fe20000000000 */
[----:B------:R-:W-:Y:S01]  /*112c0*/  IMAD.HI.U32 R7, R6, R11, RZ ;  /* 0x0000000b06077227 */ /* 0x000fe200078e00ff */
[C---:B------:R-:W-:Y:S02]  /*112d0*/  ISETP.GT.U32.AND P1, PT, R0.reuse, R5, PT ;  /* 0x000000050000720c */ /* 0x040fe40003f24070 */
[----:B-1----:R-:W-:Y:S01]  /*112e0*/  IABS R10, R4 ;  /* 0x00000004000a7213 */ /* 0x002fe20000000000 */
[----:B------:R-:W-:Y:S01]  /*112f0*/  @!P5 IMAD.IADD R13, R13, 0x1, -R0 ;  /* 0x000000010d0dd824 */ /* 0x000fe200078e0a00 */
[----:B------:R-:W-:Y:S01]  /*11300*/  ISETP.GT.U32.AND P5, PT, R0, R12, PT ;  /* 0x0000000c0000720c */ /* 0x000fe20003fa4070 */
[----:B------:R-:W-:-:S04]  /*11310*/  IMAD.HI.U32 R3, R6, R9, RZ ;  /* 0x0000000906037227 */ /* 0x000fc800078e00ff */
[----:B------:R-:W-:-:S04]  /*11320*/  IMAD.HI.U32 R8, R6, R10, RZ ;  /* 0x0000000a06087227 */ /* 0x000fc800078e00ff */
[----:B------:R-:W-:Y:S02]  /*11330*/  IMAD.MOV R7, RZ, RZ, -R7 ;  /* 0x000000ffff077224 */ /* 0x000fe400078e0a07 */
[----:B------:R-:W-:Y:S02]  /*11340*/  IMAD.MOV R3, RZ, RZ, -R3 ;  /* 0x000000ffff037224 */ /* 0x000fe400078e0a03 */
[----:B------:R-:W-:Y:S02]  /*11350*/  IMAD.MOV R8, RZ, RZ, -R8 ;  /* 0x000000ffff087224 */ /* 0x000fe400078e0a08 */
[C---:B------:R-:W-:Y:S02]  /*11360*/  IMAD R11, R0.reuse, R7, R11 ;  /* 0x00000007000b7224 */ /* 0x040fe400078e020b */
[----:B------:R-:W-:Y:S01]  /*11370*/  IMAD R9, R0, R3, R9 ;  /* 0x0000000300097224 */ /* 0x000fe200078e0209 */
[----:B------:R-:W-:Y:S01]  /*11380*/  IABS R3, R18 ;  /* 0x0000001200037213 */ /* 0x000fe20000000000 */
[----:B------:R-:W-:-:S02]  /*11390*/  IMAD.MOV.U32 R14, RZ, RZ, R13 ;  /* 0x000000ffff0e7224 */ /* 0x000fc400078e000d */
[C---:B------:R-:W-:Y:S02]  /*113a0*/  IMAD R10, R0.reuse, R8, R10 ;  /* 0x00000008000a7224 */ /* 0x040fe400078e020a */
[----:B------:R-:W-:Y:S01]  /*113b0*/  @!P1 IMAD.IADD R5, R5, 0x1, -R0 ;  /* 0x0000000105059824 */ /* 0x000fe200078e0a00 */
[C---:B------:R-:W-:Y:S01]  /*113c0*/  ISETP.GT.U32.AND P1, PT, R0.reuse, R11, PT ;  /* 0x0000000b0000720c */ /* 0x040fe20003f24070 */
[----:B------:R-:W-:Y:S01]  /*113d0*/  @!P6 IMAD.MOV R14, RZ, RZ, -R14 ;  /* 0x000000ffff0ee224 */ /* 0x000fe200078e0a0e */
[----:B------:R-:W-:Y:S01]  /*113e0*/  ISETP.GT.U32.AND P6, PT, R0, R9, PT ;  /* 0x000000090000720c */ /* 0x000fe20003fc4070 */
[----:B------:R-:W-:Y:S01]  /*113f0*/  @!P5 IMAD.IADD R12, R12, 0x1, -R0 ;  /* 0x000000010c0cd824 */ /* 0x000fe200078e0a00 */
[----:B------:R-:W-:Y:S01]  /*11400*/  ISETP.GT.U32.AND P5, PT, R0, R10, PT ;  /* 0x0000000a0000720c */ /* 0x000fe20003fa4070 */
[----:B------:R-:W-:Y:S01]  /*11410*/  VIADD R15, R2, 0x16f ;  /* 0x0000016f020f7836 */ /* 0x000fe20000000000 */
[----:B------:R1:W-:Y:S01]  /*11420*/  STL [R1+0x4a4], R14 ;  /* 0x0004a40e01007387 */ /* 0x0003e20000100800 */
[----:B------:R-:W-:-:S02]  /*11430*/  IMAD.MOV.U32 R13, RZ, RZ, R5 ;  /* 0x000000ffff0d7224 */ /* 0x000fc400078e0005 */
[----:B------:R-:W-:-:S04]  /*11440*/  IMAD.HI.U32 R7, R6, R3, RZ ;  /* 0x0000000306077227 */ /* 0x000fc800078e00ff */
[--C-:B------:R-:W-:Y:S02]  /*11450*/  @!P1 IMAD.IADD R11, R11, 0x1, -R0.reuse ;  /* 0x000000010b0b9824 */ /* 0x100fe400078e0a00 */
[--C-:B------:R-:W-:Y:S01]  /*11460*/  @!P6 IMAD.IADD R9, R9, 0x1, -R0.reuse ;  /* 0x000000010909e824 */ /* 0x100fe200078e0a00 */
[----:B-1----:R-:W-:Y:S01]  /*11470*/  IABS R14, R15 ;  /* 0x0000000f000e7213 */ /* 0x002fe20000000000 */
[----:B------:R-:W-:Y:S01]  /*11480*/  @!P5 IMAD.IADD R10, R10, 0x1, -R0 ;  /* 0x000000010a0ad824 */ /* 0x000fe200078e0a00 */
[C---:B------:R-:W-:Y:S01]  /*11490*/  ISETP.GT.U32.AND P6, PT, R0.reuse, R12, PT ;  /* 0x0000000c0000720c */ /* 0x040fe20003fc4070 */
[----:B------:R-:W-:Y:S01]  /*114a0*/  IMAD.MOV R7, RZ, RZ, -R7 ;  /* 0x000000ffff077224 */ /* 0x000fe200078e0a07 */
[----:B------:R-:W-:Y:S01]  /*114b0*/  ISETP.GT.U32.AND P5, PT, R0, R11, PT ;  /* 0x0000000b0000720c */ /* 0x000fe20003fa4070 */
[----:B------:R-:W-:Y:S01]  /*114c0*/  IMAD.HI.U32 R5, R6, R14, RZ ;  /* 0x0000000e06057227 */ /* 0x000fe200078e00ff */
[----:B------:R-:W-:-:S03]  /*114d0*/  ISETP.GT.U32.AND P1, PT, R0, R9, PT ;  /* 0x000000090000720c */ /* 0x000fc60003f24070 */
[----:B------:R-:W-:Y:S02]  /*114e0*/  IMAD.MOV R5, RZ, RZ, -R5 ;  /* 0x000000ffff057224 */ /* 0x000fe400078e0a05 */
[----:B------:R-:W-:Y:S01]  /*114f0*/  @!P3 IMAD.MOV R13, RZ, RZ, -R13 ;  /* 0x000000ffff0db224 */ /* 0x000fe200078e0a0d */
[C---:B------:R-:W-:Y:S01]  /*11500*/  ISETP.GT.U32.AND P3, PT, R0.reuse, R10, PT ;  /* 0x0000000a0000720c */ /* 0x040fe20003f64070 */
[C---:B------:R-:W-:Y:S02]  /*11510*/  IMAD R3, R0.reuse, R7, R3 ;  /* 0x0000000700037224 */ /* 0x040fe400078e0203 */
[----:B------:R-:W-:Y:S01]  /*11520*/  IMAD R14, R0, R5, R14 ;  /* 0x00000005000e7224 */ /* 0x000fe200078e020e */
[----:B------:R1:W-:Y:S01]  /*11530*/  STL [R1+0x4a0], R13 ;  /* 0x0004a00d01007387 */ /* 0x0003e20000100800 */
[--C-:B------:R-:W-:Y:S01]  /*11540*/  @!P6 IMAD.IADD R12, R12, 0x1, -R0.reuse ;  /* 0x000000010c0ce824 */ /* 0x100fe200078e0a00 */
[C---:B------:R-:W-:Y:S01]  /*11550*/  ISETP.GT.U32.AND P6, PT, R0.reuse, R3, PT ;  /* 0x000000030000720c */ /* 0x040fe20003fc4070 */
[----:B------:R-:W-:Y:S01]  /*11560*/  @!P5 IMAD.IADD R11, R11, 0x1, -R0 ;  /* 0x000000010b0bd824 */ /* 0x000fe200078e0a00 */
[----:B------:R-:W-:Y:S01]  /*11570*/  ISETP.GT.U32.AND P5, PT, R0, R14, PT ;  /* 0x0000000e0000720c */ /* 0x000fe20003fa4070 */
[----:B------:R-:W-:-:S02]  /*11580*/  VIADD R7, R2, 0x171 ;  /* 0x0000017102077836 */ /* 0x000fc40000000000 */
[C---:B------:R-:W-:Y:S02]  /*11590*/  VIADD R5, R2.reuse, 0x172 ;  /* 0x0000017202057836 */ /* 0x040fe40000000000 */
[----:B------:R-:W-:Y:S01]  /*115a0*/  VIADD R8, R2, 0x170 ;  /* 0x0000017002087836 */ /* 0x000fe20000000000 */
[----:B------:R-:W-:Y:S01]  /*115b0*/  IABS R16, R7 ;  /* 0x0000000700107213 */ /* 0x000fe20000000000 */
[--C-:B------:R-:W-:Y:S01]  /*115c0*/  @!P3 IMAD.IADD R10, R10, 0x1, -R0.reuse ;  /* 0x000000010a0ab824 */ /* 0x100fe200078e0a00 */
[----:B------:R-:W-:Y:S01]  /*115d0*/  ISETP.GE.AND P3, PT, R18, RZ, PT ;  /* 0x000000ff1200720c */ /* 0x000fe20003f66270 */
[--C-:B------:R-:W-:Y:S01]  /*115e0*/  @!P1 IMAD.IADD R9, R9, 0x1, -R0.reuse ;  /* 0x0000000109099824 */ /* 0x100fe200078e0a00 */
[----:B------:R-:W-:Y:S01]  /*115f0*/  IABS R18, R5 ;  /* 0x0000000500127213 */ /* 0x000fe20000000000 */
[----:B------:R-:W-:Y:S01]  /*11600*/  @!P6 IMAD.IADD R3, R3, 0x1, -R0 ;  /* 0x000000010303e824 */ /* 0x000fe200078e0a00 */
[----:B------:R-:W-:Y:S01]  /*11610*/  ISETP.GE.AND P1, PT, R4, RZ, PT ;  /* 0x000000ff0400720c */ /* 0x000fe20003f26270 */
[----:B------:R-:W-:Y:S01]  /*11620*/  IMAD.HI.U32 R4, R6, R16, RZ ;  /* 0x0000001006047227 */ /* 0x000fe200078e00ff */
[----:B------:R-:W-:-:S02]  /*11630*/  IABS R17, R8 ;  /* 0x0000000800117213 */ /* 0x000fc40000000000 */
[----:B------:R-:W-:Y:S01]  /*11640*/  ISETP.GE.AND P6, PT, R15, RZ, PT ;  /* 0x000000ff0f00720c */ /* 0x000fe20003fc6270 */
[----:B------:R-:W-:Y:S02]  /*11650*/  @!P5 IMAD.IADD R14, R14, 0x1, -R0 ;  /* 0x000000010e0ed824 */ /* 0x000fe400078e0a00 */
[----:B------:R-:W-:Y:S02]  /*11660*/  IMAD.MOV.U32 R19, RZ, RZ, R9 ;  /* 0x000000ffff137224 */ /* 0x000fe400078e0009 */
[----:B------:R-:W-:Y:S02]  /*11670*/  IMAD.MOV.U32 R15, RZ, RZ, R18 ;  /* 0x000000ffff0f7224 */ /* 0x000fe400078e0012 */
[----:B------:R-:W-:Y:S02]  /*11680*/  IMAD.MOV R4, RZ, RZ, -R4 ;  /* 0x000000ffff047224 */ /* 0x000fe400078e0a04 */
[----:B------:R-:W-:Y:S01]  /*11690*/  @!P4 IMAD.MOV R19, RZ, RZ, -R19 ;  /* 0x000000ffff13c224 */ /* 0x000fe200078e0a13 */
[----:B------:R-:W-:Y:S01]  /*116a0*/  ISETP.GT.U32.AND P4, PT, R0, R14, PT ;  /* 0x0000000e0000720c */ /* 0x000fe20003f84070 */
[----:B-1----:R-:W-:-:S04]  /*116b0*/  IMAD.HI.U32 R13, R6, R17, RZ ;  /* 0x00000011060d7227 */ /* 0x002fc800078e00ff */
[----:B------:R-:W-:Y:S02]  /*116c0*/  IMAD.MOV.U32 R20, RZ, RZ, R12 ;  /* 0x000000ffff147224 */ /* 0x000fe400078e000c */
[----:B------:R-:W-:-:S04]  /*116d0*/  IMAD.HI.U32 R12, R6, R15, RZ ;  /* 0x0000000f060c7227 */ /* 0x000fc800078e00ff */
[C---:B------:R-:W-:Y:S02]  /*116e0*/  IMAD R16, R0.reuse, R4, R16 ;  /* 0x0000000400107224 */ /* 0x040fe400078e0210 */
[----:B------:R-:W-:Y:S02]  /*116f0*/  IMAD.MOV R13, RZ, RZ, -R13 ;  /* 0x000000ffff0d7224 */ /* 0x000fe400078e0a0d */
[----:B------:R-:W-:Y:S01]  /*11700*/  @!P2 IMAD.MOV R20, RZ, RZ, -R20 ;  /* 0x000000ffff14a224 */ /* 0x000fe200078e0a14 */
[C---:B------:R-:W-:Y:S01]  /*11710*/  ISETP.GT.U32.AND P2, PT, R0.reuse, R3, PT ;  /* 0x000000030000720c */ /* 0x040fe20003f44070 */
[----:B------:R-:W-:Y:S02]  /*11720*/  IMAD.MOV R9, RZ, RZ, -R12 ;  /* 0x000000ffff097224 */ /* 0x000fe400078e0a0c */
[----:B------:R-:W-:Y:S01]  /*11730*/  @!P1 IMAD.MOV R10, RZ, RZ, -R10 ;  /* 0x000000ffff0a9224 */ /* 0x000fe200078e0a0a */
[C---:B------:R-:W-:Y:S01]  /*11740*/  ISETP.GT.U32.AND P1, PT, R0.reuse, R16, PT ;  /* 0x000000100000720c */ /* 0x040fe20003f24070 */
[C---:B------:R-:W-:Y:S01]  /*11750*/  IMAD R17, R0.reuse, R13, R17 ;  /* 0x0000000d00117224 */ /* 0x040fe200078e0211 */
[----:B------:R-:W-:Y:S01]  /*11760*/  STL [R1+0x47c], R20 ;  /* 0x00047c1401007387 */ /* 0x000fe20000100800 */
[----:B------:R-:W-:-:S02]  /*11770*/  IMAD R15, R0, R9, R15 ;  /* 0x00000009000f7224 */ /* 0x000fc400078e020f */
[--C-:B------:R-:W-:Y:S01]  /*11780*/  @!P4 IMAD.IADD R14, R14, 0x1, -R0.reuse ;  /* 0x000000010e0ec824 */ /* 0x100fe200078e0a00 */
[C---:B------:R-:W-:Y:S01]  /*11790*/  ISETP.GT.U32.AND P5, PT, R0.reuse, R17, PT ;  /* 0x000000110000720c */ /* 0x040fe20003fa4070 */
[----:B------:R-:W-:Y:S01]  /*117a0*/  @!P0 IMAD.MOV R11, RZ, RZ, -R11 ;  /* 0x000000ffff0b8224 */ /* 0x000fe200078e0a0b */
[----:B------:R-:W-:Y:S01]  /*117b0*/  ISETP.GT.U32.AND P4, PT, R0, R15, PT ;  /* 0x0000000f0000720c */ /* 0x000fe20003f84070 */
[--C-:B------:R-:W-:Y:S01]  /*117c0*/  @!P2 IMAD.IADD R3, R3, 0x1, -R0.reuse ;  /* 0x000000010303a824 */ /* 0x100fe200078e0a00 */
[----:B------:R-:W-:Y:S01]  /*117d0*/  ISETP.GE.AND P0, PT, R8, RZ, PT ;  /* 0x000000ff0800720c */ /* 0x000fe20003f06270 */
[----:B------:R-:W-:Y:S01]  /*117e0*/  VIADD R4, R2, 0x173 ;  /* 0x0000017302047836 */ /* 0x000fe20000000000 */
[----:B------:R-:W-:Y:S01]  /*117f0*/  ISETP.GE.AND P2, PT, R7, RZ, PT ;  /* 0x000000ff0700720c */ /* 0x000fe20003f46270 */
[--C-:B------:R-:W-:Y:S01]  /*11800*/  @!P1 IMAD.IADD R16, R16, 0x1, -R0.reuse ;  /* 0x0000000110109824 */ /* 0x100fe200078e0a00 */
[----:B------:R-:W-:Y:S01]  /*11810*/  STL [R1+0x480], R19 ;  /* 0x0004801301007387 */ /* 0x000fe20000100800 */
[----:B------:R-:W-:Y:S01]  /*11820*/  VIADD R7, R2, 0x174 ;  /* 0x0000017402077836 */ /* 0x000fe20000000000 */
[----:B------:R-:W-:Y:S01]  /*11830*/  IABS R12, R4 ;  /* 0x00000004000c7213 */ /* 0x000fe20000000000 */
[----:B------:R-:W-:Y:S01]  /*11840*/  IMAD.MOV.U32 R8, RZ, RZ, R3 ;  /* 0x000000ffff087224 */ /* 0x000fe200078e0003 */
[C---:B------:R-:W-:Y:S01]  /*11850*/  ISETP.GT.U32.AND P1, PT, R0.reuse, R16, PT ;  /* 0x000000100000720c */ /* 0x040fe20003f24070 */
[----:B------:R-:W-:Y:S01]  /*11860*/  @!P5 IMAD.IADD R17, R17, 0x1, -R0 ;  /* 0x000000011111d824 */ /* 0x000fe200078e0a00 */
[----:B------:R-:W-:Y:S01]  /*11870*/  ISETP.GE.AND P5, PT, R5, RZ, PT ;  /* 0x000000ff0500720c */ /* 0x000fe20003fa6270 */
[----:B------:R-:W-:Y:S01]  /*11880*/  @!P3 IMAD.MOV R8, RZ, RZ, -R8 ;  /* 0x000000ffff08b224 */ /* 0x000fe200078e0a08 */
[----:B------:R-:W-:Y:S01]  /*11890*/  IABS R5, R7 ;  /* 0x0000000700057213 */ /* 0x000fe20000000000 */
[----:B------:R-:W-:Y:S01]  /*118a0*/  @!P4 IMAD.IADD R15, R15, 0x1, -R0 ;  /* 0x000000010f0fc824 */ /* 0x000fe200078e0a00 */
[----:B------:R-:W-:Y:S01]  /*118b0*/  STL [R1+0x484], R11 ;  /* 0x0004840b01007387 */ /* 0x000fe20000100800 */
[----:B------:R-:W-:Y:S01]  /*118c0*/  ISETP.GT.U32.AND P3, PT, R0, R17, PT ;  /* 0x000000110000720c */ /* 0x000fe20003f64070 */
[----:B------:R-:W-:-:S02]  /*118d0*/  IMAD.HI.U32 R9, R6, R12, RZ ;  /* 0x0000000c06097227 */ /* 0x000fc400078e00ff */
[----:B------:R1:W-:Y:S01]  /*118e0*/  STL [R1+0x488], R10 ;  /* 0x0004880a01007387 */ /* 0x0003e20000100800 */
[----:B------:R-:W-:Y:S01]  /*118f0*/  ISETP.GT.U32.AND P4, PT, R0, R15, PT ;  /* 0x0000000f0000720c */ /* 0x000fe20003f84070 */
[----:B------:R-:W-:Y:S02]  /*11900*/  IMAD.MOV R9, RZ, RZ, -R9 ;  /* 0x000000ffff097224 */ /* 0x000fe400078e0a09 */
[----:B------:R2:W-:Y:S01]  /*11910*/  STL [R1+0x48c], R8 ;  /* 0x00048c0801007387 */ /* 0x0005e20000100800 */
[----:B------:R-:W-:Y:S01]  /*11920*/  @!P1 IMAD.IADD R16, R16, 0x1, -R0 ;  /* 0x0000000110109824 */ /* 0x000fe200078e0a00 */
[----:B------:R-:W-:Y:S01]  /*11930*/  ISETP.GE.AND P1, PT, R4, RZ, PT ;  /* 0x000000ff0400720c */ /* 0x000fe20003f26270 */
[----:B------:R-:W-:Y:S02]  /*11940*/  IMAD R12, R0, R9, R12 ;  /* 0x00000009000c7224 */ /* 0x000fe400078e020c */
[C---:B------:R-:W-:Y:S02]  /*11950*/  VIADD R3, R2.reuse, 0x176 ;  /* 0x0000017602037836 */ /* 0x040fe40000000000 */
[----:B-1----:R-:W-:-:S02]  /*11960*/  VIADD R10, R2, 0x175 ;  /* 0x00000175020a7836 */ /* 0x002fc40000000000 */
[----:B------:R-:W-:Y:S01]  /*11970*/  @!P3 IMAD.IADD R17, R17, 0x1, -R0 ;  /* 0x000000011111b824 */ /* 0x000fe200078e0a00 */
[----:B------:R-:W-:Y:S01]  /*11980*/  ISETP.GT.U32.AND P3, PT, R0, R12, PT ;  /* 0x0000000c0000720c */ /* 0x000fe20003f64070 */
[----:B--2---:R-:W-:Y:S01]  /*11990*/  IMAD.HI.U32 R8, R6, R5, RZ ;  /* 0x0000000506087227 */ /* 0x004fe200078e00ff */
[----:B------:R-:W-:Y:S02]  /*119a0*/  IABS R13, R10 ;  /* 0x0000000a000d7213 */ /* 0x000fe40000000000 */
[----:B------:R-:W-:Y:S01]  /*119b0*/  IABS R9, R3 ;  /* 0x0000000300097213 */ /* 0x000fe20000000000 */
[----:B------:R-:W-:Y:S02]  /*119c0*/  IMAD.MOV R8, RZ, RZ, -R8 ;  /* 0x000000ffff087224 */ /* 0x000fe400078e0a08 */
[----:B------:R-:W-:Y:S02]  /*119d0*/  @!P4 IMAD.IADD R15, R15, 0x1, -R0 ;  /* 0x000000010f0fc824 */ /* 0x000fe400078e0a00 */
[----:B------:R-:W-:-:S02]  /*119e0*/  IMAD R4, R0, R8, R5 ;  /* 0x0000000800047224 */ /* 0x000fc400078e0205 */
[----:B------:R-:W-:Y:S02]  /*119f0*/  VIADD R8, R2, 0x177 ;  /* 0x0000017702087836 */ /* 0x000fe40000000000 */
[----:B------:R-:W-:Y:S01]  /*11a00*/  IMAD.HI.U32 R18, R6, R13, RZ ;  /* 0x0000000d06127227 */ /* 0x000fe200078e00ff */
[----:B------:R-:W-:Y:S02]  /*11a10*/  ISETP.GT.U32.AND P4, PT, R0, R4, PT ;  /* 0x000000040000720c */ /* 0x000fe40003f84070 */
[----:B------:R-:W-:Y:S01]  /*11a20*/  IABS R11, R8 ;  /* 0x00000008000b7213 */ /* 0x000fe20000000000 */
[----:B------:R-:W-:Y:S02]  /*11a30*/  IMAD.MOV.U32 R20, RZ, RZ, R14 ;  /* 0x000000ffff147224 */ /* 0x000fe400078e000e */
[----:B------:R-:W-:-:S04]  /*11a40*/  IMAD.HI.U32 R5, R6, R9, RZ ;  /* 0x0000000906057227 */ /* 0x000fc800078e00ff */
[----:B------:R-:W-:Y:S02]  /*11a50*/  IMAD.MOV R18, RZ, RZ, -R18 ;  /* 0x000000ffff127224 */ /* 0x000fe400078e0a12 */
[----:B------:R-:W-:Y:S02]  /*11a60*/  @!P6 IMAD.MOV R20, RZ, RZ, -R20 ;  /* 0x000000ffff14e224 */ /* 0x000fe400078e0a14 */
[--C-:B------:R-:W-:Y:S02]  /*11a70*/  @!P4 IMAD.IADD R4, R4, 0x1, -R0.reuse ;  /* 0x000000010404c824 */ /* 0x100fe400078e0a00 */
[----:B------:R-:W-:Y:S01]  /*11a80*/  @!P3 IMAD.IADD R12, R12, 0x1, -R0 ;  /* 0x000000010c0cb824 */ /* 0x000fe200078e0a00 */
[----:B------:R-:W-:Y:S01]  /*11a90*/  ISETP.GE.AND P3, PT, R7, RZ, PT ;  /* 0x000000ff0700720c */ /* 0x000fe20003f66270 */
[----:B------:R-:W-:Y:S01]  /*11aa0*/  IMAD.HI.U32 R14, R6, R11, RZ ;  /* 0x0000000b060e7227 */ /* 0x000fe200078e00ff */
[C---:B------:R-:W-:Y:S01]  /*11ab0*/  ISETP.GT.U32.AND P6, PT, R0.reuse, R4, PT ;  /* 0x000000040000720c */ /* 0x040fe20003fc4070 */
[----:B------:R-:W-:Y:S01]  /*11ac0*/  STL [R1+0x3b8], R20 ;  /* 0x0003b81401007387 */ /* 0x000fe20000100800 */
[----:B------:R-:W-:Y:S01]  /*11ad0*/  ISETP.GT.U32.AND P4, PT, R0, R12, PT ;  /* 0x0000000c0000720c */ /* 0x000fe20003f84070 */
[----:B------:R-:W-:-:S02]  /*11ae0*/  IMAD.MOV R5, RZ, RZ, -R5 ;  /* 0x000000ffff057224 */ /* 0x000fc400078e0a05 */
[C---:B------:R-:W-:Y:S02]  /*11af0*/  IMAD R13, R0.reuse, R18, R13 ;  /* 0x00000012000d7224 */ /* 0x040fe400078e020d */
[----:B------:R-:W-:Y:S02]  /*11b00*/  IMAD.MOV.U32 R19, RZ, RZ, R17 ;  /* 0x000000ffff137224 */ /* 0x000fe400078e0011 */
[----:B------:R-:W-:Y:S02]  /*11b10*/  IMAD.MOV R14, RZ, RZ, -R14 ;  /* 0x000000ffff0e7224 */ /* 0x000fe400078e0a0e */
[C---:B------:R-:W-:Y:S02]  /*11b20*/  IMAD R9, R0.reuse, R5, R9 ;  /* 0x0000000500097224 */ /* 0x040fe400078e0209 */
[----:B------:R-:W-:Y:S01]  /*11b30*/  @!P0 IMAD.MOV R19, RZ, RZ, -R19 ;  /* 0x000000ffff138224 */ /* 0x000fe200078e0a13 */
[----:B------:R-:W-:Y:S01]  /*11b40*/  ISETP.GT.U32.AND P0, PT, R0, R13, PT ;  /* 0x0000000d0000720c */ /* 0x000fe20003f04070 */
[----:B------:R-:W-:Y:S01]  /*11b50*/  @!P2 IMAD.MOV R16, RZ, RZ, -R16 ;  /* 0x000000ffff10a224 */ /* 0x000fe200078e0a10 */
[----:B------:R-:W-:Y:S01]  /*11b60*/  ISETP.GE.AND P2, PT, R10, RZ, PT ;  /* 0x000000ff0a00720c */ /* 0x000fe20003f46270 */
[C---:B------:R-:W-:Y:S01]  /*11b70*/  IMAD R10, R0.reuse, R14, R11 ;  /* 0x0000000e000a7224 */ /* 0x040fe200078e020b */
[----:B------:R-:W-:Y:S01]  /*11b80*/  STL [R1+0x3bc], R19 ;  /* 0x0003bc1301007387 */ /* 0x000fe20000100800 */
[----:B------:R-:W-:Y:S01]  /*11b90*/  @!P5 IMAD.MOV R15, RZ, RZ, -R15 ;  /* 0x000000ffff0fd224 */ /* 0x000fe200078e0a0f */
[----:B------:R-:W-:Y:S01]  /*11ba0*/  ISETP.GT.U32.AND P5, PT, R0, R9, PT ;  /* 0x000000090000720c */ /* 0x000fe20003fa4070 */
[--C-:B------:R-:W-:Y:S01]  /*11bb0*/  @!P6 IMAD.IADD R4, R4, 0x1, -R0.reuse ;  /* 0x000000010404e824 */ /* 0x100fe200078e0a00 */
[----:B------:R-:W-:Y:S01]  /*11bc0*/  ISETP.GT.U32.AND P6, PT, R0, R10, PT ;  /* 0x0000000a0000720c */ /* 0x000fe20003fc4070 */
[----:B------:R-:W-:Y:S01]  /*11bd0*/  VIADD R7, R2, 0x178 ;  /* 0x0000017802077836 */ /* 0x000fe20000000000 */
[----:B------:R1:W-:Y:S01]  /*11be0*/  STL [R1+0x3d4], R16 ;  /* 0x0003d41001007387 */ /* 0x0003e20000100800 */
[--C-:B------:R-:W-:Y:S01]  /*11bf0*/  @!P4 IMAD.IADD R12, R12, 0x1, -R0.reuse ;  /* 0x000000010c0cc824 */ /* 0x100fe200078e0a00 */
[----:B------:R-:W-:Y:S01]  /*11c00*/  ISETP.GE.AND P4, PT, R3, RZ, PT ;  /* 0x000000ff0300720c */ /* 0x000fe20003f86270 */
[----:B------:R-:W-:Y:S01]  /*11c10*/  @!P0 IMAD.IADD R13, R13, 0x1, -R0 ;  /* 0x000000010d0d8824 */ /* 0x000fe200078e0a00 */
[----:B------:R-:W-:Y:S01]  /*11c20*/  IABS R5, R7 ;  /* 0x0000000700057213 */ /* 0x000fe20000000000 */
[----:B------:R-:W-:Y:S01]  /*11c30*/  IMAD.MOV.U32 R14, RZ, RZ, R12 ;  /* 0x000000ffff0e7224 */ /* 0x000fe200078e000c */
[----:B------:R-:W-:Y:S01]  /*11c40*/  STL [R1+0x46c], R15 ;  /* 0x00046c0f01007387 */ /* 0x000fe20000100800 */
[----:B------:R-:W-:Y:S01]  /*11c50*/  VIADD R3, R2, 0x179 ;  /* 0x0000017902037836 */ /* 0x000fe20000000000 */
[----:B------:R-:W-:Y:S01]  /*11c60*/  ISETP.GE.AND P0, PT, R8, RZ, PT ;  /* 0x000000ff0800720c */ /* 0x000fe20003f06270 */
[----:B------:R-:W-:Y:S01]  /*11c70*/  @!P5 IMAD.IADD R9, R9, 0x1, -R0 ;  /* 0x000000010909d824 */ /* 0x000fe200078e0a00 */
[----:B------:R-:W-:Y:S01]  /*11c80*/  ISETP.GT.U32.AND P5, PT, R0, R13, PT ;  /* 0x0000000d0000720c */ /* 0x000fe20003fa4070 */
[----:B------:R-:W-:Y:S01]  /*11c90*/  IMAD.HI.U32 R11, R6, R5, RZ ;  /* 0x00000005060b7227 */ /* 0x000fe200078e00ff */
[----:B------:R-:W-:-:S03]  /*11ca0*/  IABS R12, R3 ;  /* 0x00000003000c7213 */ /* 0x000fc60000000000 */
[----:B------:R-:W-:Y:S01]  /*11cb0*/  @!P1 IMAD.MOV R14, RZ, RZ, -R14 ;  /* 0x000000ffff0e9224 */ /* 0x000fe200078e0a0e */
[----:B------:R-:W-:Y:S01]  /*11cc0*/  ISETP.GT.U32.AND P1, PT, R0, R9, PT ;  /* 0x000000090000720c */ /* 0x000fe20003f24070 */
[--C-:B------:R-:W-:Y:S02]  /*11cd0*/  @!P6 IMAD.IADD R10, R10, 0x1, -R0.reuse ;  /* 0x000000010a0ae824 */ /* 0x100fe400078e0a00 */
[----:B------:R-:W-:Y:S01]  /*11ce0*/  IMAD.MOV R11, RZ, RZ, -R11 ;  /* 0x000000ffff0b7224 */ /* 0x000fe200078e0a0b */
[----:B------:R2:W-:Y:S01]  /*11cf0*/  STL [R1+0x470], R14 ;  /* 0x0004700e01007387 */ /* 0x0005e20000100800 */
[----:B------:R-:W-:Y:S01]  /*11d00*/  VIADD R8, R2, 0x17a ;  /* 0x0000017a02087836 */ /* 0x000fe20000000000 */
[C---:B------:R-:W-:Y:S01]  /*11d10*/  ISETP.GT.U32.AND P6, PT, R0.reuse, R10, PT ;  /* 0x0000000a0000720c */ /* 0x040fe20003fc4070 */
[----:B------:R-:W-:Y:S02]  /*11d20*/  IMAD R5, R0, R11, R5 ;  /* 0x0000000b00057224 */ /* 0x000fe400078e0205 */
[----:B------:R-:W-:Y:S01]  /*11d30*/  @!P5 IMAD.IADD R13, R13, 0x1, -R0 ;  /* 0x000000010d0dd824 */ /* 0x000fe200078e0a00 */
[----:B------:R-:W-:Y:S01]  /*11d40*/  IABS R11, R8 ;  /* 0x00000008000b7213 */ /* 0x000fe20000000000 */
[----:B------:R-:W-:Y:S01]  /*11d50*/  VIADD R28, R2, 0x1f3 ;  /* 0x000001f3021c7836 */ /* 0x000fe20000000000 */
[----:B------:R-:W-:Y:S01]  /*11d60*/  ISETP.GT.U32.AND P5, PT, R0, R5, PT ;  /* 0x000000050000720c */ /* 0x000fe20003fa4070 */
[----:B-1----:R-:W-:-:S02]  /*11d70*/  IMAD.MOV.U32 R16, RZ, RZ, R13 ;  /* 0x000000ffff107224 */ /* 0x002fc400078e000d */
[----:B--2---:R-:W-:Y:S02]  /*11d80*/  IMAD.MOV.U32 R14, RZ, RZ, R4 ;  /* 0x000000ffff0e7224 */ /* 0x004fe400078e0004 */
[----:B------:R-:W-:-:S04]  /*11d90*/  IMAD.HI.U32 R4, R6, R12, RZ ;  /* 0x0000000c06047227 */ /* 0x000fc800078e00ff */
[----:B------:R-:W-:Y:S02]  /*11da0*/  IMAD.MOV R4, RZ, RZ, -R4 ;  /* 0x000000ffff047224 */ /* 0x000fe400078e0a04 */
[----:B------:R-:W-:Y:S02]  /*11db0*/  @!P6 IMAD.IADD R10, R10, 0x1, -R0 ;  /* 0x000000010a0ae824 */ /* 0x000fe400078e0a00 */
[----:B------:R-:W-:Y:S02]  /*11dc0*/  IMAD R12, R0, R4, R12 ;  /* 0x00000004000c7224 */ /* 0x000fe400078e020c */
[--C-:B------:R-:W-:Y:S01]  /*11dd0*/  @!P5 IMAD.IADD R5, R5, 0x1, -R0.reuse ;  /* 0x000000010505d824 */ /* 0x100fe200078e0a00 */
[----:B------:R-:W-:Y:S01]  /*11de0*/  ISETP.GE.AND P5, PT, R8, RZ, PT ;  /* 0x000000ff0800720c */ /* 0x000fe20003fa6270 */
[----:B------:R-:W-:Y:S01]  /*11df0*/  @!P1 IMAD.IADD R9, R9, 0x1, -R0 ;  /* 0x0000000109099824 */ /* 0x000fe200078e0a00 */
[----:B------:R-:W-:Y:S01]  /*11e00*/  ISETP.GT.U32.AND P6, PT, R0, R12, PT ;  /* 0x0000000c0000720c */ /* 0x000fe20003fc4070 */
[----:B------:R-:W-:Y:S01]  /*11e10*/  @!P3 IMAD.MOV R14, RZ, RZ, -R14 ;  /* 0x000000ffff0eb224 */ /* 0x000fe200078e0a0e */
[----:B------:R-:W-:Y:S01]  /*11e20*/  ISETP.GE.AND P1, PT, R3, RZ, PT ;  /* 0x000000ff0300720c */ /* 0x000fe20003f26270 */
[C---:B------:R-:W-:Y:S01]  /*11e30*/  VIADD R3, R2.reuse, 0x17b ;  /* 0x0000017b02037836 */ /* 0x040fe20000000000 */
[----:B------:R-:W-:Y:S01]  /*11e40*/  ISETP.GE.AND P3, PT, R7, RZ, PT ;  /* 0x000000ff0700720c */ /* 0x000fe20003f66270 */
[----:B------:R-:W-:Y:S01]  /*11e50*/  VIADD R4, R2, 0x17c ;  /* 0x0000017c02047836 */ /* 0x000fe20000000000 */
[----:B------:R1:W-:Y:S01]  /*11e60*/  STL [R1+0x478], R14 ;  /* 0x0004780e01007387 */ /* 0x0003e20000100800 */
[----:B------:R-:W-:Y:S01]  /*11e70*/  @!P2 IMAD.MOV R16, RZ, RZ, -R16 ;  /* 0x000000ffff10a224 */ /* 0x000fe200078e0a10 */
[----:B------:R-:W-:Y:S01]  /*11e80*/  ISETP.GT.U32.AND P2, PT, R0, R5, PT ;  /* 0x000000050000720c */ /* 0x000fe20003f44070 */
[----:B------:R-:W-:Y:S01]  /*11e90*/  IMAD.HI.U32 R15, R6, R11, RZ ;  /* 0x0000000b060f7227 */ /* 0x000fe200078e00ff */
[----:B------:R-:W-:-:S02]  /*11ea0*/  IABS R7, R3 ;  /* 0x0000000300077213 */ /* 0x000fc40000000000 */
[----:B------:R-:W-:Y:S01]  /*11eb0*/  STL [R1+0x474], R16 ;  /* 0x0004741001007387 */ /* 0x000fe20000100800 */
[----:B------:R-:W-:Y:S02]  /*11ec0*/  @!P6 IMAD.IADD R12, R12, 0x1, -R0 ;  /* 0x000000010c0ce824 */ /* 0x000fe400078e0a00 */
[----:B------:R-:W-:Y:S01]  /*11ed0*/  IMAD.MOV R15, RZ, RZ, -R15 ;  /* 0x000000ffff0f7224 */ /* 0x000fe200078e0a0f */
[----:B-1----:R-:W-:Y:S01]  /*11ee0*/  IABS R14, R4 ;  /* 0x00000004000e7213 */ /* 0x002fe20000000000 */
[----:B------:R-:W-:Y:S01]  /*11ef0*/  IMAD.HI.U32 R8, R6, R7, RZ ;  /* 0x0000000706087227 */ /* 0x000fe200078e00ff */
[----:B------:R-:W-:-:S03]  /*11f00*/  ISETP.GT.U32.AND P6, PT, R0, R12, PT ;  /* 0x0000000c0000720c */ /* 0x000fc60003fc4070 */
[----:B------:R-:W-:Y:S02]  /*11f10*/  IMAD.MOV.U32 R13, RZ, RZ, R9 ;  /* 0x000000ffff0d7224 */ /* 0x000fe400078e0009 */
[----:B------:R-:W-:-:S04]  /*11f20*/  IMAD.HI.U32 R9, R6, R14, RZ ;  /* 0x0000000e06097227 */ /* 0x000fc800078e00ff */
[----:B------:R-:W-:Y:S02]  /*11f30*/  IMAD R11, R0, R15, R11 ;  /* 0x0000000f000b7224 */ /* 0x000fe400078e020b */
[----:B------:R-:W-:Y:S01]  /*11f40*/  @!P0 IMAD.MOV R10, RZ, RZ, -R10 ;  /* 0x000000ffff0a8224 */ /* 0x000fe200078e0a0a */
[----:B------:R-:W-:Y:S01]  /*11f50*/  ISETP.GE.AND P0, PT, R3, RZ, PT ;  /* 0x000000ff0300720c */ /* 0x000fe20003f06270 */
[----:B------:R-:W-:Y:S02]  /*11f60*/  IMAD.MOV R3, RZ, RZ, -R8 ;  /* 0x000000ffff037224 */ /* 0x000fe400078e0a08 */
[----:B------:R-:W-:Y:S02]  /*11f70*/  IMAD.MOV R9, RZ, RZ, -R9 ;  /* 0x000000ffff097224 */ /* 0x000fe400078e0a09 */
[----:B------:R-:W-:Y:S01]  /*11f80*/  @!P2 IMAD.IADD R5, R5, 0x1, -R0 ;  /* 0x000000010505a824 */ /* 0x000fe200078e0a00 */
[----:B------:R-:W-:Y:S01]  /*11f90*/  ISETP.GE.AND P2, PT, R4, RZ, PT ;  /* 0x000000ff0400720c */ /* 0x000fe20003f46270 */
[----:B------:R-:W-:Y:S01]  /*11fa0*/  @!P4 IMAD.MOV R13, RZ, RZ, -R13 ;  /* 0x000000ffff0dc224 */ /* 0x000fe200078e0a0d */
[C---:B------:R-:W-:Y:S01]  /*11fb0*/  ISETP.GT.U32.AND P4, PT, R0.reuse, R11, PT ;  /* 0x0000000b0000720c */ /* 0x040fe20003f84070 */
[----:B------:R-:W-:-:S02]  /*11fc0*/  IMAD R7, R0, R3, R7 ;  /* 0x0000000300077224 */ /* 0x000fc400078e0207 */
[----:B------:R-:W-:Y:S01]  /*11fd0*/  IMAD R14, R0, R9, R14 ;  /* 0x00000009000e7224 */ /* 0x000fe200078e020e */
[----:B------:R1:W-:Y:S01]  /*11fe0*/  STL [R1+0x438], R13 ;  /* 0x0004380d01007387 */ /* 0x0003e20000100800 */
[----:B------:R-:W-:Y:S02]  /*11ff0*/  IMAD.MOV.U32 R15, RZ, RZ, R5 ;  /* 0x000000ffff0f7224 */ /* 0x000fe400078e0005 */
[--C-:B------:R-:W-:Y:S01]  /*12000*/  @!P6 IMAD.IADD R12, R12, 0x1, -R0.reuse ;  /* 0x000000010c0ce824 */ /* 0x100fe200078e0a00 */
[C---:B------:R-:W-:Y:S01]  /*12010*/  ISETP.GT.U32.AND P6, PT, R0.reuse, R7, PT ;  /* 0x000000070000720c */ /* 0x040fe20003fc4070 */
[----:B------:R-:W-:Y:S01]  /*12020*/  @!P3 IMAD.MOV R15, RZ, RZ, -R15 ;  /* 0x000000ffff0fb224 */ /* 0x000fe200078e0a0f */
[----:B------:R-:W-:Y:S01]  /*12030*/  ISETP.GT.U32.AND P3, PT, R0, R14, PT ;  /* 0x0000000e0000720c */ /* 0x000fe20003f64070 */
[----:B------:R-:W-:Y:S01]  /*12040*/  VIADD R8, R2, 0x17d ;  /* 0x0000017d02087836 */ /* 0x000fe20000000000 */
[----:B------:R2:W-:Y:S01]  /*12050*/  STL [R1+0x444], R10 ;  /* 0x0004440a01007387 */ /* 0x0005e20000100800 */
[----:B------:R-:W-:-:S02]  /*12060*/  @!P4 IMAD.IADD R11, R11, 0x1, -R0 ;  /* 0x000000010b0bc824 */ /* 0x000fc400078e0a00 */
[----:B------:R-:W-:Y:S01]  /*12070*/  VIADD R9, R2, 0x17e ;  /* 0x0000017e02097836 */ /* 0x000fe20000000000 */
[----:B------:R-:W-:Y:S01]  /*12080*/  IABS R3, R8 ;  /* 0x0000000800037213 */ /* 0x000fe20000000000 */
[----:B-1----:R-:W-:Y:S01]  /*12090*/  IMAD.MOV.U32 R13, RZ, RZ, R12 ;  /* 0x000000ffff0d7224 */ /* 0x002fe200078e000c */
[----:B------:R-:W-:Y:S01]  /*120a0*/  ISETP.GT.U32.AND P4, PT, R0, R11, PT ;  /* 0x0000000b0000720c */ /* 0x000fe20003f84070 */
[----:B------:R-:W-:Y:S01]  /*120b0*/  VIADD R4, R2, 0x17f ;  /* 0x0000017f02047836 */ /* 0x000fe20000000000 */
[----:B------:R-:W-:Y:S01]  /*120c0*/  STL [R1+0x468], R15 ;  /* 0x0004680f01007387 */ /* 0x000fe20000100800 */
[--C-:B------:R-:W-:Y:S01]  /*120d0*/  @!P6 IMAD.IADD R7, R7, 0x1, -R0.reuse ;  /* 0x000000010707e824 */ /* 0x100fe200078e0a00 */
[----:B--2---:R-:W-:Y:S01]  /*120e0*/  IABS R10, R9 ;  /* 0x00000009000a7213 */ /* 0x004fe20000000000 */
[----:B------:R-:W-:Y:S01]  /*120f0*/  @!P3 IMAD.IADD R14, R14, 0x1, -R0 ;  /* 0x000000010e0eb824 */ /* 0x000fe200078e0a00 */
[----:B------:R-:W-:Y:S01]  /*12100*/  IABS R5, R4 ;  /* 0x0000000400057213 */ /* 0x000fe20000000000 */
[----:B------:R-:W-:Y:S01]  /*12110*/  @!P1 IMAD.MOV R13, RZ, RZ, -R13 ;  /* 0x000000ffff0d9224 */ /* 0x000fe200078e0a0d */
[----:B------:R-:W-:Y:S01]  /*12120*/  ISETP.GT.U32.AND P6, PT, R0, R7, PT ;  /* 0x000000070000720c */ /* 0x000fe20003fc4070 */
[----:B------:R-:W-:Y:S01]  /*12130*/  IMAD.HI.U32 R12, R6, R3, RZ ;  /* 0x00000003060c7227 */ /* 0x000fe200078e00ff */
[----:B------:R-:W-:-:S02]  /*12140*/  ISETP.GT.U32.AND P3, PT, R0, R14, PT ;  /* 0x0000000e0000720c */ /* 0x000fc40003f64070 */
[----:B------:R-:W-:Y:S01]  /*12150*/  ISETP.GE.AND P1, PT, R8, RZ, PT ;  /* 0x000000ff0800720c */ /* 0x000fe20003f26270 */
[----:B------:R-:W-:Y:S01]  /*12160*/  IMAD.MOV.U32 R8, RZ, RZ, R10 ;  /* 0x000000ffff087224 */ /* 0x000fe200078e000a */
[----:B------:R1:W-:Y:S01]  /*12170*/  STL [R1+0x464], R13 ;  /* 0x0004640d01007387 */ /* 0x0003e20000100800 */
[----:B------:R-:W-:Y:S01]  /*12180*/  @!P4 IMAD.IADD R11, R11, 0x1, -R0 ;  /* 0x000000010b0bc824 */ /* 0x000fe200078e0a00 */
[----:B------:R-:W-:Y:S01]  /*12190*/  ISETP.GE.AND P4, PT, R9, RZ, PT ;  /* 0x000000ff0900720c */ /* 0x000fe20003f86270 */
[----:B------:R-:W-:Y:S02]  /*121a0*/  IMAD.MOV R12, RZ, RZ, -R12 ;  /* 0x000000ffff0c7224 */ /* 0x000fe400078e0a0c */
[----:B------:R-:W-:-:S04]  /*121b0*/  IMAD.HI.U32 R9, R6, R8, RZ ;  /* 0x0000000806097227 */ /* 0x000fc800078e00ff */
[----:B------:R-:W-:-:S04]  /*121c0*/  IMAD.HI.U32 R10, R6, R5, RZ ;  /* 0x00000005060a7227 */ /* 0x000fc800078e00ff */
[----:B-1----:R-:W-:Y:S02]  /*121d0*/  IMAD.MOV.U32 R13, RZ, RZ, R11 ;  /* 0x000000ffff0d7224 */ /* 0x002fe400078e000b */
        /* <DEDUP_REMOVED lines=10> */
[----:B------:R1:W-:Y:S01]  /*12280*/  STL [R1+0x44c], R13 ;  /* 0x00044c0d01007387 */ /* 0x0003e20000100800 */
[C---:B------:R-:W-:Y:S02]  /*12290*/  IMAD R5, R0.reuse, R10, R5 ;  /* 0x0000000a00057224 */ /* 0x040fe400078e0205 */
[----:B------:R-:W-:Y:S02]  /*122a0*/  IMAD.MOV.U32 R16, RZ, RZ, R14 ;  /* 0x000000ffff107224 */ /* 0x000fe400078e000e */
        /* <DEDUP_REMOVED lines=16> */
[----:B--2---:R-:W-:Y:S01]  /*123b0*/  IABS R11, R7 ;  /* 0x00000007000b7213 */ /* 0x004fe20000000000 */
[----:B------:R-:W-:Y:S01]  /*123c0*/  IMAD.HI.U32 R14, R6, R10, RZ ;  /* 0x0000000a060e7227 */ /* 0x000fe200078e00ff */
[C---:B------:R-:W-:Y:S01]  /*123d0*/  ISETP.GT.U32.AND P0, PT, R0.reuse, R4, PT ;  /* 0x000000040000720c */ /* 0x040fe20003f04070 */
[----:B------:R1:W-:Y:S01]  /*123e0*/  STL [R1+0x448], R16 ;  /* 0x0004481001007387 */ /* 0x0003e20000100800 */
[C---:B------:R-:W-:Y:S01]  /*123f0*/  ISETP.GT.U32.AND P2, PT, R0.reuse, R5, PT ;  /* 0x000000050000720c */ /* 0x040fe20003f44070 */
[----:B------:R-:W-:Y:S01]  /*12400*/  IMAD.MOV R14, RZ, RZ, -R14 ;  /* 0x000000ffff0e7224 */ /* 0x000fe200078e0a0e */
[----:B------:R-:W-:Y:S01]  /*12410*/  IABS R12, R8 ;  /* 0x00000008000c7213 */ /* 0x000fe20000000000 */
[----:B------:R-:W-:Y:S01]  /*12420*/  @!P6 IMAD.IADD R3, R3, 0x1, -R0 ;  /* 0x000000010303e824 */ /* 0x000fe200078e0a00 */
[----:B------:R-:W-:Y:S01]  /*12430*/  ISETP.GE.AND P6, PT, R7, RZ, PT ;  /* 0x000000ff0700720c */ /* 0x000fe20003fc6270 */
[----:B------:R-:W-:-:S02]  /*12440*/  IMAD R10, R0, R14, R10 ;  /* 0x0000000e000a7224 */ /* 0x000fc400078e020a */
[----:B------:R-:W-:-:S04]  /*12450*/  IMAD.HI.U32 R7, R6, R13, RZ ;  /* 0x0000000d06077227 */ /* 0x000fc800078e00ff */
[--C-:B------:R-:W-:Y:S01]  /*12460*/  @!P0 IMAD.IADD R4, R4, 0x1, -R0.reuse ;  /* 0x0000000104048824 */ /* 0x100fe200078e0a00 */
[----:B------:R-:W-:Y:S01]  /*12470*/  ISETP.GT.U32.AND P0, PT, R0, R10, PT ;  /* 0x0000000a0000720c */ /* 0x000fe20003f04070 */
[----:B------:R-:W-:Y:S02]  /*12480*/  IMAD.MOV R7, RZ, RZ, -R7 ;  /* 0x000000ffff077224 */ /* 0x000fe400078e0a07 */
[----:B------:R-:W-:Y:S02]  /*12490*/  @!P2 IMAD.IADD R5, R5, 0x1, -R0 ;  /* 0x000000010505a824 */ /* 0x000fe400078e0a00 */
[----:B------:R-:W-:-:S04]  /*124a0*/  IMAD.HI.U32 R15, R6, R11, RZ ;  /* 0x0000000b060f7227 */ /* 0x000fc800078e00ff */
[C---:B------:R-:W-:Y:S02]  /*124b0*/  IMAD R13, R0.reuse, R7, R13 ;  /* 0x00000007000d7224 */ /* 0x040fe400078e020d */
[----:B------:R-:W-:Y:S02]  /*124c0*/  IMAD.MOV.U32 R14, RZ, RZ, R5 ;  /* 0x000000ffff0e7224 */ /* 0x000fe400078e0005 */
[----:B------:R-:W-:Y:S02]  /*124d0*/  IMAD.MOV R15, RZ, RZ, -R15 ;  /* 0x000000ffff0f7224 */ /* 0x000fe400078e0a0f */
[----:B------:R-:W-:Y:S02]  /*124e0*/  IMAD.MOV.U32 R18, RZ, RZ, R3 ;  /* 0x000000ffff127224 */ /* 0x000fe400078e0003 */
[----:B------:R-:W-:Y:S01]  /*124f0*/  @!P5 IMAD.MOV R14, RZ, RZ, -R14 ;  /* 0x000000ffff0ed224 */ /* 0x000fe200078e0a0e */
[----:B------:R-:W-:Y:S01]  /*12500*/  ISETP.GT.U32.AND P5, PT, R0, R13, PT ;  /* 0x0000000d0000720c */ /* 0x000fe20003fa4070 */
[----:B-1----:R-:W-:-:S04]  /*12510*/  IMAD.HI.U32 R16, R6, R12, RZ ;  /* 0x0000000c06107227 */ /* 0x002fc800078e00ff */
[----:B------:R-:W-:Y:S02]  /*12520*/  VIADD R3, R2, 0x184 ;  /* 0x0000018402037836 */ /* 0x000fe40000000000 */
[----:B------:R-:W-:Y:S02]  /*12530*/  IMAD R15, R0, R15, R11 ;  /* 0x0000000f000f7224 */ /* 0x000fe400078e020b */
[----:B------:R-:W-:Y:S01]  /*12540*/  IMAD.MOV R16, RZ, RZ, -R16 ;  /* 0x000000ffff107224 */ /* 0x000fe200078e0a10 */
[----:B------:R-:W-:Y:S01]  /*12550*/  IABS R11, R3 ;  /* 0x00000003000b7213 */ /* 0x000fe20000000000 */
[----:B------:R-:W-:Y:S02]  /*12560*/  IMAD.MOV.U32 R17, RZ, RZ, R4 ;  /* 0x000000ffff117224 */ /* 0x000fe400078e0004 */
[----:B------:R-:W-:Y:S02]  /*12570*/  @!P0 IMAD.IADD R10, R10, 0x1, -R0 ;  /* 0x000000010a0a8824 */ /* 0x000fe400078e0a00 */
[----:B------:R-:W-:Y:S01]  /*12580*/  @!P1 IMAD.MOV R18, RZ, RZ, -R18 ;  /* 0x000000ffff129224 */ /* 0x000fe200078e0a12 */
[----:B------:R-:W-:Y:S01]  /*12590*/  ISETP.GT.U32.AND P1, PT, R0, R15, PT ;  /* 0x0000000f0000720c */ /* 0x000fe20003f24070 */
[----:B------:R-:W-:Y:S01]  /*125a0*/  @!P4 IMAD.MOV R17, RZ, RZ, -R17 ;  /* 0x000000ffff11c224 */ /* 0x000fe200078e0a11 */
[----:B------:R-:W-:Y:S01]  /*125b0*/  ISETP.GE.AND P4, PT, R8, RZ, PT ;  /* 0x000000ff0800720c */ /* 0x000fe20003f86270 */
[C---:B------:R-:W-:Y:S01]  /*125c0*/  IMAD R12, R0.reuse, R16, R12 ;  /* 0x00000010000c7224 */ /* 0x040fe200078e020c */
[----:B------:R-:W-:Y:S01]  /*125d0*/  ISETP.GT.U32.AND P0, PT, R0, R10, PT ;  /* 0x0000000a0000720c */ /* 0x000fe20003f04070 */
[----:B------:R-:W-:Y:S01]  /*125e0*/  VIADD R4, R2, 0x185 ;  /* 0x0000018502047836 */ /* 0x000fe20000000000 */
[----:B------:R-:W-:Y:S01]  /*125f0*/  STL [R1+0x430], R18 ;  /* 0x0004301201007387 */ /* 0x000fe20000100800 */
[----:B------:R-:W-:Y:S01]  /*12600*/  IMAD.HI.U32 R8, R6, R11, RZ ;  /* 0x0000000b06087227 */ /* 0x000fe200078e00ff */
[----:B------:R-:W-:-:S02]  /*12610*/  ISETP.GT.U32.AND P2, PT, R0, R12, PT ;  /* 0x0000000c0000720c */ /* 0x000fc40003f44070 */
[----:B------:R-:W-:Y:S01]  /*12620*/  IABS R5, R4 ;  /* 0x0000000400057213 */ /* 0x000fe20000000000 */
[----:B------:R-:W-:Y:S01]  /*12630*/  @!P5 IMAD.IADD R13, R13, 0x1, -R0 ;  /* 0x000000010d0dd824 */ /* 0x000fe200078e0a00 */
[----:B------:R1:W-:Y:S01]  /*12640*/  STL [R1+0x424], R17 ;  /* 0x0004241101007387 */ /* 0x0003e20000100800 */
[----:B------:R-:W-:Y:S02]  /*12650*/  IMAD.MOV R8, RZ, RZ, -R8 ;  /* 0x000000ffff087224 */ /* 0x000fe400078e0a08 */
[----:B------:R-:W-:Y:S01]  /*12660*/  @!P1 IMAD.IADD R15, R15, 0x1, -R0 ;  /* 0x000000010f0f9824 */ /* 0x000fe200078e0a00 */
[C---:B------:R-:W-:Y:S01]  /*12670*/  ISETP.GT.U32.AND P5, PT, R0.reuse, R13, PT ;  /* 0x0000000d0000720c */ /* 0x040fe20003fa4070 */
[----:B------:R-:W-:Y:S01]  /*12680*/  IMAD R11, R0, R8, R11 ;  /* 0x00000008000b7224 */ /* 0x000fe200078e020b */
[----:B------:R2:W-:Y:S01]  /*12690*/  STL [R1+0x418], R14 ;  /* 0x0004180e01007387 */ /* 0x0005e20000100800 */
[----:B------:R-:W-:Y:S01]  /*126a0*/  IMAD.HI.U32 R8, R6, R5, RZ ;  /* 0x0000000506087227 */ /* 0x000fe200078e00ff */
[----:B------:R-:W-:-:S03]  /*126b0*/  ISETP.GT.U32.AND P1, PT, R0, R15, PT ;  /* 0x0000000f0000720c */ /* 0x000fc60003f24070 */
[----:B------:R-:W-:Y:S01]  /*126c0*/  @!P0 IMAD.IADD R10, R10, 0x1, -R0 ;  /* 0x000000010a0a8824 */ /* 0x000fe200078e0a00 */
[----:B------:R-:W-:Y:S01]  /*126d0*/  ISETP.GE.AND P0, PT, R9, RZ, PT ;  /* 0x000000ff0900720c */ /* 0x000fe20003f06270 */
[----:B------:R-:W-:Y:S02]  /*126e0*/  IMAD.MOV R8, RZ, RZ, -R8 ;  /* 0x000000ffff087224 */ /* 0x000fe400078e0a08 */
[----:B------:R-:W-:Y:S02]  /*126f0*/  @!P2 IMAD.IADD R12, R12, 0x1, -R0 ;  /* 0x000000010c0ca824 */ /* 0x000fe400078e0a00 */
[----:B-1----:R-:W-:Y:S02]  /*12700*/  IMAD.MOV.U32 R17, RZ, RZ, R10 ;  /* 0x000000ffff117224 */ /* 0x002fe400078e000a */
[C---:B------:R-:W-:Y:S01]  /*12710*/  IMAD R10, R0.reuse, R8, R5 ;  /* 0x00000008000a7224 */ /* 0x040fe200078e0205 */
[----:B------:R-:W-:Y:S01]  /*12720*/  ISETP.GT.U32.AND P2, PT, R0, R12, PT ;  /* 0x0000000c0000720c */ /* 0x000fe20003f44070 */
[----:B------:R-:W-:-:S02]  /*12730*/  @!P5 IMAD.IADD R13, R13, 0x1, -R0 ;  /* 0x000000010d0dd824 */ /* 0x000fc400078e0a00 */
[----:B------:R-:W-:Y:S01]  /*12740*/  VIADD R7, R2, 0x186 ;  /* 0x0000018602077836 */ /* 0x000fe20000000000 */
[C---:B------:R-:W-:Y:S01]  /*12750*/  ISETP.GT.U32.AND P5, PT, R0.reuse, R10, PT ;  /* 0x0000000a0000720c */ /* 0x040fe20003fa4070 */
[----:B------:R-:W-:Y:S01]  /*12760*/  @!P1 IMAD.IADD R15, R15, 0x1, -R0 ;  /* 0x000000010f0f9824 */ /* 0x000fe200078e0a00 */
[----:B------:R-:W-:Y:S01]  /*12770*/  ISETP.GT.U32.AND P1, PT, R0, R11, PT ;  /* 0x0000000b0000720c */ /* 0x000fe20003f24070 */
[----:B------:R-:W-:Y:S01]  /*12780*/  @!P3 IMAD.MOV R17, RZ, RZ, -R17 ;  /* 0x000000ffff11b224 */ /* 0x000fe200078e0a11 */
[----:B--2---:R-:W-:Y:S01]  /*12790*/  IABS R14, R7 ;  /* 0x00000007000e7213 */ /* 0x004fe20000000000 */
[----:B------:R-:W-:Y:S01]  /*127a0*/  IMAD.MOV.U32 R16, RZ, RZ, R15 ;  /* 0x000000ffff107224 */ /* 0x000fe200078e000f */
[----:B------:R-:W-:Y:S01]  /*127b0*/  ISETP.GE.AND P3, PT, R3, RZ, PT ;  /* 0x000000ff0300720c */ /* 0x000fe20003f66270 */
[----:B------:R-:W-:Y:S01]  /*127c0*/  VIADD R3, R2, 0x187 ;  /* 0x0000018702037836 */ /* 0x000fe20000000000 */
[----:B------:R-:W-:Y:S01]  /*127d0*/  STL [R1+0x410], R17 ;  /* 0x0004101101007387 */ /* 0x000fe20000100800 */
[----:B------:R-:W-:-:S04]  /*127e0*/  IMAD.HI.U32 R9, R6, R14, RZ ;  /* 0x0000000e06097227 */ /* 0x000fc800078e00ff */
[--C-:B------:R-:W-:Y:S01]  /*127f0*/  @!P2 IMAD.IADD R12, R12, 0x1, -R0.reuse ;  /* 0x000000010c0ca824 */ /* 0x100fe200078e0a00 */
[----:B------:R-:W-:Y:S01]  /*12800*/  ISETP.GE.AND P2, PT, R7, RZ, PT ;  /* 0x000000ff0700720c */ /* 0x000fe20003f46270 */
[--C-:B------:R-:W-:Y:S01]  /*12810*/  @!P5 IMAD.IADD R10, R10, 0x1, -R0.reuse ;  /* 0x000000010a0ad824 */ /* 0x100fe200078e0a00 */
[----:B------:R-:W-:Y:S01]  /*12820*/  IABS R7, R3 ;  /* 0x0000000300077213 */ /* 0x000fe20000000000 */
[----:B------:R-:W-:Y:S02]  /*12830*/  IMAD.MOV R9, RZ, RZ, -R9 ;  /* 0x000000ffff097224 */ /* 0x000fe400078e0a09 */
[----:B------:R-:W-:Y:S01]  /*12840*/  @!P1 IMAD.IADD R11, R11, 0x1, -R0 ;  /* 0x000000010b0b9824 */ /* 0x000fe200078e0a00 */
[C---:B------:R-:W-:Y:S01]  /*12850*/  ISETP.GT.U32.AND P5, PT, R0.reuse, R10, PT ;  /* 0x0000000a0000720c */ /* 0x040fe20003fa4070 */
[----:B------:R-:W-:Y:S02]  /*12860*/  IMAD R14, R0, R9, R14 ;  /* 0x00000009000e7224 */ /* 0x000fe400078e020e */
[----:B------:R-:W-:Y:S01]  /*12870*/  IMAD.HI.U32 R9, R6, R7, RZ ;  /* 0x0000000706097227 */ /* 0x000fe200078e00ff */
[----:B------:R-:W-:-:S03]  /*12880*/  ISETP.GT.U32.AND P1, PT, R0, R11, PT ;  /* 0x0000000b0000720c */ /* 0x000fc60003f24070 */
[----:B------:R-:W-:Y:S01]  /*12890*/  @!P6 IMAD.MOV R16, RZ, RZ, -R16 ;  /* 0x000000ffff10e224 */ /* 0x000fe200078e0a10 */
[----:B------:R-:W-:Y:S01]  /*128a0*/  ISETP.GE.AND P6, PT, R4, RZ, PT ;  /* 0x000000ff0400720c */ /* 0x000fe20003fc6270 */
[----:B------:R-:W-:Y:S02]  /*128b0*/  IMAD.MOV R9, RZ, RZ, -R9 ;  /* 0x000000ffff097224 */ /* 0x000fe400078e0a09 */
[----:B------:R-:W-:Y:S01]  /*128c0*/  VIADD R4, R2, 0x188 ;  /* 0x0000018802047836 */ /* 0x000fe20000000000 */
[----:B------:R1:W-:Y:S01]  /*128d0*/  STL [R1+0x3dc], R16 ;  /* 0x0003dc1001007387 */ /* 0x0003e20000100800 */
[----:B------:R-:W-:Y:S02]  /*128e0*/  IMAD R7, R0, R9, R7 ;  /* 0x0000000900077224 */ /* 0x000fe400078e0207 */
[----:B------:R-:W-:Y:S01]  /*128f0*/  IMAD.MOV.U32 R15, RZ, RZ, R13 ;  /* 0x000000ffff0f7224 */ /* 0x000fe200078e000d */
[----:B------:R-:W-:Y:S01]  /*12900*/  IABS R13, R4 ;  /* 0x00000004000d7213 */ /* 0x000fe20000000000 */
[----:B------:R-:W-:Y:S01]  /*12910*/  @!P5 IMAD.IADD R10, R10, 0x1, -R0 ;  /* 0x000000010a0ad824 */ /* 0x000fe200078e0a00 */
[----:B------:R-:W-:Y:S01]  /*12920*/  ISETP.GT.U32.AND P5, PT, R0, R7, PT ;  /* 0x000000070000720c */ /* 0x000fe20003fa4070 */
[----:B------:R-:W-:Y:S01]  /*12930*/  @!P0 IMAD.MOV R15, RZ, RZ, -R15 ;  /* 0x000000ffff0f8224 */ /* 0x000fe200078e0a0f */
[----:B------:R-:W-:Y:S01]  /*12940*/  ISETP.GE.AND P0, PT, R4, RZ, PT ;  /* 0x000000ff0400720c */ /* 0x000fe20003f06270 */
[----:B------:R-:W-:-:S04]  /*12950*/  IMAD.HI.U32 R4, R6, R13, RZ ;  /* 0x0000000d06047227 */ /* 0x000fc800078e00ff */
[----:B-1----:R-:W-:Y:S02]  /*12960*/  IMAD.MOV.U32 R16, RZ, RZ, R12 ;  /* 0x000000ffff107224 */ /* 0x002fe400078e000c */
[----:B------:R-:W-:Y:S01]  /*12970*/  @!P1 IMAD.IADD R11, R11, 0x1, -R0 ;  /* 0x000000010b0b9824 */ /* 0x000fe200078e0a00 */
[----:B------:R-:W-:Y:S01]  /*12980*/  ISETP.GT.U32.AND P1, PT, R0, R14, PT ;  /* 0x0000000e0000720c */ /* 0x000fe20003f24070 */
[----:B------:R-:W-:Y:S01]  /*12990*/  @!P4 IMAD.MOV R16, RZ, RZ, -R16 ;  /* 0x000000ffff10c224 */ /* 0x000fe200078e0a10 */
[----:B------:R-:W-:Y:S01]  /*129a0*/  ISETP.GE.AND P4, PT, R3, RZ, PT ;  /* 0x000000ff0300720c */ /* 0x000fe20003f86270 */
[----:B------:R-:W-:Y:S02]  /*129b0*/  IMAD.MOV R4, RZ, RZ, -R4 ;  /* 0x000000ffff047224 */ /* 0x000fe400078e0a04 */
[----:B------:R-:W-:Y:S01]  /*129c0*/  VIADD R3, R2, 0x189 ;  /* 0x0000018902037836 */ /* 0x000fe20000000000 */
[----:B------:R1:W-:Y:S01]  /*129d0*/  STL [R1+0x400], R16 ;  /* 0x0004001001007387 */ /* 0x0003e20000100800 */
[----:B------:R-:W-:-:S02]  /*129e0*/  IMAD R13, R0, R4, R13 ;  /* 0x00000004000d7224 */ /* 0x000fc400078e020d */
[--C-:B------:R-:W-:Y:S01]  /*129f0*/  @!P5 IMAD.IADD R7, R7, 0x1, -R0.reuse ;  /* 0x000000010707d824 */ /* 0x100fe200078e0a00 */
[----:B------:R2:W-:Y:S01]  /*12a00*/  STL [R1+0x404], R15 ;  /* 0x0004040f01007387 */ /* 0x0005e20000100800 */
[----:B------:R-:W-:Y:S01]  /*12a10*/  IABS R5, R3 ;  /* 0x0000000300057213 */ /* 0x000fe20000000000 */
[----:B------:R-:W-:Y:S02]  /*12a20*/  VIADD R8, R2, 0x18a ;  /* 0x0000018a02087836 */ /* 0x000fe40000000000 */
[----:B------:R-:W-:Y:S01]  /*12a30*/  ISETP.GT.U32.AND P5, PT, R0, R7, PT ;  /* 0x000000070000720c */ /* 0x000fe20003fa4070 */
[----:B------:R-:W-:Y:S02]  /*12a40*/  @!P1 IMAD.IADD R14, R14, 0x1, -R0 ;  /* 0x000000010e0e9824 */ /* 0x000fe400078e0a00 */
[----:B-1----:R-:W-:Y:S01]  /*12a50*/  IMAD.MOV.U32 R16, RZ, RZ, R11 ;  /* 0x000000ffff107224 */ /* 0x002fe200078e000b */
[----:B------:R-:W-:Y:S01]  /*12a60*/  IABS R12, R8 ;  /* 0x00000008000c7213 */ /* 0x000fe20000000000 */
[----:B------:R-:W-:Y:S01]  /*12a70*/  IMAD.HI.U32 R9, R6, R5, RZ ;  /* 0x0000000506097227 */ /* 0x000fe200078e00ff */
[----:B------:R-:W-:-:S03]  /*12a80*/  ISETP.GT.U32.AND P1, PT, R0, R14, PT ;  /* 0x0000000e0000720c */ /* 0x000fc60003f24070 */
[----:B--2---:R-:W-:Y:S02]  /*12a90*/  IMAD.MOV.U32 R15, RZ, RZ, R10 ;  /* 0x000000ffff0f7224 */ /* 0x004fe400078e000a */
[----:B------:R-:W-:Y:S01]  /*12aa0*/  @!P3 IMAD.MOV R16, RZ, RZ, -R16 ;  /* 0x000000ffff10b224 */ /* 0x000fe200078e0a10 */
[----:B------:R-:W-:Y:S01]  /*12ab0*/  ISETP.GT.U32.AND P3, PT, R0, R13, PT ;  /* 0x0000000d0000720c */ /* 0x000fe20003f64070 */
[----:B------:R-:W-:Y:S01]  /*12ac0*/  @!P6 IMAD.MOV R15, RZ, RZ, -R15 ;  /* 0x000000ffff0fe224 */ /* 0x000fe200078e0a0f */
[----:B------:R-:W-:Y:S01]  /*12ad0*/  ISETP.GE.AND P6, PT, R3, RZ, PT ;  /* 0x000000ff0300720c */ /* 0x000fe20003fc6270 */
[----:B------:R-:W-:Y:S01]  /*12ae0*/  IMAD.MOV R9, RZ, RZ, -R9 ;  /* 0x000000ffff097224 */ /* 0x000fe200078e0a09 */
[----:B------:R-:W-:Y:S01]  /*12af0*/  STL [R1+0x3e4], R16 ;  /* 0x0003e41001007387 */ /* 0x000fe20000100800 */
[----:B------:R-:W-:-:S03]  /*12b00*/  IMAD.HI.U32 R4, R6, R12, RZ ;  /* 0x0000000c06047227 */ /* 0x000fc600078e00ff */
[----:B------:R1:W-:Y:S01]  /*12b10*/  STL [R1+0x3e0], R15 ;  /* 0x0003e00f01007387 */ /* 0x0003e20000100800 */
[C---:B------:R-:W-:Y:S02]  /*12b20*/  IMAD R3, R0.reuse, R9, R5 ;  /* 0x0000000900037224 */ /* 0x040fe400078e0205 */
[--C-:B------:R-:W-:Y:S02]  /*12b30*/  @!P5 IMAD.IADD R7, R7, 0x1, -R0.reuse ;  /* 0x000000010707d824 */ /* 0x100fe400078e0a00 */
[----:B------:R-:W-:Y:S01]  /*12b40*/  @!P3 IMAD.IADD R13, R13, 0x1, -R0 ;  /* 0x000000010d0db824 */ /* 0x000fe200078e0a00 */
[----:B------:R-:W-:Y:S01]  /*12b50*/  ISETP.GT.U32.AND P5, PT, R0, R3, PT ;  /* 0x000000030000720c */ /* 0x000fe20003fa4070 */
[----:B------:R-:W-:Y:S02]  /*12b60*/  IMAD.MOV R4, RZ, RZ, -R4 ;  /* 0x000000ffff047224 */ /* 0x000fe400078e0a04 */
[----:B------:R-:W-:Y:S01]  /*12b70*/  VIADD R5, R2, 0x18e ;  /* 0x0000018e02057836 */ /* 0x000fe20000000000 */
[----:B------:R-:W-:Y:S01]  /*12b80*/  ISETP.GT.U32.AND P3, PT, R0, R13, PT ;  /* 0x0000000d0000720c */ /* 0x000fe20003f64070 */
[----:B-1----:R-:W-:-:S02]  /*12b90*/  VIADD R15, R2, 0x18b ;  /* 0x0000018b020f7836 */ /* 0x002fc40000000000 */
[----:B------:R-:W-:Y:S02]  /*12ba0*/  IMAD R12, R0, R4, R12 ;  /* 0x00000004000c7224 */ /* 0x000fe400078e020c */
[----:B------:R-:W-:Y:S01]  /*12bb0*/  VIADD R4, R2, 0x18c ;  /* 0x0000018c02047836 */ /* 0x000fe20000000000 */
[----:B------:R-:W-:Y:S01]  /*12bc0*/  IABS R20, R15 ;  /* 0x0000000f00147213 */ /* 0x000fe20000000000 */
[--C-:B------:R-:W-:Y:S01]  /*12bd0*/  @!P1 IMAD.IADD R14, R14, 0x1, -R0.reuse ;  /* 0x000000010e0e9824 */ /* 0x100fe200078e0a00 */
[----:B------:R-:W-:Y:S01]  /*12be0*/  ISETP.GE.AND P1, PT, R8, RZ, PT ;  /* 0x000000ff0800720c */ /* 0x000fe20003f26270 */
[----:B------:R-:W-:Y:S01]  /*12bf0*/  @!P5 IMAD.IADD R3, R3, 0x1, -R0 ;  /* 0x000000010303d824 */ /* 0x000fe200078e0a00 */
[----:B------:R-:W-:Y:S01]  /*12c00*/  IABS R18, R4 ;  /* 0x0000000400127213 */ /* 0x000fe20000000000 */
[----:B------:R-:W-:Y:S01]  /*12c10*/  IMAD.HI.U32 R9, R6, R20, RZ ;  /* 0x0000001406097227 */ /* 0x000fe200078e00ff */
[----:B------:R-:W-:-:S03]  /*12c20*/  IABS R8, R5 ;  /* 0x0000000500087213 */ /* 0x000fc60000000000 */
[----:B------:R-:W-:Y:S02]  /*12c30*/  IMAD.MOV R9, RZ, RZ, -R9 ;  /* 0x000000ffff097224 */ /* 0x000fe400078e0a09 */
[----:B------:R-:W-:Y:S01]  /*12c40*/  @!P3 IMAD.IADD R13, R13, 0x1, -R0 ;  /* 0x000000010d0db824 */ /* 0x000fe200078e0a00 */
[C---:B------:R-:W-:Y:S01]  /*12c50*/  ISETP.GT.U32.AND P3, PT, R0.reuse, R12, PT ;  /* 0x0000000c0000720c */ /* 0x040fe20003f64070 */
[----:B------:R-:W-:Y:S02]  /*12c60*/  IMAD R9, R0, R9, R20 ;  /* 0x0000000900097224 */ /* 0x000fe400078e0214 */
[----:B------:R-:W-:-:S03]  /*12c70*/  IMAD.HI.U32 R19, R6, R18, RZ ;  /* 0x0000001206137227 */ /* 0x000fc600078e00ff */
[----:B------:R-:W-:Y:S01]  /*12c80*/  ISETP.GT.U32.AND P5, PT, R0, R9, PT ;  /* 0x000000090000720c */ /* 0x000fe20003fa4070 */
[----:B------:R-:W-:-:S04]  /*12c90*/  IMAD.HI.U32 R21, R6, R8, RZ ;  /* 0x0000000806157227 */ /* 0x000fc800078e00ff */
[C---:B------:R-:W-:Y:S02]  /*12ca0*/  VIADD R16, R2.reuse, 0x18d ;  /* 0x0000018d02107836 */ /* 0x040fe40000000000 */
[----:B------:R-:W-:Y:S02]  /*12cb0*/  IMAD.MOV R19, RZ, RZ, -R19 ;  /* 0x000000ffff137224 */ /* 0x000fe400078e0a13 */
[----:B------:R-:W-:Y:S01]  /*12cc0*/  IMAD.MOV R21, RZ, RZ, -R21 ;  /* 0x000000ffff157224 */ /* 0x000fe200078e0a15 */
[----:B------:R-:W-:Y:S01]  /*12cd0*/  IABS R17, R16 ;  /* 0x0000001000117213 */ /* 0x000fe20000000000 */
[----:B------:R-:W-:Y:S02]  /*12ce0*/  VIADD R11, R2, 0x18f ;  /* 0x0000018f020b7836 */ /* 0x000fe40000000000 */
[C---:B------:R-:W-:Y:S02]  /*12cf0*/  IMAD R18, R0.reuse, R19, R18 ;  /* 0x0000001300127224 */ /* 0x040fe400078e0212 */
[----:B------:R-:W-:Y:S01]  /*12d00*/  IMAD.MOV.U32 R24, RZ, RZ, R14 ;  /* 0x000000ffff187224 */ /* 0x000fe200078e000e */
[----:B------:R-:W-:Y:S01]  /*12d10*/  IABS R10, R11 ;  /* 0x0000000b000a7213 */ /* 0x000fe20000000000 */
[----:B------:R-:W-:-:S02]  /*12d20*/  IMAD R8, R0, R21, R8 ;  /* 0x0000001500087224 */ /* 0x000fc400078e0208 */
[--C-:B------:R-:W-:Y:S02]  /*12d30*/  @!P5 IMAD.IADD R9, R9, 0x1, -R0.reuse ;  /* 0x000000010909d824 */ /* 0x100fe400078e0a00 */
[----:B------:R-:W-:Y:S02]  /*12d40*/  IMAD.MOV.U32 R21, RZ, RZ, R7 ;  /* 0x000000ffff157224 */ /* 0x000fe400078e0007 */
[----:B------:R-:W-:Y:S01]  /*12d50*/  @!P3 IMAD.IADD R12, R12, 0x1, -R0 ;  /* 0x000000010c0cb824 */ /* 0x000fe200078e0a00 */
[C---:B------:R-:W-:Y:S01]  /*12d60*/  ISETP.GT.U32.AND P3, PT, R0.reuse, R18, PT ;  /* 0x000000120000720c */ /* 0x040fe20003f64070 */
[----:B------:R-:W-:Y:S01]  /*12d70*/  @!P2 IMAD.MOV R24, RZ, RZ, -R24 ;  /* 0x000000ffff18a224 */ /* 0x000fe200078e0a18 */
[----:B------:R-:W-:Y:S01]  /*12d80*/  ISETP.GT.U32.AND P2, PT, R0, R3, PT ;  /* 0x000000030000720c */ /* 0x000fe20003f44070 */
[----:B------:R-:W-:Y:S01]  /*12d90*/  IMAD.HI.U32 R23, R6, R17, RZ ;  /* 0x0000001106177227 */ /* 0x000fe200078e00ff */
[C---:B------:R-:W-:Y:S02]  /*12da0*/  ISETP.GT.U32.AND P5, PT, R0.reuse, R12, PT ;  /* 0x0000000c0000720c */ /* 0x040fe40003fa4070 */
[----:B------:R-:W-:Y:S01]  /*12db0*/  STL [R1+0x3b4], R24 ;  /* 0x0003b41801007387 */ /* 0x000fe20000100800 */
        /* <DEDUP_REMOVED lines=8> */
[----:B------:R-:W-:Y:S01]  /*12e40*/  @!P0 IMAD.MOV R13, RZ, RZ, -R13 ;  /* 0x000000ffff0d8224 */ /* 0x000fe200078e0a0d */
[----:B------:R-:W-:Y:S01]  /*12e50*/  ISETP.GT.U32.AND P0, PT, R0, R17, PT ;  /* 0x000000110000720c */ /* 0x000fe20003f04070 */
[----:B------:R-:W-:-:S02]  /*12e60*/  @!P3 IMAD.IADD R18, R18, 0x1, -R0 ;  /* 0x000000011212b824 */ /* 0x000fc400078e0a00 */
[--C-:B------:R-:W-:Y:S01]  /*12e70*/  @!P2 IMAD.IADD R3, R3, 0x1, -R0.reuse ;  /* 0x000000010303a824 */ /* 0x100fe200078e0a00 */
[C---:B------:R-:W-:Y:S01]  /*12e80*/  ISETP.GT.U32.AND P2, PT, R0.reuse, R8, PT ;  /* 0x000000080000720c */ /* 0x040fe20003f44070 */
[--C-:B------:R-:W-:Y:S01]  /*12e90*/  @!P4 IMAD.IADD R9, R9, 0x1, -R0.reuse ;  /* 0x000000010909c824 */ /* 0x100fe200078e0a00 */
[----:B------:R-:W-:Y:S01]  /*12ea0*/  ISETP.GT.U32.AND P4, PT, R0, R10, PT ;  /* 0x0000000a0000720c */ /* 0x000fe20003f84070 */
[----:B------:R-:W-:Y:S01]  /*12eb0*/  VIADD R19, R2, 0x190 ;  /* 0x0000019002137836 */ /* 0x000fe20000000000 */
[----:B------:R-:W-:Y:S01]  /*12ec0*/  ISETP.GT.U32.AND P3, PT, R0, R18, PT ;  /* 0x000000120000720c */ /* 0x000fe20003f64070 */
[--C-:B------:R-:W-:Y:S01]  /*12ed0*/  @!P5 IMAD.IADD R12, R12, 0x1, -R0.reuse ;  /* 0x000000010c0cd824 */ /* 0x100fe200078e0a00 */
[----:B------:R2:W-:Y:S01]  /*12ee0*/  STL [R1+0x3ac], R13 ;  /* 0x0003ac0d01007387 */ /* 0x0005e20000100800 */
[----:B------:R-:W-:Y:S01]  /*12ef0*/  VIADD R20, R2, 0x191 ;  /* 0x0000019102147836 */ /* 0x000fe20000000000 */
[----:B------:R-:W-:Y:S01]  /*12f00*/  IABS R14, R19 ;  /* 0x00000013000e7213 */ /* 0x000fe20000000000 */
[----:B------:R-:W-:Y:S01]  /*12f10*/  @!P0 IMAD.IADD R17, R17, 0x1, -R0 ;  /* 0x0000000111118824 */ /* 0x000fe200078e0a00 */
[----:B------:R-:W-:Y:S01]  /*12f20*/  ISETP.GE.AND P5, PT, R15, RZ, PT ;  /* 0x000000ff0f00720c */ /* 0x000fe20003fa6270 */
[----:B-1----:R-:W-:Y:S01]  /*12f30*/  IMAD.MOV.U32 R21, RZ, RZ, R12 ;  /* 0x000000ffff157224 */ /* 0x002fe200078e000c */
[----:B------:R-:W-:Y:S01]  /*12f40*/  IABS R7, R20 ;  /* 0x0000001400077213 */ /* 0x000fe20000000000 */
[--C-:B------:R-:W-:Y:S01]  /*12f50*/  @!P2 IMAD.IADD R8, R8, 0x1, -R0.reuse ;  /* 0x000000010808a824 */ /* 0x100fe200078e0a00 */
[----:B------:R-:W-:Y:S01]  /*12f60*/  ISETP.GE.AND P0, PT, R16, RZ, PT ;  /* 0x000000ff1000720c */ /* 0x000fe20003f06270 */
[----:B------:R-:W-:Y:S01]  /*12f70*/  @!P4 IMAD.IADD R10, R10, 0x1, -R0 ;  /* 0x000000010a0ac824 */ /* 0x000fe200078e0a00 */
[----:B------:R-:W-:Y:S01]  /*12f80*/  ISETP.GT.U32.AND P4, PT, R0, R17, PT ;  /* 0x000000110000720c */ /* 0x000fe20003f84070 */
[----:B--2---:R-:W-:Y:S01]  /*12f90*/  IMAD.HI.U32 R13, R6, R14, RZ ;  /* 0x0000000e060d7227 */ /* 0x004fe200078e00ff */
[----:B------:R-:W-:-:S03]  /*12fa0*/  ISETP.GE.AND P2, PT, R5, RZ, PT ;  /* 0x000000ff0500720c */ /* 0x000fc60003f46270 */
[----:B------:R-:W-:Y:S01]  /*12fb0*/  @!P3 IMAD.IADD R18, R18, 0x1, -R0 ;  /* 0x000000011212b824 */ /* 0x000fe200078e0a00 */
[----:B------:R-:W-:Y:S01]  /*12fc0*/  ISETP.GE.AND P3, PT, R4, RZ, PT ;  /* 0x000000ff0400720c */ /* 0x000fe20003f66270 */
[----:B------:R-:W-:Y:S01]  /*12fd0*/  @!P1 IMAD.MOV R21, RZ, RZ, -R21 ;  /* 0x000000ffff159224 */ /* 0x000fe200078e0a15 */
[----:B------:R-:W-:Y:S01]  /*12fe0*/  ISETP.GT.U32.AND P1, PT, R0, R8, PT ;  /* 0x000000080000720c */ /* 0x000fe20003f24070 */
[----:B------:R-:W-:Y:S02]  /*12ff0*/  IMAD.MOV R13, RZ, RZ, -R13 ;  /* 0x000000ffff0d7224 */ /* 0x000fe400078e0a0d */
[----:B------:R-:W-:-:S04]  /*13000*/  IMAD.HI.U32 R15, R6, R7, RZ ;  /* 0x00000007060f7227 */ /* 0x000fc800078e00ff */
[----:B------:R-:W-:Y:S02]  /*13010*/  IMAD R13, R0, R13, R14 ;  /* 0x0000000d000d7224 */ /* 0x000fe400078e020e */
[----:B------:R-:W-:Y:S02]  /*13020*/  IMAD.MOV.U32 R22, RZ, RZ, R3 ;  /* 0x000000ffff167224 */ /* 0x000fe400078e0003 */
[----:B------:R-:W-:Y:S02]  /*13030*/  IMAD.MOV R15, RZ, RZ, -R15 ;  /* 0x000000ffff0f7224 */ /* 0x000fe400078e0a0f */
[----:B------:R-:W-:Y:S02]  /*13040*/  VIADD R3, R2, 0x192 ;  /* 0x0000019202037836 */ /* 0x000fe40000000000 */
[----:B------:R-:W-:Y:S01]  /*13050*/  @!P6 IMAD.MOV R22, RZ, RZ, -R22 ;  /* 0x000000ffff16e224 */ /* 0x000fe200078e0a16 */
[C---:B------:R-:W-:Y:S01]  /*13060*/  ISETP.GT.U32.AND P6, PT, R0.reuse, R10, PT ;  /* 0x0000000a0000720c */ /* 0x040fe20003fc4070 */
[----:B------:R-:W-:Y:S01]  /*13070*/  IMAD.MOV.U32 R5, RZ, RZ, R18 ;  /* 0x000000ffff057224 */ /* 0x000fe200078e0012 */
[----:B------:R-:W-:Y:S01]  /*13080*/  IABS R12, R3 ;  /* 0x00000003000c7213 */ /* 0x000fe20000000000 */
[----:B------:R-:W-:Y:S01]  /*13090*/  @!P5 IMAD.MOV R9, RZ, RZ, -R9 ;  /* 0x000000ffff09d224 */ /* 0x000fe200078e0a09 */
[C---:B------:R-:W-:Y:S01]  /*130a0*/  ISETP.GT.U32.AND P5, PT, R0.reuse, R13, PT ;  /* 0x0000000d0000720c */ /* 0x040fe20003fa4070 */
[----:B------:R-:W-:Y:S01]  /*130b0*/  @!P4 IMAD.IADD R17, R17, 0x1, -R0 ;  /* 0x000000011111c824 */ /* 0x000fe200078e0a00 */
[----:B------:R-:W-:Y:S01]  /*130c0*/  STL [R1+0x394], R22 ;  /* 0x0003941601007387 */ /* 0x000fe20000100800 */
[----:B------:R-:W-:-:S02]  /*130d0*/  IMAD R7, R0, R15, R7 ;  /* 0x0000000f00077224 */ /* 0x000fc400078e0207 */
[----:B------:R-:W-:Y:S01]  /*130e0*/  @!P3 IMAD.MOV R5, RZ, RZ, -R5 ;  /* 0x000000ffff05b224 */ /* 0x000fe200078e0a05 */
[----:B------:R-:W-:Y:S01]  /*130f0*/  STL [R1+0x388], R21 ;  /* 0x0003881501007387 */ /* 0x000fe20000100800 */
[--C-:B------:R-:W-:Y:S01]  /*13100*/  @!P1 IMAD.IADD R8, R8, 0x1, -R0.reuse ;  /* 0x0000000108089824 */ /* 0x100fe200078e0a00 */
[----:B------:R-:W-:Y:S01]  /*13110*/  ISETP.GE.AND P3, PT, R11, RZ, PT ;  /* 0x000000ff0b00720c */ /* 0x000fe20003f66270 */
[----:B------:R-:W-:Y:S01]  /*13120*/  IMAD.MOV.U32 R14, RZ, RZ, R17 ;  /* 0x000000ffff0e7224 */ /* 0x000fe200078e0011 */
[----:B------:R1:W-:Y:S01]  /*13130*/  STL [R1+0x378], R9 ;  /* 0x0003780901007387 */ /* 0x0003e20000100800 */
[----:B------:R-:W-:Y:S01]  /*13140*/  ISETP.GT.U32.AND P4, PT, R0, R7, PT ;  /* 0x000000070000720c */ /* 0x000fe20003f84070 */
[----:B------:R-:W-:Y:S01]  /*13150*/  @!P6 IMAD.IADD R10, R10, 0x1, -R0 ;  /* 0x000000010a0ae824 */ /* 0x000fe200078e0a00 */
[----:B------:R-:W-:Y:S01]  /*13160*/  ISETP.GE.AND P1, PT, R19, RZ, PT ;  /* 0x000000ff1300720c */ /* 0x000fe20003f26270 */
[----:B------:R2:W-:Y:S01]  /*13170*/  STL [R1+0x374], R5 ;  /* 0x0003740501007387 */ /* 0x0005e20000100800 */
[----:B------:R-:W-:Y:S01]  /*13180*/  @!P0 IMAD.MOV R14, RZ, RZ, -R14 ;  /* 0x000000ffff0e8224 */ /* 0x000fe200078e0a0e */
[----:B------:R-:W-:Y:S01]  /*13190*/  ISETP.GE.AND P6, PT, R20, RZ, PT ;  /* 0x000000ff1400720c */ /* 0x000fe20003fc6270 */
[----:B------:R-:W-:Y:S01]  /*131a0*/  @!P5 IMAD.IADD R13, R13, 0x1, -R0 ;  /* 0x000000010d0dd824 */ /* 0x000fe200078e0a00 */
[----:B------:R-:W-:Y:S01]  /*131b0*/  ISETP.GE.AND P5, PT, R3, RZ, PT ;  /* 0x000000ff0300720c */ /* 0x000fe20003fa6270 */
[----:B------:R-:W-:Y:S01]  /*131c0*/  VIADD R4, R2, 0x193 ;  /* 0x0000019302047836 */ /* 0x000fe20000000000 */
[----:B------:R-:W-:Y:S01]  /*131d0*/  STL [R1+0x360], R14 ;  /* 0x0003600e01007387 */ /* 0x000fe20000100800 */
[----:B-1----:R-:W-:Y:S01]  /*131e0*/  IMAD.MOV.U32 R9, RZ, RZ, R8 ;  /* 0x000000ffff097224 */ /* 0x002fe200078e0008 */
[----:B------:R-:W-:Y:S01]  /*131f0*/  ISETP.GT.U32.AND P0, PT, R0, R13, PT ;  /* 0x0000000d0000720c */ /* 0x000fe20003f04070 */
[----:B------:R-:W-:Y:S01]  /*13200*/  VIADD R8, R2, 0x195 ;  /* 0x0000019502087836 */ /* 0x000fe20000000000 */
[----:B------:R-:W-:Y:S01]  /*13210*/  IABS R15, R4 ;  /* 0x00000004000f7213 */ /* 0x000fe20000000000 */
[----:B--2---:R-:W-:-:S04]  /*13220*/  IMAD.HI.U32 R5, R6, R12, RZ ;  /* 0x0000000c06057227 */ /* 0x004fc800078e00ff */
[----:B------:R-:W-:Y:S02]  /*13230*/  @!P2 IMAD.MOV R9, RZ, RZ, -R9 ;  /* 0x000000ffff09a224 */ /* 0x000fe400078e0a09 */
[----:B------:R-:W-:Y:S02]  /*13240*/  IMAD.MOV R5, RZ, RZ, -R5 ;  /* 0x000000ffff057224 */ /* 0x000fe400078e0a05 */
[----:B------:R-:W-:Y:S01]  /*13250*/  @!P4 IMAD.IADD R7, R7, 0x1, -R0 ;  /* 0x000000010707c824 */ /* 0x000fe200078e0a00 */
[----:B------:R1:W-:Y:S01]  /*13260*/  STL [R1+0x35c], R9 ;  /* 0x00035c0901007387 */ /* 0x0003e20000100800 */
[----:B------:R-:W-:Y:S01]  /*13270*/  IMAD R12, R0, R5, R12 ;  /* 0x00000005000c7224 */ /* 0x000fe200078e020c */
[----:B------:R-:W-:Y:S01]  /*13280*/  ISETP.GE.AND P4, PT, R4, RZ, PT ;  /* 0x000000ff0400720c */ /* 0x000fe20003f86270 */
[----:B------:R-:W-:Y:S01]  /*13290*/  IMAD.HI.U32 R3, R6, R15, RZ ;  /* 0x0000000f06037227 */ /* 0x000fe200078e00ff */
[----:B------:R-:W-:Y:S02]  /*132a0*/  ISETP.GT.U32.AND P2, PT, R0, R7, PT ;  /* 0x000000070000720c */ /* 0x000fe40003f44070 */
[----:B------:R-:W-:Y:S01]  /*132b0*/  IABS R5, R8 ;  /* 0x0000000800057213 */ /* 0x000fe20000000000 */
[----:B------:R-:W-:-:S02]  /*132c0*/  VIADD R4, R2, 0x194 ;  /* 0x0000019402047836 */ /* 0x000fc40000000000 */
[----:B------:R-:W-:Y:S02]  /*132d0*/  IMAD.MOV R3, RZ, RZ, -R3 ;  /* 0x000000ffff037224 */ /* 0x000fe400078e0a03 */
[----:B-1----:R-:W-:Y:S02]  /*132e0*/  IMAD.MOV.U32 R9, RZ, RZ, R10 ;  /* 0x000000ffff097224 */ /* 0x002fe400078e000a */
[--C-:B------:R-:W-:Y:S01]  /*132f0*/  @!P0 IMAD.IADD R13, R13, 0x1, -R0.reuse ;  /* 0x000000010d0d8824 */ /* 0x100fe200078e0a00 */
[----:B------:R-:W-:Y:S01]  /*13300*/  ISETP.GE.AND P0, PT, R4, RZ, PT ;  /* 0x000000ff0400720c */ /* 0x000fe20003f06270 */
[----:B------:R-:W-:Y:S01]  /*13310*/  @!P3 IMAD.MOV R9, RZ, RZ, -R9 ;  /* 0x000000ffff09b224 */ /* 0x000fe200078e0a09 */
[C---:B------:R-:W-:Y:S01]  /*13320*/  ISETP.GT.U32.AND P3, PT, R0.reuse, R12, PT ;  /* 0x0000000c0000720c */ /* 0x040fe20003f64070 */
[----:B------:R-:W-:Y:S01]  /*13330*/  IMAD R15, R0, R3, R15 ;  /* 0x00000003000f7224 */ /* 0x000fe200078e020f */
[----:B------:R-:W-:Y:S01]  /*13340*/  IABS R4, R4 ;  /* 0x0000000400047213 */ /* 0x000fe20000000000 */
[----:B------:R-:W-:Y:S01]  /*13350*/  @!P2 IMAD.IADD R7, R7, 0x1, -R0 ;  /* 0x000000010707a824 */ /* 0x000fe200078e0a00 */
[----:B------:R1:W-:Y:S01]  /*13360*/  STL [R1+0x358], R9 ;  /* 0x0003580901007387 */ /* 0x0003e20000100800 */
[----:B------:R-:W-:Y:S01]  /*13370*/  VIADD R3, R2, 0x196 ;  /* 0x0000019602037836 */ /* 0x000fe20000000000 */
[----:B------:R-:W-:Y:S01]  /*13380*/  ISETP.GT.U32.AND P2, PT, R0, R15, PT ;  /* 0x0000000f0000720c */ /* 0x000fe20003f44070 */
[----:B------:R-:W-:-:S03]  /*13390*/  IMAD.HI.U32 R10, R6, R4, RZ ;  /* 0x00000004060a7227 */ /* 0x000fc600078e00ff */
[----:B------:R-:W-:Y:S01]  /*133a0*/  IABS R11, R3 ;  /* 0x00000003000b7213 */ /* 0x000fe20000000000 */
[----:B------:R-:W-:Y:S02]  /*133b0*/  IMAD.MOV R10, RZ, RZ, -R10 ;  /* 0x000000ffff0a7224 */ /* 0x000fe400078e0a0a */
[----:B------:R-:W-:Y:S01]  /*133c0*/  @!P3 IMAD.IADD R12, R12, 0x1, -R0 ;  /* 0x000000010c0cb824 */ /* 0x000fe200078e0a00 */
[----:B------:R-:W-:Y:S01]  /*133d0*/  ISETP.GE.AND P3, PT, R8, RZ, PT ;  /* 0x000000ff0800720c */ /* 0x000fe20003f66270 */
[----:B-1----:R-:W-:Y:S02]  /*133e0*/  IMAD.MOV.U32 R9, RZ, RZ, R13 ;  /* 0x000000ffff097224 */ /* 0x002fe400078e000d */
[C---:B------:R-:W-:Y:S02]  /*133f0*/  IMAD R13, R0.reuse, R10, R4 ;  /* 0x0000000a000d7224 */ /* 0x040fe400078e0204 */
[----:B------:R-:W-:Y:S01]  /*13400*/  @!P1 IMAD.MOV R9, RZ, RZ, -R9 ;  /* 0x000000ffff099224 */ /* 0x000fe200078e0a09 */
[----:B------:R-:W-:Y:S01]  /*13410*/  ISETP.GT.U32.AND P1, PT, R0, R12, PT ;  /* 0x0000000c0000720c */ /* 0x000fe20003f24070 */
[----:B------:R-:W-:-:S02]  /*13420*/  @!P2 IMAD.IADD R15, R15, 0x1, -R0 ;  /* 0x000000010f0fa824 */ /* 0x000fc400078e0a00 */
[----:B------:R-:W-:Y:S01]  /*13430*/  IMAD.HI.U32 R8, R6, R11, RZ ;  /* 0x0000000b06087227 */ /* 0x000fe200078e00ff */
[----:B------:R1:W-:Y:S02]  /*13440*/  STL [R1+0x350], R9 ;  /* 0x0003500901007387 */ /* 0x0003e40000100800 */
[----:B------:R-:W-:Y:S01]  /*13450*/  ISETP.GT.U32.AND P2, PT, R0, R15, PT ;  /* 0x0000000f0000720c */ /* 0x000fe20003f44070 */
[----:B------:R-:W-:Y:S02]  /*13460*/  IMAD.MOV R8, RZ, RZ, -R8 ;  /* 0x000000ffff087224 */ /* 0x000fe400078e0a08 */
[----:B------:R-:W-:Y:S01]  /*13470*/  @!P6 IMAD.MOV R7, RZ, RZ, -R7 ;  /* 0x000000ffff07e224 */ /* 0x000fe200078e0a07 */
[----:B------:R-:W-:Y:S01]  /*13480*/  ISETP.GE.AND P6, PT, R3, RZ, PT ;  /* 0x000000ff0300720c */ /* 0x000fe20003fc6270 */
[----:B------:R-:W-:Y:S02]  /*13490*/  VIADD R3, R2, 0x197 ;  /* 0x0000019702037836 */ /* 0x000fe40000000000 */
[----:B------:R-:W-:Y:S01]  /*134a0*/  @!P1 IMAD.IADD R12, R12, 0x1, -R0 ;  /* 0x000000010c0c9824 */ /* 0x000fe200078e0a00 */
[----:B------:R-:W-:Y:S01]  /*134b0*/  ISETP.GT.U32.AND P1, PT, R0, R13, PT ;  /* 0x0000000d0000720c */ /* 0x000fe20003f24070 */
[----:B-1----:R-:W-:Y:S01]  /*134c0*/  IMAD.HI.U32 R9, R6, R5, RZ ;  /* 0x0000000506097227 */ /* 0x002fe200078e00ff */
[----:B------:R1:W-:Y:S03]  /*134d0*/  STL [R1+0x340], R7 ;  /* 0x0003400701007387 */ /* 0x0003e60000100800 */
[----:B------:R-:W-:-:S02]  /*134e0*/  IMAD.MOV R9, RZ, RZ, -R9 ;  /* 0x000000ffff097224 */ /* 0x000fc400078e0a09 */
[C---:B------:R-:W-:Y:S02]  /*134f0*/  IMAD R11, R0.reuse, R8, R11 ;  /* 0x00000008000b7224 */ /* 0x040fe400078e020b */
[C---:B------:R-:W-:Y:S02]  /*13500*/  IMAD R5, R0.reuse, R9, R5 ;  /* 0x0000000900057224 */ /* 0x040fe400078e0205 */
[----:B------:R-:W-:Y:S01]  /*13510*/  IMAD.MOV.U32 R17, RZ, RZ, R12 ;  /* 0x000000ffff117224 */ /* 0x000fe200078e000c */
[----:B-1----:R-:W-:Y:S01]  /*13520*/  IABS R7, R3 ;  /* 0x0000000300077213 */ /* 0x002fe20000000000 */
        /* <DEDUP_REMOVED lines=9> */
[----:B------:R-:W-:Y:S01]  /*135c0*/  @!P4 IMAD.MOV R15, RZ, RZ, -R15 ;  /* 0x000000ffff0fc224 */ /* 0x000fe200078e0a0f */
[----:B------:R-:W-:Y:S01]  /*135d0*/  ISETP.GE.AND P4, PT, R3, RZ, PT ;  /* 0x000000ff0300720c */ /* 0x000fe20003f86270 */
[C---:B------:R-:W-:Y:S02]  /*135e0*/  VIADD R14, R2.reuse, 0x198 ;  /* 0x00000198020e7836 */ /* 0x040fe40000000000 */
[----:B------:R-:W-:Y:S01]  /*135f0*/  VIADD R9, R2, 0x199 ;  /* 0x0000019902097836 */ /* 0x000fe20000000000 */
[----:B------:R1:W-:Y:S01]  /*13600*/  STL [R1+0x318], R15 ;  /* 0x0003180f01007387 */ /* 0x0003e20000100800 */
[----:B------:R-:W-:Y:S01]  /*13610*/  IMAD R3, R0, R12, R7 ;  /* 0x0000000c00037224 */ /* 0x000fe200078e0207 */
[----:B------:R-:W-:Y:S01]  /*13620*/  IABS R16, R14 ;  /* 0x0000000e00107213 */ /* 0x000fe20000000000 */
[----:B------:R-:W-:Y:S01]  /*13630*/  @!P1 IMAD.IADD R11, R11, 0x1, -R0 ;  /* 0x000000010b0b9824 */ /* 0x000fe200078e0a00 */
[----:B------:R-:W-:Y:S01]  /*13640*/  IABS R10, R9 ;  /* 0x00000009000a7213 */ /* 0x000fe20000000000 */
[----:B------:R-:W-:-:S02]  /*13650*/  VIADD R4, R2, 0x19a ;  /* 0x0000019a02047836 */ /* 0x000fc40000000000 */
[--C-:B------:R-:W-:Y:S01]  /*13660*/  @!P2 IMAD.IADD R5, R5, 0x1, -R0.reuse ;  /* 0x000000010505a824 */ /* 0x100fe200078e0a00 */
[C---:B------:R-:W-:Y:S01]  /*13670*/  ISETP.GT.U32.AND P1, PT, R0.reuse, R11, PT ;  /* 0x0000000b0000720c */ /* 0x040fe20003f24070 */
[----:B------:R-:W-:Y:S01]  /*13680*/  @!P5 IMAD.IADD R13, R13, 0x1, -R0 ;  /* 0x000000010d0dd824 */ /* 0x000fe200078e0a00 */
[----:B------:R-:W-:Y:S01]  /*13690*/  ISETP.GT.U32.AND P5, PT, R0, R3, PT ;  /* 0x000000030000720c */ /* 0x000fe20003fa4070 */
[----:B-1----:R-:W-:Y:S01]  /*136a0*/  IMAD.HI.U32 R15, R6, R16, RZ ;  /* 0x00000010060f7227 */ /* 0x002fe200078e00ff */
[----:B------:R-:W-:Y:S02]  /*136b0*/  IABS R8, R4 ;  /* 0x0000000400087213 */ /* 0x000fe40000000000 */
[----:B------:R-:W-:Y:S01]  /*136c0*/  ISETP.GT.U32.AND P2, PT, R0, R5, PT ;  /* 0x000000050000720c */ /* 0x000fe20003f44070 */
[----:B------:R-:W-:-:S04]  /*136d0*/  IMAD.HI.U32 R7, R6, R10, RZ ;  /* 0x0000000a06077227 */ /* 0x000fc800078e00ff */
[----:B------:R-:W-:-:S04]  /*136e0*/  IMAD.HI.U32 R12, R6, R8, RZ ;  /* 0x00000008060c7227 */ /* 0x000fc800078e00ff */
[----:B------:R-:W-:Y:S02]  /*136f0*/  IMAD.MOV R15, RZ, RZ, -R15 ;  /* 0x000000ffff0f7224 */ /* 0x000fe400078e0a0f */
[----:B------:R-:W-:Y:S02]  /*13700*/  IMAD.MOV R7, RZ, RZ, -R7 ;  /* 0x000000ffff077224 */ /* 0x000fe400078e0a07 */
[C---:B------:R-:W-:Y:S02]  /*13710*/  IMAD R16, R0.reuse, R15, R16 ;  /* 0x0000000f00107224 */ /* 0x040fe400078e0210 */
[----:B------:R-:W-:Y:S02]  /*13720*/  IMAD.MOV R12, RZ, RZ, -R12 ;  /* 0x000000ffff0c7224 */ /* 0x000fe400078e0a0c */
[----:B------:R-:W-:Y:S02]  /*13730*/  IMAD R10, R0, R7, R10 ;  /* 0x00000007000a7224 */ /* 0x000fe400078e020a */
[----:B------:R-:W-:-:S02]  /*13740*/  IMAD.MOV.U32 R17, RZ, RZ, R13 ;  /* 0x000000ffff117224 */ /* 0x000fc400078e000d */
[--C-:B------:R-:W-:Y:S01]  /*13750*/  @!P5 IMAD.IADD R3, R3, 0x1, -R0.reuse ;  /* 0x000000010303d824 */ /* 0x100fe200078e0a00 */
[C---:B------:R-:W-:Y:S01]  /*13760*/  ISETP.GT.U32.AND P5, PT, R0.reuse, R16, PT ;  /* 0x000000100000720c */ /* 0x040fe20003fa4070 */
[--C-:B------:R-:W-:Y:S01]  /*13770*/  @!P1 IMAD.IADD R11, R11, 0x1, -R0.reuse ;  /* 0x000000010b0b9824 */ /* 0x100fe200078e0a00 */
[----:B------:R-:W-:Y:S01]  /*13780*/  ISETP.GT.U32.AND P1, PT, R0, R10, PT ;  /* 0x0000000a0000720c */ /* 0x000fe20003f24070 */
[----:B------:R-:W-:Y:S02]  /*13790*/  VIADD R7, R2, 0x19b ;  /* 0x0000019b02077836 */ /* 0x000fe40000000000 */
[----:B------:R-:W-:Y:S01]  /*137a0*/  @!P2 IMAD.IADD R5, R5, 0x1, -R0 ;  /* 0x000000010505a824 */ /* 0x000fe200078e0a00 */
[----:B------:R-:W-:Y:S01]  /*137b0*/  ISETP.GE.AND P2, PT, R14, RZ, PT ;  /* 0x000000ff0e00720c */ /* 0x000fe20003f46270 */
[C---:B------:R-:W-:Y:S01]  /*137c0*/  IMAD R8, R0.reuse, R12, R8 ;  /* 0x0000000c00087224 */ /* 0x040fe200078e0208 */
[----:B------:R-:W-:Y:S01]  /*137d0*/  IABS R12, R7 ;  /* 0x00000007000c7213 */ /* 0x000fe20000000000 */
[----:B------:R-:W-:Y:S01]  /*137e0*/  @!P0 IMAD.MOV R17, RZ, RZ, -R17 ;  /* 0x000000ffff118224 */ /* 0x000fe200078e0a11 */
[----:B------:R-:W-:Y:S01]  /*137f0*/  ISETP.GT.U32.AND P0, PT, R0, R3, PT ;  /* 0x000000030000720c */ /* 0x000fe20003f04070 */
[----:B------:R-:W-:-:S02]  /*13800*/  IMAD.MOV.U32 R13, RZ, RZ, R11 ;  /* 0x000000ffff0d7224 */ /* 0x000fc400078e000b */
[----:B------:R-:W-:Y:S01]  /*13810*/  IMAD.MOV.U32 R14, RZ, RZ, R5 ;  /* 0x000000ffff0e7224 */ /* 0x000fe200078e0005 */
[----:B------:R-:W-:Y:S01]  /*13820*/  STL [R1+0x314], R17 ;  /* 0x0003141101007387 */ /* 0x000fe20000100800 */
[----:B------:R-:W-:Y:S01]  /*13830*/  @!P6 IMAD.MOV R13, RZ, RZ, -R13 ;  /* 0x000000ffff0de224 */ /* 0x000fe200078e0a0d */
[----:B------:R-:W-:Y:S01]  /*13840*/  ISETP.GT.U32.AND P6, PT, R0, R8, PT ;  /* 0x000000080000720c */ /* 0x000fe20003fc4070 */
[----:B------:R-:W-:Y:S02]  /*13850*/  IMAD.MOV.U32 R5, RZ, RZ, R12 ;  /* 0x000000ffff057224 */ /* 0x000fe400078e000c */
[----:B------:R-:W-:Y:S01]  /*13860*/  @!P3 IMAD.MOV R14, RZ, RZ, -R14 ;  /* 0x000000ffff0eb224 */ /* 0x000fe200078e0a0e */
[----:B------:R-:W-:Y:S01]  /*13870*/  ISETP.GE.AND P3, PT, R9, RZ, PT ;  /* 0x000000ff0900720c */ /* 0x000fe20003f66270 */
[----:B------:R-:W-:Y:S02]  /*13880*/  VIADD R9, R2, 0x19c ;  /* 0x0000019c02097836 */ /* 0x000fe40000000000 */
[----:B------:R-:W-:Y:S01]  /*13890*/  IMAD.HI.U32 R11, R6, R5, RZ ;  /* 0x00000005060b7227 */ /* 0x000fe200078e00ff */
[----:B------:R1:W-:Y:S02]  /*138a0*/  STL [R1+0x30c], R14 ;  /* 0x00030c0e01007387 */ /* 0x0003e40000100800 */
[----:B------:R-:W-:Y:S01]  /*138b0*/  IABS R15, R9 ;  /* 0x00000009000f7213 */ /* 0x000fe20000000000 */
[--C-:B------:R-:W-:Y:S01]  /*138c0*/  @!P0 IMAD.IADD R3, R3, 0x1, -R0.reuse ;  /* 0x0000000103038824 */ /* 0x100fe200078e0a00 */
[----:B------:R-:W-:Y:S01]  /*138d0*/  ISETP.GE.AND P0, PT, R4, RZ, PT ;  /* 0x000000ff0400720c */ /* 0x000fe20003f06270 */
[--C-:B------:R-:W-:Y:S01]  /*138e0*/  @!P5 IMAD.IADD R16, R16, 0x1, -R0.reuse ;  /* 0x000000011010d824 */ /* 0x100fe200078e0a00 */
[----:B------:R-:W-:Y:S01]  /*138f0*/  ISETP.GE.AND P5, PT, R7, RZ, PT ;  /* 0x000000ff0700720c */ /* 0x000fe20003fa6270 */
[----:B------:R-:W-:Y:S01]  /*13900*/  @!P1 IMAD.IADD R10, R10, 0x1, -R0 ;  /* 0x000000010a0a9824 */ /* 0x000fe200078e0a00 */
[----:B------:R2:W-:Y:S01]  /*13910*/  STL [R1+0x2f4], R13 ;  /* 0x0002f40d01007387 */ /* 0x0005e20000100800 */
[----:B------:R-:W-:Y:S01]  /*13920*/  IMAD.MOV R11, RZ, RZ, -R11 ;  /* 0x000000ffff0b7224 */ /* 0x000fe200078e0a0b */
[----:B------:R-:W-:Y:S01]  /*13930*/  ISETP.GT.U32.AND P1, PT, R0, R16, PT ;  /* 0x000000100000720c */ /* 0x000fe20003f24070 */
[----:B------:R-:W-:-:S02]  /*13940*/  IMAD.MOV.U32 R12, RZ, RZ, R3 ;  /* 0x000000ffff0c7224 */ /* 0x000fc400078e0003 */
[----:B------:R-:W-:Y:S01]  /*13950*/  @!P6 IMAD.IADD R8, R8, 0x1, -R0 ;  /* 0x000000010808e824 */ /* 0x000fe200078e0a00 */
[C---:B------:R-:W-:Y:S01]  /*13960*/  ISETP.GT.U32.AND P6, PT, R0.reuse, R10, PT ;  /* 0x0000000a0000720c */ /* 0x040fe20003fc4070 */
[----:B------:R-:W-:Y:S02]  /*13970*/  IMAD R5, R0, R11, R5 ;  /* 0x0000000b00057224 */ /* 0x000fe400078e0205 */
[----:B------:R-:W-:-:S04]  /*13980*/  IMAD.HI.U32 R11, R6, R15, RZ ;  /* 0x0000000f060b7227 */ /* 0x000fc800078e00ff */
[----:B------:R-:W-:Y:S01]  /*13990*/  @!P4 IMAD.MOV R12, RZ, RZ, -R12 ;  /* 0x000000ffff0cc224 */ /* 0x000fe200078e0a0c */
[----:B------:R-:W-:Y:S01]  /*139a0*/  ISETP.GT.U32.AND P4, PT, R0, R8, PT ;  /* 0x000000080000720c */ /* 0x000fe20003f84070 */
[C---:B------:R-:W-:Y:S02]  /*139b0*/  VIADD R7, R2.reuse, 0x19d ;  /* 0x0000019d02077836 */ /* 0x040fe40000000000 */
[----:B------:R-:W-:Y:S01]  /*139c0*/  IMAD.MOV R11, RZ, RZ, -R11 ;  /* 0x000000ffff0b7224 */ /* 0x000fe200078e0a0b */
[----:B------:R3:W-:Y:S01]  /*139d0*/  STL [R1+0x2ec], R12 ;  /* 0x0002ec0c01007387 */ /* 0x0007e20000100800 */
[----:B------:R-:W-:Y:S01]  /*139e0*/  VIADD R4, R2, 0x19e ;  /* 0x0000019e02047836 */ /* 0x000fe20000000000 */
[----:B-1----:R-:W-:Y:S01]  /*139f0*/  IABS R14, R7 ;  /* 0x00000007000e7213 */ /* 0x002fe20000000000 */
[----:B------:R-:W-:Y:S02]  /*13a00*/  IMAD R15, R0, R11, R15 ;  /* 0x0000000b000f7224 */ /* 0x000fe400078e020f */
[--C-:B------:R-:W-:Y:S01]  /*13a10*/  @!P1 IMAD.IADD R16, R16, 0x1, -R0.reuse ;  /* 0x0000000110109824 */ /* 0x100fe200078e0a00 */
[----:B------:R-:W-:Y:S01]  /*13a20*/  ISETP.GT.U32.AND P1, PT, R0, R5, PT ;  /* 0x000000050000720c */ /* 0x000fe20003f24070 */
[----:B------:R-:W-:Y:S01]  /*13a30*/  @!P6 IMAD.IADD R10, R10, 0x1, -R0 ;  /* 0x000000010a0ae824 */ /* 0x000fe200078e0a00 */
[----:B--2---:R-:W-:Y:S01]  /*13a40*/  IABS R13, R4 ;  /* 0x00000004000d7213 */ /* 0x004fe20000000000 */
[----:B------:R-:W-:Y:S01]  /*13a50*/  IMAD.HI.U32 R11, R6, R14, RZ ;  /* 0x0000000e060b7227 */ /* 0x000fe200078e00ff */
[----:B------:R-:W-:-:S03]  /*13a60*/  ISETP.GT.U32.AND P6, PT, R0, R15, PT ;  /* 0x0000000f0000720c */ /* 0x000fc60003fc4070 */
[----:B------:R-:W-:Y:S01]  /*13a70*/  @!P4 IMAD.IADD R8, R8, 0x1, -R0 ;  /* 0x000000010808c824 */ /* 0x000fe200078e0a00 */
[----:B------:R-:W-:Y:S01]  /*13a80*/  ISETP.GE.AND P4, PT, R9, RZ, PT ;  /* 0x000000ff0900720c */ /* 0x000fe20003f86270 */
[----:B------:R-:W-:-:S04]  /*13a90*/  IMAD.HI.U32 R9, R6, R13, RZ ;  /* 0x0000000d06097227 */ /* 0x000fc800078e00ff */
[----:B------:R-:W-:Y:S02]  /*13aa0*/  IMAD.MOV R11, RZ, RZ, -R11 ;  /* 0x000000ffff0b7224 */ /* 0x000fe400078e0a0b */
[----:B------:R-:W-:Y:S02]  /*13ab0*/  VIADD R3, R2, 0x19f ;  /* 0x0000019f02037836 */ /* 0x000fe40000000000 */
[----:B------:R-:W-:Y:S02]  /*13ac0*/  IMAD.MOV R9, RZ, RZ, -R9 ;  /* 0x000000ffff097224 */ /* 0x000fe400078e0a09 */
[----:B------:R-:W-:Y:S01]  /*13ad0*/  IMAD R14, R0, R11, R14 ;  /* 0x0000000b000e7224 */ /* 0x000fe200078e020e */
[----:B---3--:R-:W-:Y:S01]  /*13ae0*/  IABS R12, R3 ;  /* 0x00000003000c7213 */ /* 0x008fe20000000000 */
[----:B------:R-:W-:Y:S01]  /*13af0*/  @!P1 IMAD.IADD R5, R5, 0x1, -R0 ;  /* 0x0000000105059824 */ /* 0x000fe200078e0a00 */
[----:B------:R-:W-:Y:S01]  /*13b00*/  ISETP.GE.AND P1, PT, R7, RZ, PT ;  /* 0x000000ff0700720c */ /* 0x000fe20003f26270 */
[----:B------:R-:W-:-:S02]  /*13b10*/  IMAD.MOV.U32 R17, RZ, RZ, R16 ;  /* 0x000000ffff117224 */ /* 0x000fc400078e0010 */
[----:B------:R-:W-:Y:S01]  /*13b20*/  @!P6 IMAD.IADD R15, R15, 0x1, -R0 ;  /* 0x000000010f0fe824 */ /* 0x000fe200078e0a00 */
[C---:B------:R-:W-:Y:S01]  /*13b30*/  ISETP.GT.U32.AND P6, PT, R0.reuse, R5, PT ;  /* 0x000000050000720c */ /* 0x040fe20003fc4070 */
[C---:B------:R-:W-:Y:S02]  /*13b40*/  IMAD R13, R0.reuse, R9, R13 ;  /* 0x00000009000d7224 */ /* 0x040fe400078e020d */
[----:B------:R-:W-:Y:S01]  /*13b50*/  @!P3 IMAD.MOV R10, RZ, RZ, -R10 ;  /* 0x000000ffff0ab224 */ /* 0x000fe200078e0a0a */
[C---:B------:R-:W-:Y:S01]  /*13b60*/  ISETP.GT.U32.AND P3, PT, R0.reuse, R14, PT ;  /* 0x0000000e0000720c */ /* 0x040fe20003f64070 */
[----:B------:R-:W-:Y:S01]  /*13b70*/  @!P2 IMAD.MOV R17, RZ, RZ, -R17 ;  /* 0x000000ffff11a224 */ /* 0x000fe200078e0a11 */
[C---:B------:R-:W-:Y:S01]  /*13b80*/  ISETP.GT.U32.AND P2, PT, R0.reuse, R15, PT ;  /* 0x0000000f0000720c */ /* 0x040fe20003f44070 */
[----:B------:R-:W-:Y:S01]  /*13b90*/  @!P0 IMAD.MOV R8, RZ, RZ, -R8 ;  /* 0x000000ffff088224 */ /* 0x000fe200078e0a08 */
[----:B------:R-:W-:Y:S01]  /*13ba0*/  ISETP.GT.U32.AND P0, PT, R0, R13, PT ;  /* 0x0000000d0000720c */ /* 0x000fe20003f04070 */
[----:B------:R-:W-:Y:S01]  /*13bb0*/  IMAD.HI.U32 R7, R6, R12, RZ ;  /* 0x0000000c06077227 */ /* 0x000fe200078e00ff */
[----:B------:R-:W-:Y:S03]  /*13bc0*/  STL [R1+0x2e4], R17 ;  /* 0x0002e41101007387 */ /* 0x000fe60000100800 */
        /* <DEDUP_REMOVED lines=8> */
[----:B------:R-:W-:Y:S01]  /*13c50*/  ISETP.GE.AND P6, PT, R4, RZ, PT ;  /* 0x000000ff0400720c */ /* 0x000fe20003fc6270 */
[--C-:B------:R-:W-:Y:S01]  /*13c60*/  @!P2 IMAD.IADD R15, R15, 0x1, -R0.reuse ;  /* 0x000000010f0fa824 */ /* 0x100fe200078e0a00 */
[C---:B------:R-:W-:Y:S01]  /*13c70*/  ISETP.GT.U32.AND P2, PT, R0.reuse, R12, PT ;  /* 0x0000000c0000720c */ /* 0x040fe20003f44070 */
[----:B------:R-:W-:Y:S01]  /*13c80*/  @!P0 IMAD.IADD R13, R13, 0x1, -R0 ;  /* 0x000000010d0d8824 */ /* 0x000fe200078e0a00 */
[----:B------:R-:W-:Y:S01]  /*13c90*/  ISETP.GT.U32.AND P0, PT, R0, R14, PT ;  /* 0x0000000e0000720c */ /* 0x000fe20003f04070 */
[----:B------:R-:W-:Y:S01]  /*13ca0*/  IMAD.HI.U32 R4, R6, R7, RZ ;  /* 0x0000000706047227 */ /* 0x000fe200078e00ff */
[----:B------:R-:W-:-:S03]  /*13cb0*/  ISETP.GE.AND P3, PT, R3, RZ, PT ;  /* 0x000000ff0300720c */ /* 0x000fc60003f66270 */
[----:B-1----:R-:W-:Y:S02]  /*13cc0*/  VIADD R8, R2, 0x1a1 ;  /* 0x000001a102087836 */ /* 0x002fe40000000000 */
[----:B------:R-:W-:Y:S02]  /*13cd0*/  IMAD.MOV R4, RZ, RZ, -R4 ;  /* 0x000000ffff047224 */ /* 0x000fe400078e0a04 */
[----:B------:R-:W-:Y:S01]  /*13ce0*/  IMAD.MOV.U32 R9, RZ, RZ, R5 ;  /* 0x000000ffff097224 */ /* 0x000fe200078e0005 */
[----:B------:R-:W-:Y:S01]  /*13cf0*/  IABS R10, R8 ;  /* 0x00000008000a7213 */ /* 0x000fe20000000000 */
[----:B------:R-:W-:Y:S02]  /*13d00*/  IMAD R7, R0, R4, R7 ;  /* 0x0000000400077224 */ /* 0x000fe400078e0207 */
[--C-:B------:R-:W-:Y:S02]  /*13d10*/  @!P2 IMAD.IADD R12, R12, 0x1, -R0.reuse ;  /* 0x000000010c0ca824 */ /* 0x100fe400078e0a00 */
[----:B------:R-:W-:Y:S01]  /*13d20*/  @!P5 IMAD.MOV R9, RZ, RZ, -R9 ;  /* 0x000000ffff09d224 */ /* 0x000fe200078e0a09 */
[----:B------:R-:W-:Y:S01]  /*13d30*/  ISETP.GT.U32.AND P5, PT, R0, R13, PT ;  /* 0x0000000d0000720c */ /* 0x000fe20003fa4070 */
[----:B------:R-:W-:Y:S01]  /*13d40*/  @!P0 IMAD.IADD R14, R14, 0x1, -R0 ;  /* 0x000000010e0e8824 */ /* 0x000fe200078e0a00 */
[----:B------:R-:W-:Y:S01]  /*13d50*/  ISETP.GT.U32.AND P0, PT, R0, R7, PT ;  /* 0x000000070000720c */ /* 0x000fe20003f04070 */
[----:B------:R-:W-:Y:S01]  /*13d60*/  IMAD.HI.U32 R5, R6, R10, RZ ;  /* 0x0000000a06057227 */ /* 0x000fe200078e00ff */
[----:B------:R-:W-:Y:S01]  /*13d70*/  ISETP.GT.U32.AND P2, PT, R0, R12, PT ;  /* 0x0000000c0000720c */ /* 0x000fe20003f44070 */
[----:B------:R1:W-:Y:S02]  /*13d80*/  STL [R1+0x2d0], R9 ;  /* 0x0002d00901007387 */ /* 0x0003e40000100800 */
[----:B------:R-:W-:-:S02]  /*13d90*/  VIADD R3, R2, 0x1a2 ;  /* 0x000001a202037836 */ /* 0x000fc40000000000 */
[----:B------:R-:W-:Y:S02]  /*13da0*/  IMAD.MOV R5, RZ, RZ, -R5 ;  /* 0x000000ffff057224 */ /* 0x000fe400078e0a05 */
[----:B------:R-:W-:Y:S01]  /*13db0*/  VIADD R4, R2, 0x1a3 ;  /* 0x000001a302047836 */ /* 0x000fe20000000000 */
[----:B------:R-:W-:Y:S01]  /*13dc0*/  IABS R16, R3 ;  /* 0x0000000300107213 */ /* 0x000fe20000000000 */
[C---:B------:R-:W-:Y:S02]  /*13dd0*/  IMAD R10, R0.reuse, R5, R10 ;  /* 0x00000005000a7224 */ /* 0x040fe400078e020a */
[--C-:B------:R-:W-:Y:S01]  /*13de0*/  @!P5 IMAD.IADD R13, R13, 0x1, -R0.reuse ;  /* 0x000000010d0dd824 */ /* 0x100fe200078e0a00 */
[----:B-1----:R-:W-:Y:S01]  /*13df0*/  IABS R9, R4 ;  /* 0x0000000400097213 */ /* 0x002fe20000000000 */
        /* <DEDUP_REMOVED lines=8> */
[----:B------:R-:W-:Y:S02]  /*13e80*/  IMAD.MOV R17, RZ, RZ, -R17 ;  /* 0x000000ffff117224 */ /* 0x000fe400078e0a11 */
[----:B------:R-:W-:Y:S01]  /*13e90*/  IMAD.HI.U32 R11, R6, R9, RZ ;  /* 0x00000009060b7227 */ /* 0x000fe200078e00ff */
[----:B------:R-:W-:Y:S03]  /*13ea0*/  STL [R1+0x2b4], R15 ;  /* 0x0002b40f01007387 */ /* 0x000fe60000100800 */
[----:B------:R-:W-:-:S02]  /*13eb0*/  IMAD.MOV.U32 R19, RZ, RZ, R14 ;  /* 0x000000ffff137224 */ /* 0x000fc400078e000e */
[----:B------:R-:W-:Y:S02]  /*13ec0*/  IMAD.MOV.U32 R14, RZ, RZ, R13 ;  /* 0x000000ffff0e7224 */ /* 0x000fe400078e000d */
[----:B------:R-:W-:Y:S02]  /*13ed0*/  IMAD R8, R0, R17, R16 ;  /* 0x0000001100087224 */ /* 0x000fe400078e0210 */
[----:B------:R-:W-:Y:S02]  /*13ee0*/  IMAD.MOV R11, RZ, RZ, -R11 ;  /* 0x000000ffff0b7224 */ /* 0x000fe400078e0a0b */
[----:B------:R-:W-:Y:S01]  /*13ef0*/  @!P6 IMAD.MOV R14, RZ, RZ, -R14 ;  /* 0x000000ffff0ee224 */ /* 0x000fe200078e0a0e */
[----:B------:R-:W-:Y:S01]  /*13f00*/  ISETP.GE.AND P6, PT, R3, RZ, PT ;  /* 0x000000ff0300720c */ /* 0x000fe20003fc6270 */
[----:B------:R-:W-:Y:S02]  /*13f10*/  VIADD R5, R2, 0x1a4 ;  /* 0x000001a402057836 */ /* 0x000fe40000000000 */
[----:B------:R-:W-:-:S02]  /*13f20*/  @!P5 IMAD.IADD R10, R10, 0x1, -R0 ;  /* 0x000000010a0ad824 */ /* 0x000fc400078e0a00 */
[----:B------:R-:W-:Y:S01]  /*13f30*/  @!P1 IMAD.MOV R19, RZ, RZ, -R19 ;  /* 0x000000ffff139224 */ /* 0x000fe200078e0a13 */
[C---:B------:R-:W-:Y:S01]  /*13f40*/  ISETP.GT.U32.AND P1, PT, R0.reuse, R8, PT ;  /* 0x000000080000720c */ /* 0x040fe20003f24070 */
[C---:B------:R-:W-:Y:S01]  /*13f50*/  IMAD R3, R0.reuse, R11, R9 ;  /* 0x0000000b00037224 */ /* 0x040fe200078e0209 */
[----:B------:R-:W-:Y:S01]  /*13f60*/  IABS R18, R5 ;  /* 0x0000000500127213 */ /* 0x000fe20000000000 */
[----:B------:R-:W-:Y:S01]  /*13f70*/  @!P4 IMAD.IADD R7, R7, 0x1, -R0 ;  /* 0x000000010707c824 */ /* 0x000fe200078e0a00 */
[C---:B------:R-:W-:Y:S01]  /*13f80*/  ISETP.GT.U32.AND P5, PT, R0.reuse, R10, PT ;  /* 0x0000000a0000720c */ /* 0x040fe20003fa4070 */
[----:B------:R-:W-:Y:S01]  /*13f90*/  IMAD.MOV.U32 R13, RZ, RZ, R12 ;  /* 0x000000ffff0d7224 */ /* 0x000fe200078e000c */
[----:B------:R-:W-:Y:S01]  /*13fa0*/  ISETP.GT.U32.AND P4, PT, R0, R3, PT ;  /* 0x000000030000720c */ /* 0x000fe20003f84070 */
[----:B------:R-:W-:Y:S01]  /*13fb0*/  IMAD.HI.U32 R12, R6, R18, RZ ;  /* 0x00000012060c7227 */ /* 0x000fe200078e00ff */
[----:B------:R-:W-:Y:S03]  /*13fc0*/  STL [R1+0x2b0], R19 ;  /* 0x0002b01301007387 */ /* 0x000fe60000100800 */
[----:B------:R-:W-:Y:S01]  /*13fd0*/  IMAD.MOV R12, RZ, RZ, -R12 ;  /* 0x000000ffff0c7224 */ /* 0x000fe200078e0a0c */
[----:B------:R-:W-:Y:S01]  /*13fe0*/  STL [R1+0x2a4], R14 ;  /* 0x0002a40e01007387 */ /* 0x000fe20000100800 */
[----:B------:R-:W-:-:S02]  /*13ff0*/  @!P1 IMAD.IADD R8, R8, 0x1, -R0 ;  /* 0x0000000108089824 */ /* 0x000fc400078e0a00 */
[----:B------:R-:W-:Y:S01]  /*14000*/  @!P3 IMAD.MOV R13, RZ, RZ, -R13 ;  /* 0x000000ffff0db224 */ /* 0x000fe200078e0a0d */
[----:B------:R-:W-:Y:S01]  /*14010*/  ISETP.GE.AND P3, PT, R4, RZ, PT ;  /* 0x000000ff0400720c */ /* 0x000fe20003f66270 */
[----:B------:R-:W-:Y:S02]  /*14020*/  VIADD R4, R2, 0x1a5 ;  /* 0x000001a502047836 */ /* 0x000fe40000000000 */
[----:B------:R-:W-:Y:S01]  /*14030*/  @!P5 IMAD.IADD R10, R10, 0x1, -R0 ;  /* 0x000000010a0ad824 */ /* 0x000fe200078e0a00 */
[----:B------:R-:W-:Y:S01]  /*14040*/  ISETP.GE.AND P5, PT, R5, RZ, PT ;  /* 0x000000ff0500720c */ /* 0x000fe20003fa6270 */
[C---:B------:R-:W-:Y:S01]  /*14050*/  IMAD R18, R0.reuse, R12, R18 ;  /* 0x0000000c00127224 */ /* 0x040fe200078e0212 */
[----:B------:R-:W-:Y:S01]  /*14060*/  IABS R17, R4 ;  /* 0x0000000400117213 */ /* 0x000fe20000000000 */
[----:B------:R-:W-:Y:S01]  /*14070*/  @!P4 IMAD.IADD R3, R3, 0x1, -R0 ;  /* 0x000000010303c824 */ /* 0x000fe200078e0a00 */
[C---:B------:R-:W-:Y:S01]  /*14080*/  ISETP.GT.U32.AND P4, PT, R0.reuse, R8, PT ;  /* 0x000000080000720c */ /* 0x040fe20003f84070 */
[----:B------:R-:W-:Y:S01]  /*14090*/  @!P0 IMAD.MOV R10, RZ, RZ, -R10 ;  /* 0x000000ffff0a8224 */ /* 0x000fe200078e0a0a */
[----:B------:R-:W-:Y:S01]  /*140a0*/  ISETP.GT.U32.AND P0, PT, R0, R18, PT ;  /* 0x000000120000720c */ /* 0x000fe20003f04070 */
[----:B------:R-:W-:Y:S01]  /*140b0*/  IMAD.MOV.U32 R11, RZ, RZ, R7 ;  /* 0x000000ffff0b7224 */ /* 0x000fe200078e0007 */
[----:B------:R1:W-:Y:S01]  /*140c0*/  STL [R1+0x290], R13 ;  /* 0x0002900d01007387 */ /* 0x0003e20000100800 */
[----:B------:R-:W-:Y:S01]  /*140d0*/  VIADD R9, R2, 0x1a7 ;  /* 0x000001a702097836 */ /* 0x000fe20000000000 */
[----:B------:R-:W-:Y:S01]  /*140e0*/  ISETP.GE.AND P1, PT, R4, RZ, PT ;  /* 0x000000ff0400720c */ /* 0x000fe20003f26270 */
[----:B------:R-:W-:-:S02]  /*140f0*/  VIADD R5, R2, 0x1a6 ;  /* 0x000001a602057836 */ /* 0x000fc40000000000 */
[----:B------:R-:W-:Y:S01]  /*14100*/  IMAD.HI.U32 R7, R6, R17, RZ ;  /* 0x0000001106077227 */ /* 0x000fe200078e00ff */
[----:B------:R-:W-:-:S03]  /*14110*/  IABS R16, R9 ;  /* 0x0000000900107213 */ /* 0x000fc60000000000 */
[----:B------:R-:W-:Y:S01]  /*14120*/  @!P2 IMAD.MOV R11, RZ, RZ, -R11 ;  /* 0x000000ffff0ba224 */ /* 0x000fe200078e0a0b */
[----:B------:R-:W-:Y:S01]  /*14130*/  ISETP.GT.U32.AND P2, PT, R0, R3, PT ;  /* 0x000000030000720c */ /* 0x000fe20003f44070 */
[----:B------:R-:W-:Y:S01]  /*14140*/  IMAD.MOV R7, RZ, RZ, -R7 ;  /* 0x000000ffff077224 */ /* 0x000fe200078e0a07 */
[----:B-1----:R-:W-:Y:S01]  /*14150*/  IABS R13, R5 ;  /* 0x00000005000d7213 */ /* 0x002fe20000000000 */
[--C-:B------:R-:W-:Y:S01]  /*14160*/  @!P4 IMAD.IADD R8, R8, 0x1, -R0.reuse ;  /* 0x000000010808c824 */ /* 0x100fe200078e0a00 */
[----:B------:R1:W-:Y:S01]  /*14170*/  STL [R1+0x28c], R11 ;  /* 0x00028c0b01007387 */ /* 0x0003e20000100800 */
[----:B------:R-:W-:Y:S02]  /*14180*/  IMAD R17, R0, R7, R17 ;  /* 0x0000000700117224 */ /* 0x000fe400078e0211 */
[----:B------:R-:W-:Y:S01]  /*14190*/  @!P0 IMAD.IADD R18, R18, 0x1, -R0 ;  /* 0x0000000112128824 */ /* 0x000fe200078e0a00 */
[----:B------:R2:W-:Y:S01]  /*141a0*/  STL [R1+0x288], R10 ;  /* 0x0002880a01007387 */ /* 0x0005e20000100800 */
[----:B------:R-:W-:Y:S01]  /*141b0*/  IMAD.HI.U32 R7, R6, R16, RZ ;  /* 0x0000001006077227 */ /* 0x000fe200078e00ff */
[----:B------:R-:W-:-:S02]  /*141c0*/  ISETP.GT.U32.AND P4, PT, R0, R17, PT ;  /* 0x000000110000720c */ /* 0x000fc40003f84070 */
[----:B------:R-:W-:Y:S01]  /*141d0*/  ISETP.GE.AND P0, PT, R9, RZ, PT ;  /* 0x000000ff0900720c */ /* 0x000fe20003f06270 */
[----:B------:R-:W-:Y:S02]  /*141e0*/  IMAD.MOV R7, RZ, RZ, -R7 ;  /* 0x000000ffff077224 */ /* 0x000fe400078e0a07 */
[----:B-1----:R-:W-:Y:S02]  /*141f0*/  IMAD.MOV.U32 R11, RZ, RZ, R8 ;  /* 0x000000ffff0b7224 */ /* 0x002fe400078e0008 */
[----:B------:R-:W-:Y:S01]  /*14200*/  @!P2 IMAD.IADD R3, R3, 0x1, -R0 ;  /* 0x000000010303a824 */ /* 0x000fe200078e0a00 */
[----:B------:R-:W-:Y:S01]  /*14210*/  ISETP.GE.AND P2, PT, R5, RZ, PT ;  /* 0x000000ff0500720c */ /* 0x000fe20003f46270 */
[----:B--2---:R-:W-:-:S04]  /*14220*/  IMAD.HI.U32 R10, R6, R13, RZ ;  /* 0x0000000d060a7227 */ /* 0x004fc800078e00ff */
[----:B------:R-:W-:Y:S01]  /*14230*/  @!P6 IMAD.MOV R11, RZ, RZ, -R11 ;  /* 0x000000ffff0be224 */ /* 0x000fe200078e0a0b */
[C---:B------:R-:W-:Y:S01]  /*14240*/  ISETP.GT.U32.AND P6, PT, R0.reuse, R18, PT ;  /* 0x000000120000720c */ /* 0x040fe20003fc4070 */
[----:B------:R-:W-:Y:S02]  /*14250*/  IMAD.MOV R10, RZ, RZ, -R10 ;  /* 0x000000ffff0a7224 */ /* 0x000fe400078e0a0a */
[C---:B------:R-:W-:Y:S01]  /*14260*/  IMAD R16, R0.reuse, R7, R16 ;  /* 0x0000000700107224 */ /* 0x040fe200078e0210 */
[----:B------:R1:W-:Y:S01]  /*14270*/  STL [R1+0x284], R11 ;  /* 0x0002840b01007387 */ /* 0x0003e20000100800 */
[----:B------:R-:W-:Y:S02]  /*14280*/  IMAD R13, R0, R10, R13 ;  /* 0x0000000a000d7224 */ /* 0x000fe400078e020d */
[----:B------:R-:W-:Y:S02]  /*14290*/  IMAD.MOV.U32 R7, RZ, RZ, R3 ;  /* 0x000000ffff077224 */ /* 0x000fe400078e0003 */
[----:B------:R-:W-:-:S02]  /*142a0*/  VIADD R4, R2, 0x1a8 ;  /* 0x000001a802047836 */ /* 0x000fc40000000000 */
[----:B------:R-:W-:Y:S01]  /*142b0*/  @!P3 IMAD.MOV R7, RZ, RZ, -R7 ;  /* 0x000000ffff07b224 */ /* 0x000fe200078e0a07 */
[----:B------:R-:W-:Y:S01]  /*142c0*/  ISETP.GT.U32.AND P3, PT, R0, R13, PT ;  /* 0x0000000d0000720c */ /* 0x000fe20003f64070 */
[--C-:B------:R-:W-:Y:S01]  /*142d0*/  @!P6 IMAD.IADD R18, R18, 0x1, -R0.reuse ;  /* 0x000000011212e824 */ /* 0x100fe200078e0a00 */
[----:B------:R-:W-:Y:S01]  /*142e0*/  ISETP.GT.U32.AND P6, PT, R0, R16, PT ;  /* 0x000000100000720c */ /* 0x000fe20003fc4070 */
[----:B------:R-:W-:Y:S01]  /*142f0*/  @!P4 IMAD.IADD R17, R17, 0x1, -R0 ;  /* 0x000000011111c824 */ /* 0x000fe200078e0a00 */
[----:B------:R-:W-:Y:S01]  /*14300*/  IABS R15, R4 ;  /* 0x00000004000f7213 */ /* 0x000fe20000000000 */
[C---:B------:R-:W-:Y:S01]  /*14310*/  VIADD R9, R2.reuse, 0x1a9 ;  /* 0x000001a902097836 */ /* 0x040fe20000000000 */
[----:B------:R2:W-:Y:S01]  /*14320*/  STL [R1+0x280], R7 ;  /* 0x0002800701007387 */ /* 0x0005e20000100800 */
[----:B------:R-:W-:Y:S01]  /*14330*/  VIADD R3, R2, 0x1aa ;  /* 0x000001aa02037836 */ /* 0x000fe20000000000 */
[----:B------:R-:W-:Y:S01]  /*14340*/  ISETP.GT.U32.AND P4, PT, R0, R17, PT ;  /* 0x000000110000720c */ /* 0x000fe20003f84070 */
[----:B------:R-:W-:Y:S01]  /*14350*/  IMAD.HI.U32 R5, R6, R15, RZ ;  /* 0x0000000f06057227 */ /* 0x000fe200078e00ff */
[----:B-1----:R-:W-:-:S02]  /*14360*/  IABS R11, R9 ;  /* 0x00000009000b7213 */ /* 0x002fc40000000000 */
[----:B------:R-:W-:Y:S01]  /*14370*/  IABS R8, R3 ;  /* 0x0000000300087213 */ /* 0x000fe20000000000 */
[--C-:B------:R-:W-:Y:S01]  /*14380*/  @!P3 IMAD.IADD R13, R13, 0x1, -R0.reuse ;  /* 0x000000010d0db824 */ /* 0x100fe200078e0a00 */
[----:B------:R-:W-:Y:S01]  /*14390*/  ISETP.GE.AND P3, PT, R4, RZ, PT ;  /* 0x000000ff0400720c */ /* 0x000fe20003f66270 */
[----:B------:R-:W-:Y:S02]  /*143a0*/  IMAD.MOV R5, RZ, RZ, -R5 ;  /* 0x000000ffff057224 */ /* 0x000fe400078e0a05 */
[----:B------:R-:W-:Y:S01]  /*143b0*/  @!P6 IMAD.IADD R16, R16, 0x1, -R0 ;  /* 0x000000011010e824 */ /* 0x000fe200078e0a00 */
[----:B------:R-:W-:Y:S01]  /*143c0*/  ISETP.GT.U32.AND P6, PT, R0, R13, PT ;  /* 0x0000000d0000720c */ /* 0x000fe20003fc4070 */
[----:B------:R-:W-:-:S04]  /*143d0*/  IMAD.HI.U32 R14, R6, R11, RZ ;  /* 0x0000000b060e7227 */ /* 0x000fc800078e00ff */
[C---:B------:R-:W-:Y:S02]  /*143e0*/  IMAD R15, R0.reuse, R5, R15 ;  /* 0x00000005000f7224 */ /* 0x040fe400078e020f */
[----:B------:R-:W-:Y:S02]  /*143f0*/  IMAD.MOV R14, RZ, RZ, -R14 ;  /* 0x000000ffff0e7224 */ /* 0x000fe400078e0a0e */
[----:B------:R-:W-:Y:S01]  /*14400*/  @!P4 IMAD.IADD R17, R17, 0x1, -R0 ;  /* 0x000000011111c824 */ /* 0x000fe200078e0a00 */
[C---:B------:R-:W-:Y:S01]  /*14410*/  ISETP.GT.U32.AND P4, PT, R0.reuse, R15, PT ;  /* 0x0000000f0000720c */ /* 0x040fe20003f84070 */
[----:B------:R-:W-:Y:S02]  /*14420*/  IMAD R11, R0, R14, R11 ;  /* 0x0000000e000b7224 */ /* 0x000fe400078e020b */
[----:B------:R-:W-:Y:S02]  /*14430*/  IMAD.MOV.U32 R20, RZ, RZ, R18 ;  /* 0x000000ffff147224 */ /* 0x000fe400078e0012 */
[----:B------:R-:W-:-:S02]  /*14440*/  VIADD R12, R2, 0x1ac ;  /* 0x000001ac020c7836 */ /* 0x000fc40000000000 */
[----:B------:R-:W-:Y:S01]  /*14450*/  @!P6 IMAD.IADD R13, R13, 0x1, -R0 ;  /* 0x000000010d0de824 */ /* 0x000fe200078e0a00 */
[C---:B------:R-:W-:Y:S01]  /*14460*/  ISETP.GT.U32.AND P6, PT, R0.reuse, R11, PT ;  /* 0x0000000b0000720c */ /* 0x040fe20003fc4070 */
[----:B------:R-:W-:Y:S01]  /*14470*/  @!P5 IMAD.MOV R20, RZ, RZ, -R20 ;  /* 0x000000ffff14d224 */ /* 0x000fe200078e0a14 */
[----:B------:R-:W-:Y:S01]  /*14480*/  ISETP.GT.U32.AND P5, PT, R0, R16, PT ;  /* 0x000000100000720c */ /* 0x000fe20003fa4070 */
[----:B------:R-:W-:Y:S01]  /*14490*/  IMAD.HI.U32 R4, R6, R8, RZ ;  /* 0x0000000806047227 */ /* 0x000fe200078e00ff */
[----:B------:R-:W-:Y:S02]  /*144a0*/  IABS R5, R12 ;  /* 0x0000000c00057213 */ /* 0x000fe40000000000 */
[----:B------:R-:W-:Y:S01]  /*144b0*/  STL [R1+0x260], R20 ;  /* 0x0002601401007387 */ /* 0x000fe20000100800 */
[----:B------:R-:W-:Y:S02]  /*144c0*/  IMAD.MOV.U32 R19, RZ, RZ, R17 ;  /* 0x000000ffff137224 */ /* 0x000fe400078e0011 */
[----:B------:R-:W-:-:S02]  /*144d0*/  IMAD.MOV R4, RZ, RZ, -R4 ;  /* 0x000000ffff047224 */ /* 0x000fc400078e0a04 */
[----:B------:R-:W-:Y:S02]  /*144e0*/  @!P4 IMAD.IADD R15, R15, 0x1, -R0 ;  /* 0x000000010f0fc824 */ /* 0x000fe400078e0a00 */
[----:B------:R-:W-:Y:S01]  /*144f0*/  @!P1 IMAD.MOV R19, RZ, RZ, -R19 ;  /* 0x000000ffff139224 */ /* 0x000fe200078e0a13 */
[----:B------:R-:W-:Y:S01]  /*14500*/  ISETP.GE.AND P1, PT, R9, RZ, PT ;  /* 0x000000ff0900720c */ /* 0x000fe20003f26270 */
[----:B------:R-:W-:Y:S01]  /*14510*/  IMAD.HI.U32 R9, R6, R5, RZ ;  /* 0x0000000506097227 */ /* 0x000fe200078e00ff */
[----:B------:R-:W-:Y:S02]  /*14520*/  ISETP.GT.U32.AND P4, PT, R0, R15, PT ;  /* 0x0000000f0000720c */ /* 0x000fe40003f84070 */
[----:B------:R-:W-:Y:S01]  /*14530*/  STL [R1+0x244], R19 ;  /* 0x0002441301007387 */ /* 0x000fe20000100800 */
[----:B------:R-:W-:Y:S02]  /*14540*/  VIADD R10, R2, 0x1ab ;  /* 0x000001ab020a7836 */ /* 0x000fe40000000000 */
[----:B------:R-:W-:-:S02]  /*14550*/  IMAD R8, R0, R4, R8 ;  /* 0x0000000400087224 */ /* 0x000fc400078e0208 */
[----:B------:R-:W-:Y:S01]  /*14560*/  IMAD.MOV R9, RZ, RZ, -R9 ;  /* 0x000000ffff097224 */ /* 0x000fe200078e0a09 */
[----:B--2---:R-:W-:Y:S01]  /*14570*/  IABS R7, R10 ;  /* 0x0000000a00077213 */ /* 0x004fe20000000000 */
[--C-:B------:R-:W-:Y:S02]  /*14580*/  @!P6 IMAD.IADD R11, R11, 0x1, -R0.reuse ;  /* 0x000000010b0be824 */ /* 0x100fe400078e0a00 */
[----:B------:R-:W-:Y:S02]  /*14590*/  IMAD.MOV.U32 R17, RZ, RZ, R13 ;  /* 0x000000ffff117224 */ /* 0x000fe400078e000d */
[----:B------:R-:W-:Y:S01]  /*145a0*/  @!P5 IMAD.IADD R16, R16, 0x1, -R0 ;  /* 0x000000011010d824 */ /* 0x000fe200078e0a00 */
[C---:B------:R-:W-:Y:S01]  /*145b0*/  ISETP.GT.U32.AND P5, PT, R0.reuse, R8, PT ;  /* 0x000000080000720c */ /* 0x040fe20003fa4070 */
[C---:B------:R-:W-:Y:S02]  /*145c0*/  IMAD R5, R0.reuse, R9, R5 ;  /* 0x0000000900057224 */ /* 0x040fe400078e0205 */
[----:B------:R-:W-:Y:S01]  /*145d0*/  @!P2 IMAD.MOV R17, RZ, RZ, -R17 ;  /* 0x000000ffff11a224 */ /* 0x000fe200078e0a11 */
[----:B------:R-:W-:Y:S01]  /*145e0*/  ISETP.GT.U32.AND P2, PT, R0, R11, PT ;  /* 0x0000000b0000720c */ /* 0x000fe20003f44070 */
[----:B------:R-:W-:-:S03]  /*145f0*/  IMAD.HI.U32 R14, R6, R7, RZ ;  /* 0x00000007060e7227 */ /* 0x000fc600078e00ff */
[----:B------:R-:W-:Y:S01]  /*14600*/  STL [R1+0x240], R17 ;  /* 0x0002401101007387 */ /* 0x000fe20000100800 */
[----:B------:R-:W-:Y:S01]  /*14610*/  @!P0 IMAD.MOV R16, RZ, RZ, -R16 ;  /* 0x000000ffff108224 */ /* 0x000fe200078e0a10 */
[----:B------:R-:W-:Y:S01]  /*14620*/  ISETP.GT.U32.AND P0, PT, R0, R5, PT ;  /* 0x000000050000720c */ /* 0x000fe20003f04070 */
[----:B------:R-:W-:Y:S02]  /*14630*/  IMAD.MOV R14, RZ, RZ, -R14 ;  /* 0x000000ffff0e7224 */ /* 0x000fe400078e0a0e */
[C---:B------:R-:W-:Y:S01]  /*14640*/  VIADD R4, R2.reuse, 0x1ad ;  /* 0x000001ad02047836 */ /* 0x040fe20000000000 */
[----:B------:R-:W-:Y:S01]  /*14650*/  STL [R1+0x230], R16 ;  /* 0x0002301001007387 */ /* 0x000fe20000100800 */
[----:B------:R-:W-:Y:S01]  /*14660*/  @!P4 IMAD.IADD R15, R15, 0x1, -R0 ;  /* 0x000000010f0fc824 */ /* 0x000fe200078e0a00 */
[----:B------:R-:W-:Y:S01]  /*14670*/  ISETP.GE.AND P4, PT, R3, RZ, PT ;  /* 0x000000ff0300720c */ /* 0x000fe20003f86270 */
[----:B------:R-:W-:Y:S01]  /*14680*/  VIADD R9, R2, 0x1ae ;  /* 0x000001ae02097836 */ /* 0x000fe20000000000 */
[----:B------:R-:W-:Y:S01]  /*14690*/  IABS R3, R4 ;  /* 0x0000000400037213 */ /* 0x000fe20000000000 */
[----:B------:R-:W-:-:S02]  /*146a0*/  IMAD R7, R0, R14, R7 ;  /* 0x0000000e00077224 */ /* 0x000fc400078e0207 */
[--C-:B------:R-:W-:Y:S01]  /*146b0*/  @!P5 IMAD.IADD R8, R8, 0x1, -R0.reuse ;  /* 0x000000010808d824 */ /* 0x100fe200078e0a00 */
[----:B------:R-:W-:Y:S01]  /*146c0*/  IABS R14, R9 ;  /* 0x00000009000e7213 */ /* 0x000fe20000000000 */
[----:B------:R-:W-:Y:S01]  /*146d0*/  @!P3 IMAD.MOV R15, RZ, RZ, -R15 ;  /* 0x000000ffff0fb224 */ /* 0x000fe200078e0a0f */
[C---:B------:R-:W-:Y:S01]  /*146e0*/  ISETP.GT.U32.AND P6, PT, R0.reuse, R7, PT ;  /* 0x000000070000720c */ /* 0x040fe20003fc4070 */
[--C-:B------:R-:W-:Y:S01]  /*146f0*/  @!P2 IMAD.IADD R11, R11, 0x1, -R0.reuse ;  /* 0x000000010b0ba824 */ /* 0x100fe200078e0a00 */
[----:B------:R-:W-:Y:S01]  /*14700*/  ISETP.GT.U32.AND P5, PT, R0, R8, PT ;  /* 0x000000080000720c */ /* 0x000fe20003fa4070 */
[----:B------:R-:W-:Y:S01]  /*14710*/  IMAD.HI.U32 R13, R6, R3, RZ ;  /* 0x00000003060d7227 */ /* 0x000fe200078e00ff */
[----:B------:R1:W-:Y:S01]  /*14720*/  STL [R1+0x22c], R15 ;  /* 0x00022c0f01007387 */ /* 0x0003e20000100800 */
[----:B------:R-:W-:Y:S02]  /*14730*/  ISETP.GE.AND P3, PT, R10, RZ, PT ;  /* 0x000000ff0a00720c */ /* 0x000fe40003f66270 */
[----:B------:R-:W-:Y:S01]  /*14740*/  @!P0 IMAD.IADD R5, R5, 0x1, -R0 ;  /* 0x0000000105058824 */ /* 0x000fe200078e0a00 */
[----:B------:R-:W-:Y:S01]  /*14750*/  ISETP.GE.AND P2, PT, R12, RZ, PT ;  /* 0x000000ff0c00720c */ /* 0x000fe20003f46270 */
[----:B------:R-:W-:Y:S01]  /*14760*/  IMAD.MOV.U32 R10, RZ, RZ, R14 ;  /* 0x000000ffff0a7224 */ /* 0x000fe200078e000e */
[----:B------:R-:W-:Y:S01]  /*14770*/  ISETP.GE.AND P0, PT, R4, RZ, PT ;  /* 0x000000ff0400720c */ /* 0x000fe20003f06270 */
[----:B------:R-:W-:-:S02]  /*14780*/  IMAD.MOV R13, RZ, RZ, -R13 ;  /* 0x000000ffff0d7224 */ /* 0x000fc400078e0a0d */
[----:B------:R-:W-:-:S04]  /*14790*/  IMAD.HI.U32 R12, R6, R10, RZ ;  /* 0x0000000a060c7227 */ /* 0x000fc800078e00ff */
[----:B-1----:R-:W-:Y:S02]  /*147a0*/  IMAD.MOV.U32 R15, RZ, RZ, R11 ;  /* 0x000000ffff0f7224 */ /* 0x002fe400078e000b */
[C---:B------:R-:W-:Y:S02]  /*147b0*/  IMAD R3, R0.reuse, R13, R3 ;  /* 0x0000000d00037224 */ /* 0x040fe400078e0203 */
[----:B------:R-:W-:Y:S01]  /*147c0*/  @!P1 IMAD.MOV R15, RZ, RZ, -R15 ;  /* 0x000000ffff0f9224 */ /* 0x000fe200078e0a0f */
[----:B------:R-:W-:Y:S01]  /*147d0*/  ISETP.GT.U32.AND P1, PT, R0, R5, PT ;  /* 0x000000050000720c */ /* 0x000fe20003f24070 */
[----:B------:R-:W-:Y:S02]  /*147e0*/  IMAD.MOV R12, RZ, RZ, -R12 ;  /* 0x000000ffff0c7224 */ /* 0x000fe400078e0a0c */
[--C-:B------:R-:W-:Y:S01]  /*147f0*/  @!P6 IMAD.IADD R7, R7, 0x1, -R0.reuse ;  /* 0x000000010707e824 */ /* 0x100fe200078e0a00 */
[----:B------:R-:W-:Y:S01]  /*14800*/  STL [R1+0x228], R15 ;  /* 0x0002280f01007387 */ /* 0x000fe20000100800 */
[----:B------:R-:W-:Y:S01]  /*14810*/  @!P5 IMAD.IADD R8, R8, 0x1, -R0 ;  /* 0x000000010808d824 */ /* 0x000fe200078e0a00 */
[C---:B------:R-:W-:Y:S01]  /*14820*/  ISETP.GT.U32.AND P5, PT, R0.reuse, R3, PT ;  /* 0x000000030000720c */ /* 0x040fe20003fa4070 */
[C---:B------:R-:W-:Y:S01]  /*14830*/  IMAD R4, R0.reuse, R12, R10 ;  /* 0x0000000c00047224 */ /* 0x040fe200078e020a */
[----:B------:R-:W-:Y:S01]  /*14840*/  ISETP.GT.U32.AND P6, PT, R0, R7, PT ;  /* 0x000000070000720c */ /* 0x000fe20003fc4070 */
[----:B------:R-:W-:-:S02]  /*14850*/  IMAD.MOV.U32 R13, RZ, RZ, R8 ;  /* 0x000000ffff0d7224 */ /* 0x000fc400078e0008 */
[----:B------:R-:W-:Y:S02]  /*14860*/  VIADD R18, R2, 0x1af ;  /* 0x000001af02127836 */ /* 0x000fe40000000000 */
[--C-:B------:R-:W-:Y:S01]  /*14870*/  @!P1 IMAD.IADD R5, R5, 0x1, -R0.reuse ;  /* 0x0000000105059824 */ /* 0x100fe200078e0a00 */
[----:B------:R-:W-:Y:S01]  /*14880*/  ISETP.GT.U32.AND P1, PT, R0, R4, PT ;  /* 0x000000040000720c */ /* 0x000fe20003f24070 */
[----:B------:R-:W-:Y:S02]  /*14890*/  @!P4 IMAD.MOV R13, RZ, RZ, -R13 ;  /* 0x000000ffff0dc224 */ /* 0x000fe400078e0a0d */
[----:B------:R-:W-:Y:S02]  /*148a0*/  IMAD.MOV.U32 R10, RZ, RZ, R5 ;  /* 0x000000ffff0a7224 */ /* 0x000fe400078e0005 */
[--C-:B------:R-:W-:Y:S01]  /*148b0*/  @!P5 IMAD.IADD R3, R3, 0x1, -R0.reuse ;  /* 0x000000010303d824 */ /* 0x100fe200078e0a00 */
[----:B------:R-:W-:Y:S01]  /*148c0*/  ISETP.GE.AND P5, PT, R18, RZ, PT ;  /* 0x000000ff1200720c */ /* 0x000fe20003fa6270 */
[----:B------:R-:W-:Y:S01]  /*148d0*/  @!P6 IMAD.IADD R7, R7, 0x1, -R0 ;  /* 0x000000010707e824 */ /* 0x000fe200078e0a00 */
[----:B------:R-:W-:Y:S01]  /*148e0*/  ISETP.GE.AND P6, PT, R9, RZ, PT ;  /* 0x000000ff0900720c */ /* 0x000fe20003fc6270 */
[----:B------:R-:W-:Y:S01]  /*148f0*/  @!P2 IMAD.MOV R10, RZ, RZ, -R10 ;  /* 0x000000ffff0aa224 */ /* 0x000fe200078e0a0a */
[----:B------:R-:W-:Y:S01]  /*14900*/  ISETP.GT.U32.AND P4, PT, R0, R3, PT ;  /* 0x000000030000720c */ /* 0x000fe20003f84070 */
[----:B------:R-:W-:Y:S01]  /*14910*/  @!P3 IMAD.MOV R7, RZ, RZ, -R7 ;  /* 0x000000ffff07b224 */ /* 0x000fe200078e0a07 */
[----:B------:R-:W-:Y:S01]  /*14920*/  IABS R18, R18 ;  /* 0x0000001200127213 */ /* 0x000fe20000000000 */
[----:B------:R-:W-:Y:S01]  /*14930*/  @!P1 IMAD.IADD R4, R4, 0x1, -R0 ;  /* 0x0000000104049824 */ /* 0x000fe200078e0a00 */
[----:B------:R-:W-:Y:S01]  /*14940*/  STL [R1+0x224], R13 ;  /* 0x0002240d01007387 */ /* 0x000fe20000100800 */
[----:B------:R-:W-:-:S02]  /*14950*/  VIADD R11, R2, 0x1b0 ;  /* 0x000001b0020b7836 */ /* 0x000fc40000000000 */
[----:B------:R-:W-:Y:S01]  /*14960*/  VIADD R9, R2, 0x1b1 ;  /* 0x000001b102097836 */ /* 0x000fe20000000000 */
[----:B------:R-:W-:Y:S01]  /*14970*/  ISETP.GT.U32.AND P1, PT, R0, R4, PT ;  /* 0x000000040000720c */ /* 0x000fe20003f24070 */
[----:B------:R1:W-:Y:S01]  /*14980*/  STL [R1+0x220], R7 ;  /* 0x0002200701007387 */ /* 0x0003e20000100800 */
[----:B------:R-:W-:Y:S01]  /*14990*/  ISETP.GE.AND P3, PT, R11, RZ, PT ;  /* 0x000000ff0b00720c */ /* 0x000fe20003f66270 */
[C---:B------:R-:W-:Y:S01]  /*149a0*/  VIADD R8, R2.reuse, 0x1b2 ;  /* 0x000001b202087836 */ /* 0x040fe20000000000 */
[----:B------:R-:W-:Y:S01]  /*149b0*/  ISETP.GE.AND P2, PT, R9, RZ, PT ;  /* 0x000000ff0900720c */ /* 0x000fe20003f46270 */
[----:B------:R2:W-:Y:S01]  /*149c0*/  STL [R1+0x21c], R10 ;  /* 0x00021c0a01007387 */ /* 0x0005e20000100800 */
[----:B------:R-:W-:Y:S01]  /*149d0*/  IABS R11, R11 ;  /* 0x0000000b000b7213 */ /* 0x000fe20000000000 */
[----:B------:R-:W-:Y:S01]  /*149e0*/  @!P4 IMAD.IADD R3, R3, 0x1, -R0 ;  /* 0x000000010303c824 */ /* 0x000fe200078e0a00 */
[----:B------:R-:W-:Y:S01]  /*149f0*/  IABS R9, R9 ;  /* 0x0000000900097213 */ /* 0x000fe20000000000 */
[----:B------:R-:W-:Y:S01]  /*14a00*/  VIADD R17, R2, 0x1b3 ;  /* 0x000001b302117836 */ /* 0x000fe20000000000 */
[----:B------:R-:W-:Y:S01]  /*14a10*/  ISETP.GE.AND P4, PT, R8, RZ, PT ;  /* 0x000000ff0800720c */ /* 0x000fe20003f86270 */
[----:B-1----:R-:W-:Y:S01]  /*14a20*/  IMAD.HI.U32 R7, R6, R11, RZ ;  /* 0x0000000b06077227 */ /* 0x002fe200078e00ff */
[----:B------:R-:W-:-:S03]  /*14a30*/  IABS R8, R8 ;  /* 0x0000000800087213 */ /* 0x000fc60000000000 */
[----:B--2---:R-:W-:-:S04]  /*14a40*/  IMAD.HI.U32 R10, R6, R18, RZ ;  /* 0x00000012060a7227 */ /* 0x004fc800078e00ff */
[----:B------:R-:W-:Y:S02]  /*14a50*/  IMAD.MOV R10, RZ, RZ, -R10 ;  /* 0x000000ffff0a7224 */ /* 0x000fe400078e0a0a */
[----:B------:R-:W-:-:S04]  /*14a60*/  IMAD.HI.U32 R5, R6, R9, RZ ;  /* 0x0000000906057227 */ /* 0x000fc800078e00ff */
[----:B------:R-:W-:Y:S02]  /*14a70*/  IMAD R18, R0, R10, R18 ;  /* 0x0000000a00127224 */ /* 0x000fe400078e0212 */
[----:B------:R-:W-:Y:S02]  /*14a80*/  IMAD.MOV.U32 R12, RZ, RZ, R3 ;  /* 0x000000ffff0c7224 */ /* 0x000fe400078e0003 */
[----:B------:R-:W-:Y:S02]  /*14a90*/  IMAD.MOV R7, RZ, RZ, -R7 ;  /* 0x000000ffff077224 */ /* 0x000fe400078e0a07 */
[----:B------:R-:W-:Y:S02]  /*14aa0*/  IMAD.MOV R5, RZ, RZ, -R5 ;  /* 0x000000ffff057224 */ /* 0x000fe400078e0a05 */
[----:B------:R-:W-:Y:S02]  /*14ab0*/  @!P1 IMAD.IADD R4, R4, 0x1, -R0 ;  /* 0x0000000104049824 */ /* 0x000fe400078e0a00 */
[----:B------:R-:W-:Y:S01]  /*14ac0*/  @!P0 IMAD.MOV R12, RZ, RZ, -R12 ;  /* 0x000000ffff0c8224 */ /* 0x000fe200078e0a0c */
[C---:B------:R-:W-:Y:S01]  /*14ad0*/  ISETP.GT.U32.AND P0, PT, R0.reuse, R18, PT ;  /* 0x000000120000720c */ /* 0x040fe20003f04070 */
[----:B------:R-:W-:-:S02]  /*14ae0*/  IMAD R11, R0, R7, R11 ;  /* 0x00000007000b7224 */ /* 0x000fc400078e020b */
[C---:B------:R-:W-:Y:S01]  /*14af0*/  IMAD R9, R0.reuse, R5, R9 ;  /* 0x0000000500097224 */ /* 0x040fe200078e0209 */
[----:B------:R-:W-:Y:S01]  /*14b00*/  IABS R5, R17 ;  /* 0x0000001100057213 */ /* 0x000fe20000000000 */
[----:B------:R-:W-:Y:S01]  /*14b10*/  IMAD.MOV.U32 R10, RZ, RZ, R4 ;  /* 0x000000ffff0a7224 */ /* 0x000fe200078e0004 */
[----:B------:R-:W-:Y:S01]  /*14b20*/  ISETP.GT.U32.AND P1, PT, R0, R11, PT ;  /* 0x0000000b0000720c */ /* 0x000fe20003f24070 */
[----:B------:R-:W-:Y:S01]  /*14b30*/  VIADD R14, R2, 0x1b4 ;  /* 0x000001b4020e7836 */ /* 0x000fe20000000000 */
[----:B------:R-:W-:Y:S01]  /*14b40*/  STL [R1+0x218], R12 ;  /* 0x0002180c01007387 */ /* 0x000fe20000100800 */
[----:B------:R-:W-:Y:S01]  /*14b50*/  @!P6 IMAD.MOV R10, RZ, RZ, -R10 ;  /* 0x000000ffff0ae224 */ /* 0x000fe200078e0a0a */
[----:B------:R-:W-:Y:S01]  /*14b60*/  ISETP.GT.U32.AND P6, PT, R0, R9, PT ;  /* 0x000000090000720c */ /* 0x000fe20003fc4070 */
[----:B------:R-:W-:Y:S01]  /*14b70*/  IMAD.HI.U32 R3, R6, R8, RZ ;  /* 0x0000000806037227 */ /* 0x000fe200078e00ff */
[----:B------:R-:W-:Y:S02]  /*14b80*/  IABS R16, R14 ;  /* 0x0000000e00107213 */ /* 0x000fe40000000000 */
[----:B------:R1:W-:Y:S01]  /*14b90*/  STL [R1+0x210], R10 ;  /* 0x0002100a01007387 */ /* 0x0003e20000100800 */
[----:B------:R-:W-:-:S02]  /*14ba0*/  @!P0 IMAD.IADD R18, R18, 0x1, -R0 ;  /* 0x0000000112128824 */ /* 0x000fc400078e0a00 */
[----:B------:R-:W-:Y:S02]  /*14bb0*/  IMAD.MOV R3, RZ, RZ, -R3 ;  /* 0x000000ffff037224 */ /* 0x000fe400078e0a03 */
[----:B------:R-:W-:Y:S01]  /*14bc0*/  @!P1 IMAD.IADD R11, R11, 0x1, -R0 ;  /* 0x000000010b0b9824 */ /* 0x000fe200078e0a00 */
[C---:B------:R-:W-:Y:S01]  /*14bd0*/  ISETP.GT.U32.AND P0, PT, R0.reuse, R18, PT ;  /* 0x000000120000720c */ /* 0x040fe20003f04070 */
[C---:B------:R-:W-:Y:S02]  /*14be0*/  IMAD R8, R0.reuse, R3, R8 ;  /* 0x0000000300087224 */ /* 0x040fe400078e0208 */
[----:B------:R-:W-:Y:S01]  /*14bf0*/  @!P6 IMAD.IADD R9, R9, 0x1, -R0 ;  /* 0x000000010909e824 */ /* 0x000fe200078e0a00 */
[----:B------:R-:W-:Y:S01]  /*14c00*/  ISETP.GT.U32.AND P1, PT, R0, R11, PT ;  /* 0x0000000b0000720c */ /* 0x000fe20003f24070 */
[----:B-1----:R-:W-:-:S03]  /*14c10*/  IMAD.HI.U32 R10, R6, R5, RZ ;  /* 0x00000005060a7227 */ /* 0x002fc600078e00ff */
[----:B------:R-:W-:Y:S01]  /*14c20*/  ISETP.GT.U32.AND P6, PT, R0, R9, PT ;  /* 0x000000090000720c */ /* 0x000fe20003fc4070 */
[----:B------:R-:W-:-:S04]  /*14c30*/  IMAD.HI.U32 R3, R6, R16, RZ ;  /* 0x0000001006037227 */ /* 0x000fc800078e00ff */
[----:B------:R-:W-:Y:S02]  /*14c40*/  IMAD.MOV R10, RZ, RZ, -R10 ;  /* 0x000000ffff0a7224 */ /* 0x000fe400078e0a0a */
[----:B------:R-:W-:Y:S02]  /*14c50*/  IMAD.MOV R3, RZ, RZ, -R3 ;  /* 0x000000ffff037224 */ /* 0x000fe400078e0a03 */
[----:B------:R-:W-:Y:S01]  /*14c60*/  @!P0 IMAD.IADD R18, R18, 0x1, -R0 ;  /* 0x0000000112128824 */ /* 0x000fe200078e0a00 */
[C---:B------:R-:W-:Y:S01]  /*14c70*/  ISETP.GT.U32.AND P0, PT, R0.reuse, R8, PT ;  /* 0x000000080000720c */ /* 0x040fe20003f04070 */
[C---:B------:R-:W-:Y:S02]  /*14c80*/  IMAD R5, R0.reuse, R10, R5 ;  /* 0x0000000a00057224 */ /* 0x040fe400078e0205 */
[C---:B------:R-:W-:Y:S02]  /*14c90*/  IMAD R16, R0.reuse, R3, R16 ;  /* 0x0000000300107224 */ /* 0x040fe400078e0210 */
[--C-:B------:R-:W-:Y:S01]  /*14ca0*/  @!P1 IMAD.IADD R11, R11, 0x1, -R0.reuse ;  /* 0x000000010b0b9824 */ /* 0x100fe200078e0a00 */
[C---:B------:R-:W-:Y:S01]  /*14cb0*/  ISETP.GT.U32.AND P1, PT, R0.reuse, R5, PT ;  /* 0x000000050000720c */ /* 0x040fe20003f24070 */
[----:B------:R-:W-:Y:S01]  /*14cc0*/  @!P6 IMAD.IADD R9, R9, 0x1, -R0 ;  /* 0x000000010909e824 */ /* 0x000fe200078e0a00 */
[----:B------:R-:W-:Y:S01]  /*14cd0*/  ISETP.GT.U32.AND P6, PT, R0, R16, PT ;  /* 0x000000100000720c */ /* 0x000fe20003fc4070 */
[----:B------:R-:W-:-:S02]  /*14ce0*/  VIADD R4, R2, 0x1b6 ;  /* 0x000001b602047836 */ /* 0x000fc40000000000 */
[----:B------:R-:W-:Y:S02]  /*14cf0*/  IMAD.MOV.U32 R19, RZ, RZ, R18 ;  /* 0x000000ffff137224 */ /* 0x000fe400078e0012 */
[C---:B------:R-:W-:Y:S01]  /*14d00*/  VIADD R3, R2.reuse, 0x1b7 ;  /* 0x000001b702037836 */ /* 0x040fe20000000000 */
[----:B------:R-:W-:Y:S01]  /*14d10*/  IABS R15, R4 ;  /* 0x00000004000f7213 */ /* 0x000fe20000000000 */
[----:B------:R-:W-:Y:S02]  /*14d20*/  VIADD R7, R2, 0x1b5 ;  /* 0x000001b502077836 */ /* 0x000fe40000000000 */
[----:B------:R-:W-:Y:S02]  /*14d30*/  @!P0 IMAD.IADD R8, R8, 0x1, -R0 ;  /* 0x0000000108088824 */ /* 0x000fe400078e0a00 */
[----:B------:R-:W-:Y:S01]  /*14d40*/  @!P5 IMAD.MOV R19, RZ, RZ, -R19 ;  /* 0x000000ffff13d224 */ /* 0x000fe200078e0a13 */
[----:B------:R-:W-:Y:S01]  /*14d50*/  ISETP.GE.AND P5, PT, R17, RZ, PT ;  /* 0x000000ff1100720c */ /* 0x000fe20003fa6270 */
[----:B------:R-:W-:Y:S01]  /*14d60*/  IMAD.HI.U32 R10, R6, R15, RZ ;  /* 0x0000000f060a7227 */ /* 0x000fe200078e00ff */
[----:B------:R-:W-:-:S02]  /*14d70*/  IABS R17, R3 ;  /* 0x0000000300117213 */ /* 0x000fc40000000000 */
[----:B------:R-:W-:Y:S01]  /*14d80*/  IABS R13, R7 ;  /* 0x00000007000d7213 */ /* 0x000fe20000000000 */
[--C-:B------:R-:W-:Y:S01]  /*14d90*/  @!P1 IMAD.IADD R5, R5, 0x1, -R0.reuse ;  /* 0x0000000105059824 */ /* 0x100fe200078e0a00 */
[----:B------:R-:W-:Y:S01]  /*14da0*/  ISETP.GT.U32.AND P0, PT, R0, R8, PT ;  /* 0x000000080000720c */ /* 0x000fe20003f04070 */
[----:B------:R-:W-:Y:S01]  /*14db0*/  @!P6 IMAD.IADD R16, R16, 0x1, -R0 ;  /* 0x000000011010e824 */ /* 0x000fe200078e0a00 */
[----:B------:R-:W-:Y:S01]  /*14dc0*/  ISETP.GE.AND P1, PT, R14, RZ, PT ;  /* 0x000000ff0e00720c */ /* 0x000fe20003f26270 */
[----:B------:R-:W-:Y:S01]  /*14dd0*/  IMAD.MOV R10, RZ, RZ, -R10 ;  /* 0x000000ffff0a7224 */ /* 0x000fe200078e0a0a */
[----:B------:R-:W-:Y:S01]  /*14de0*/  ISETP.GT.U32.AND P6, PT, R0, R5, PT ;  /* 0x000000050000720c */ /* 0x000fe20003fc4070 */
[----:B------:R-:W-:Y:S01]  /*14df0*/  IMAD.MOV.U32 R14, RZ, RZ, R17 ;  /* 0x000000ffff0e7224 */ /* 0x000fe200078e0011 */
[----:B------:R-:W-:Y:S01]  /*14e00*/  STL [R1+0x1f8], R19 ;  /* 0x0001f81301007387 */ /* 0x000fe20000100800 */
[----:B------:R-:W-:-:S04]  /*14e10*/  IMAD.HI.U32 R12, R6, R13, RZ ;  /* 0x0000000d060c7227 */ /* 0x000fc800078e00ff */
[----:B------:R-:W-:Y:S01]  /*14e20*/  @!P3 IMAD.MOV R11, RZ, RZ, -R11 ;  /* 0x000000ffff0bb224 */ /* 0x000fe200078e0a0b */
[C---:B------:R-:W-:Y:S01]  /*14e30*/  ISETP.GT.U32.AND P3, PT, R0.reuse, R16, PT ;  /* 0x000000100000720c */ /* 0x040fe20003f64070 */
[----:B------:R-:W-:Y:S02]  /*14e40*/  IMAD R15, R0, R10, R15 ;  /* 0x0000000a000f7224 */ /* 0x000fe400078e020f */
[----:B------:R-:W-:Y:S01]  /*14e50*/  IMAD.HI.U32 R10, R6, R14, RZ ;  /* 0x0000000e060a7227 */ /* 0x000fe200078e00ff */
[----:B------:R1:W-:Y:S03]  /*14e60*/  STL [R1+0x1f4], R11 ;  /* 0x0001f40b01007387 */ /* 0x0003e60000100800 */
[----:B------:R-:W-:Y:S02]  /*14e70*/  IMAD.MOV R12, RZ, RZ, -R12 ;  /* 0x000000ffff0c7224 */ /* 0x000fe400078e0a0c */
[----:B------:R-:W-:-:S02]  /*14e80*/  IMAD.MOV R10, RZ, RZ, -R10 ;  /* 0x000000ffff0a7224 */ /* 0x000fc400078e0a0a */
[----:B------:R-:W-:Y:S02]  /*14e90*/  IMAD R13, R0, R12, R13 ;  /* 0x0000000c000d7224 */ /* 0x000fe400078e020d */
[----:B------:R-:W-:Y:S02]  /*14ea0*/  @!P0 IMAD.IADD R8, R8, 0x1, -R0 ;  /* 0x0000000108088824 */ /* 0x000fe400078e0a00 */
[C---:B------:R-:W-:Y:S01]  /*14eb0*/  IMAD R14, R0.reuse, R10, R14 ;  /* 0x0000000a000e7224 */ /* 0x040fe200078e020e */
[----:B------:R-:W-:Y:S01]  /*14ec0*/  ISETP.GT.U32.AND P0, PT, R0, R13, PT ;  /* 0x0000000d0000720c */ /* 0x000fe20003f04070 */
[----:B-1----:R-:W-:Y:S02]  /*14ed0*/  IMAD.MOV.U32 R11, RZ, RZ, R8 ;  /* 0x000000ffff0b7224 */ /* 0x002fe400078e0008 */
[--C-:B------:R-:W-:Y:S01]  /*14ee0*/  @!P3 IMAD.IADD R16, R16, 0x1, -R0.reuse ;  /* 0x000000011010b824 */ /* 0x100fe200078e0a00 */
[C---:B------:R-:W-:Y:S01]  /*14ef0*/  ISETP.GT.U32.AND P3, PT, R0.reuse, R14, PT ;  /* 0x0000000e0000720c */ /* 0x040fe20003f64070 */
[----:B------:R-:W-:Y:S01]  /*14f00*/  @!P4 IMAD.MOV R11, RZ, RZ, -R11 ;  /* 0x000000ffff0bc224 */ /* 0x000fe200078e0a0b */
[----:B------:R-:W-:Y:S01]  /*14f10*/  ISETP.GT.U32.AND P4, PT, R0, R15, PT ;  /* 0x0000000f0000720c */ /* 0x000fe20003f84070 */
[----:B------:R-:W-:Y:S01]  /*14f20*/  @!P2 IMAD.MOV R9, RZ, RZ, -R9 ;  /* 0x000000ffff09a224 */ /* 0x000fe200078e0a09 */
[----:B------:R-:W-:Y:S01]  /*14f30*/  ISETP.GE.AND P2, PT, R7, RZ, PT ;  /* 0x000000ff0700720c */ /* 0x000fe20003f46270 */
[----:B------:R-:W-:Y:S01]  /*14f40*/  @!P6 IMAD.IADD R5, R5, 0x1, -R0 ;  /* 0x000000010505e824 */ /* 0x000fe200078e0a00 */
[----:B------:R-:W-:Y:S01]  /*14f50*/  ISETP.GE.AND P6, PT, R4, RZ, PT ;  /* 0x000000ff0400720c */ /* 0x000fe20003fc6270 */
[C---:B------:R-:W-:Y:S01]  /*14f60*/  VIADD R10, R2.reuse, 0x1b8 ;  /* 0x000001b8020a7836 */ /* 0x040fe20000000000 */
[----:B------:R1:W-:Y:S01]  /*14f70*/  STL [R1+0x1f0], R9 ;  /* 0x0001f00901007387 */ /* 0x0003e20000100800 */
[----:B------:R-:W-:-:S02]  /*14f80*/  VIADD R7, R2, 0x1b9 ;  /* 0x000001b902077836 */ /* 0x000fc40000000000 */
[--C-:B------:R-:W-:Y:S01]  /*14f90*/  @!P0 IMAD.IADD R13, R13, 0x1, -R0.reuse ;  /* 0x000000010d0d8824 */ /* 0x100fe200078e0a00 */
[----:B------:R2:W-:Y:S01]  /*14fa0*/  STL [R1+0x1e8], R11 ;  /* 0x0001e80b01007387 */ /* 0x0005e20000100800 */
[----:B------:R-:W-:Y:S01]  /*14fb0*/  IABS R8, R10 ;  /* 0x0000000a00087213 */ /* 0x000fe20000000000 */
[--C-:B------:R-:W-:Y:S01]  /*14fc0*/  @!P3 IMAD.IADD R14, R14, 0x1, -R0.reuse ;  /* 0x000000010e0eb824 */ /* 0x100fe200078e0a00 */
[----:B------:R-:W-:Y:S01]  /*14fd0*/  ISETP.GE.AND P0, PT, R3, RZ, PT ;  /* 0x000000ff0300720c */ /* 0x000fe20003f06270 */
[----:B------:R-:W-:Y:S01]  /*14fe0*/  @!P4 IMAD.IADD R15, R15, 0x1, -R0 ;  /* 0x000000010f0fc824 */ /* 0x000fe200078e0a00 */
[----:B------:R-:W-:Y:S01]  /*14ff0*/  IABS R3, R7 ;  /* 0x0000000700037213 */ /* 0x000fe20000000000 */
[----:B-1----:R-:W-:Y:S01]  /*15000*/  IMAD.HI.U32 R9, R6, R8, RZ ;  /* 0x0000000806097227 */ /* 0x002fe200078e00ff */
[C---:B------:R-:W-:Y:S02]  /*15010*/  ISETP.GT.U32.AND P4, PT, R0.reuse, R13, PT ;  /* 0x0000000d0000720c */ /* 0x040fe40003f84070 */
[----:B------:R-:W-:Y:S01]  /*15020*/  ISETP.GT.U32.AND P3, PT, R0, R14, PT ;  /* 0x0000000e0000720c */ /* 0x000fe20003f64070 */
[----:B--2---:R-:W-:-:S02]  /*15030*/  IMAD.MOV.U32 R11, RZ, RZ, R5 ;  /* 0x000000ffff0b7224 */ /* 0x004fc400078e0005 */
[----:B------:R-:W-:Y:S02]  /*15040*/  IMAD.MOV R9, RZ, RZ, -R9 ;  /* 0x000000ffff097224 */ /* 0x000fe400078e0a09 */
[----:B------:R-:W-:Y:S01]  /*15050*/  @!P5 IMAD.MOV R11, RZ, RZ, -R11 ;  /* 0x000000ffff0bd224 */ /* 0x000fe200078e0a0b */
[C---:B------:R-:W-:Y:S01]  /*15060*/  ISETP.GT.U32.AND P5, PT, R0.reuse, R15, PT ;  /* 0x0000000f0000720c */ /* 0x040fe20003fa4070 */
[----:B------:R-:W-:Y:S02]  /*15070*/  IMAD R8, R0, R9, R8 ;  /* 0x0000000900087224 */ /* 0x000fe400078e0208 */
[----:B------:R-:W-:Y:S01]  /*15080*/  VIADD R4, R2, 0x1ba ;  /* 0x000001ba02047836 */ /* 0x000fe20000000000 */
[----:B------:R1:W-:Y:S01]  /*15090*/  STL [R1+0x1dc], R11 ;  /* 0x0001dc0b01007387 */ /* 0x0003e20000100800 */
[--C-:B------:R-:W-:Y:S01]  /*150a0*/  @!P4 IMAD.IADD R13, R13, 0x1, -R0.reuse ;  /* 0x000000010d0dc824 */ /* 0x100fe200078e0a00 */
[----:B------:R-:W-:Y:S01]  /*150b0*/  ISETP.GT.U32.AND P4, PT, R0, R8, PT ;  /* 0x000000080000720c */ /* 0x000fe20003f84070 */
[----:B------:R-:W-:Y:S01]  /*150c0*/  @!P3 IMAD.IADD R14, R14, 0x1, -R0 ;  /* 0x000000010e0eb824 */ /* 0x000fe200078e0a00 */
[----:B------:R-:W-:Y:S01]  /*150d0*/  IABS R9, R4 ;  /* 0x0000000400097213 */ /* 0x000fe20000000000 */
[----:B------:R-:W-:-:S02]  /*150e0*/  IMAD.MOV.U32 R17, RZ, RZ, R13 ;  /* 0x000000ffff117224 */ /* 0x000fc400078e000d */
[----:B------:R-:W-:Y:S02]  /*150f0*/  @!P1 IMAD.MOV R16, RZ, RZ, -R16 ;  /* 0x000000ffff109224 */ /* 0x000fe400078e0a10 */
[--C-:B------:R-:W-:Y:S01]  /*15100*/  @!P5 IMAD.IADD R15, R15, 0x1, -R0.reuse ;  /* 0x000000010f0fd824 */ /* 0x100fe200078e0a00 */
[----:B------:R-:W-:Y:S01]  /*15110*/  ISETP.GE.AND P5, PT, R10, RZ, PT ;  /* 0x000000ff0a00720c */ /* 0x000fe20003fa6270 */
[----:B-1----:R-:W-:Y:S01]  /*15120*/  IMAD.HI.U32 R11, R6, R3, RZ ;  /* 0x00000003060b7227 */ /* 0x002fe200078e00ff */
[----:B------:R1:W-:Y:S03]  /*15130*/  STL [R1+0x1d4], R16 ;  /* 0x0001d41001007387 */ /* 0x0003e60000100800 */
[----:B------:R-:W-:Y:S02]  /*15140*/  IMAD.MOV R11, RZ, RZ, -R11 ;  /* 0x000000ffff0b7224 */ /* 0x000fe400078e0a0b */
[----:B------:R-:W-:Y:S01]  /*15150*/  @!P4 IMAD.IADD R8, R8, 0x1, -R0 ;  /* 0x000000010808c824 */ /* 0x000fe200078e0a00 */
[----:B------:R-:W-:Y:S01]  /*15160*/  ISETP.GE.AND P4, PT, R7, RZ, PT ;  /* 0x000000ff0700720c */ /* 0x000fe20003f86270 */
[----:B------:R-:W-:-:S02]  /*15170*/  IMAD R3, R0, R11, R3 ;  /* 0x0000000b00037224 */ /* 0x000fc400078e0203 */
[----:B------:R-:W-:Y:S01]  /*15180*/  IMAD.HI.U32 R11, R6, R9, RZ ;  /* 0x00000009060b7227 */ /* 0x000fe200078e00ff */
[C---:B------:R-:W-:Y:S02]  /*15190*/  ISETP.GT.U32.AND P1, PT, R0.reuse, R8, PT ;  /* 0x000000080000720c */ /* 0x040fe40003f24070 */
[----:B------:R-:W-:Y:S01]  /*151a0*/  ISETP.GT.U32.AND P3, PT, R0, R3, PT ;  /* 0x000000030000720c */ /* 0x000fe20003f64070 */
[----:B------:R-:W-:Y:S02]  /*151b0*/  VIADD R10, R2, 0x1bc ;  /* 0x000001bc020a7836 */ /* 0x000fe40000000000 */
[----:B------:R-:W-:Y:S02]  /*151c0*/  IMAD.MOV R11, RZ, RZ, -R11 ;  /* 0x000000ffff0b7224 */ /* 0x000fe400078e0a0b */
[----:B------:R-:W-:Y:S02]  /*151d0*/  @!P2 IMAD.MOV R17, RZ, RZ, -R17 ;  /* 0x000000ffff11a224 */ /* 0x000fe400078e0a11 */
[----:B------:R-:W-:Y:S01]  /*151e0*/  IMAD R9, R0, R11, R9 ;  /* 0x0000000b00097224 */ /* 0x000fe200078e0209 */
[----:B------:R-:W-:Y:S01]  /*151f0*/  IABS R11, R10 ;  /* 0x0000000a000b7213 */ /* 0x000fe20000000000 */
[----:B-1----:R-:W-:Y:S01]  /*15200*/  IMAD.MOV.U32 R16, RZ, RZ, R14 ;  /* 0x000000ffff107224 */ /* 0x002fe200078e000e */
[----:B------:R-:W-:Y:S01]  /*15210*/  STL [R1+0x1c0], R17 ;  /* 0x0001c01101007387 */ /* 0x000fe20000100800 */
[----:B------:R-:W-:-:S02]  /*15220*/  @!P6 IMAD.MOV R15, RZ, RZ, -R15 ;  /* 0x000000ffff0fe224 */ /* 0x000fc400078e0a0f */
[----:B------:R-:W-:Y:S01]  /*15230*/  @!P3 IMAD.IADD R3, R3, 0x1, -R0 ;  /* 0x000000010303b824 */ /* 0x000fe200078e0a00 */
[----:B------:R-:W-:Y:S01]  /*15240*/  ISETP.GT.U32.AND P3, PT, R0, R9, PT ;  /* 0x000000090000720c */ /* 0x000fe20003f64070 */
[----:B------:R-:W-:Y:S01]  /*15250*/  IMAD.HI.U32 R13, R6, R11, RZ ;  /* 0x0000000b060d7227 */ /* 0x000fe200078e00ff */
[----:B------:R-:W-:Y:S02]  /*15260*/  STL [R1+0x1b4], R15 ;  /* 0x0001b40f01007387 */ /* 0x000fe40000100800 */
[----:B------:R-:W-:Y:S01]  /*15270*/  ISETP.GT.U32.AND P2, PT, R0, R3, PT ;  /* 0x000000030000720c */ /* 0x000fe20003f44070 */
[----:B------:R-:W-:Y:S01]  /*15280*/  @!P0 IMAD.MOV R16, RZ, RZ, -R16 ;  /* 0x000000ffff108224 */ /* 0x000fe200078e0a10 */
[----:B------:R-:W-:Y:S01]  /*15290*/  ISETP.GE.AND P0, PT, R4, RZ, PT ;  /* 0x000000ff0400720c */ /* 0x000fe20003f06270 */
[----:B------:R-:W-:Y:S02]  /*152a0*/  VIADD R5, R2, 0x1bb ;  /* 0x000001bb02057836 */ /* 0x000fe40000000000 */
[--C-:B------:R-:W-:Y:S01]  /*152b0*/  @!P1 IMAD.IADD R8, R8, 0x1, -R0.reuse ;  /* 0x0000000108089824 */ /* 0x100fe200078e0a00 */
[----:B------:R1:W-:Y:S01]  /*152c0*/  STL [R1+0x1b0], R16 ;  /* 0x0001b01001007387 */ /* 0x0003e20000100800 */
[----:B------:R-:W-:Y:S01]  /*152d0*/  IMAD.MOV R13, RZ, RZ, -R13 ;  /* 0x000000ffff0d7224 */ /* 0x000fe200078e0a0d */
[----:B------:R-:W-:Y:S01]  /*152e0*/  IABS R18, R5 ;  /* 0x0000000500127213 */ /* 0x000fe20000000000 */
[----:B------:R-:W-:Y:S01]  /*152f0*/  @!P3 IMAD.IADD R9, R9, 0x1, -R0 ;  /* 0x000000010909b824 */ /* 0x000fe200078e0a00 */
[----:B------:R-:W-:Y:S01]  /*15300*/  ISETP.GE.AND P1, PT, R5, RZ, PT ;  /* 0x000000ff0500720c */ /* 0x000fe20003f26270 */
[----:B------:R-:W-:-:S02]  /*15310*/  VIADD R7, R2, 0x1bd ;  /* 0x000001bd02077836 */ /* 0x000fc40000000000 */
[----:B------:R-:W-:Y:S01]  /*15320*/  @!P2 IMAD.IADD R3, R3, 0x1, -R0 ;  /* 0x000000010303a824 */ /* 0x000fe200078e0a00 */
[----:B------:R-:W-:Y:S01]  /*15330*/  ISETP.GE.AND P2, PT, R10, RZ, PT ;  /* 0x000000ff0a00720c */ /* 0x000fe20003f46270 */
[C---:B------:R-:W-:Y:S01]  /*15340*/  IMAD R10, R0.reuse, R13, R11 ;  /* 0x0000000d000a7224 */ /* 0x040fe200078e020b */
[----:B------:R-:W-:Y:S01]  /*15350*/  ISETP.GT.U32.AND P3, PT, R0, R9, PT ;  /* 0x000000090000720c */ /* 0x000fe20003f64070 */
[----:B-1----:R-:W-:Y:S02]  /*15360*/  IMAD.MOV.U32 R16, RZ, RZ, R8 ;  /* 0x000000ffff107224 */ /* 0x002fe400078e0008 */
[----:B------:R-:W-:-:S04]  /*15370*/  IMAD.HI.U32 R12, R6, R18, RZ ;  /* 0x00000012060c7227 */ /* 0x000fc800078e00ff */
[----:B------:R-:W-:Y:S01]  /*15380*/  @!P5 IMAD.MOV R16, RZ, RZ, -R16 ;  /* 0x000000ffff10d224 */ /* 0x000fe200078e0a10 */
[----:B------:R-:W-:Y:S01]  /*15390*/  ISETP.GT.U32.AND P5, PT, R0, R10, PT ;  /* 0x0000000a0000720c */ /* 0x000fe20003fa4070 */
[----:B------:R-:W-:Y:S02]  /*153a0*/  IMAD.MOV R12, RZ, RZ, -R12 ;  /* 0x000000ffff0c7224 */ /* 0x000fe400078e0a0c */
[----:B------:R-:W-:Y:S01]  /*153b0*/  VIADD R4, R2, 0x1be ;  /* 0x000001be02047836 */ /* 0x000fe20000000000 */
[----:B------:R1:W-:Y:S01]  /*153c0*/  STL [R1+0x1ac], R16 ;  /* 0x0001ac1001007387 */ /* 0x0003e20000100800 */
[C---:B------:R-:W-:Y:S01]  /*153d0*/  IMAD R18, R0.reuse, R12, R18 ;  /* 0x0000000c00127224 */ /* 0x040fe200078e0212 */
[----:B------:R-:W-:Y:S01]  /*153e0*/  IABS R12, R7 ;  /* 0x00000007000c7213 */ /* 0x000fe20000000000 */
[----:B------:R-:W-:Y:S01]  /*153f0*/  @!P3 IMAD.IADD R9, R9, 0x1, -R0 ;  /* 0x000000010909b824 */ /* 0x000fe200078e0a00 */
[----:B------:R-:W-:Y:S01]  /*15400*/  IABS R11, R4 ;  /* 0x00000004000b7213 */ /* 0x000fe20000000000 */
[----:B------:R-:W-:Y:S01]  /*15410*/  IMAD.MOV.U32 R15, RZ, RZ, R3 ;  /* 0x000000ffff0f7224 */ /* 0x000fe200078e0003 */
[----:B------:R-:W-:Y:S01]  /*15420*/  ISETP.GT.U32.AND P6, PT, R0, R18, PT ;  /* 0x000000120000720c */ /* 0x000fe20003fc4070 */
[----:B------:R-:W-:Y:S01]  /*15430*/  IMAD.HI.U32 R14, R6, R12, RZ ;  /* 0x0000000c060e7227 */ /* 0x000fe200078e00ff */
[----:B------:R-:W-:-:S03]  /*15440*/  ISETP.GE.AND P3, PT, R7, RZ, PT ;  /* 0x000000ff0700720c */ /* 0x000fc60003f66270 */
[----:B------:R-:W-:Y:S02]  /*15450*/  @!P5 IMAD.IADD R10, R10, 0x1, -R0 ;  /* 0x000000010a0ad824 */ /* 0x000fe400078e0a00 */
[----:B------:R-:W-:-:S03]  /*15460*/  IMAD.HI.U32 R7, R6, R11, RZ ;  /* 0x0000000b06077227 */ /* 0x000fc600078e00ff */
[----:B------:R-:W-:Y:S01]  /*15470*/  ISETP.GT.U32.AND P5, PT, R0, R10, PT ;  /* 0x0000000a0000720c */ /* 0x000fe20003fa4070 */
[----:B------:R-:W-:Y:S02]  /*15480*/  IMAD.MOV R14, RZ, RZ, -R14 ;  /* 0x000000ffff0e7224 */ /* 0x000fe400078e0a0e */
[----:B------:R-:W-:Y:S02]  /*15490*/  IMAD.MOV R7, RZ, RZ, -R7 ;  /* 0x000000ffff077224 */ /* 0x000fe400078e0a07 */
[----:B------:R-:W-:Y:S02]  /*154a0*/  @!P6 IMAD.IADD R18, R18, 0x1, -R0 ;  /* 0x000000011212e824 */ /* 0x000fe400078e0a00 */
[C---:B------:R-:W-:Y:S02]  /*154b0*/  IMAD R12, R0.reuse, R14, R12 ;  /* 0x0000000e000c7224 */ /* 0x040fe400078e020c */
[C---:B------:R-:W-:Y:S01]  /*154c0*/  IMAD R11, R0.reuse, R7, R11 ;  /* 0x00000007000b7224 */ /* 0x040fe200078e020b */
[C---:B------:R-:W-:Y:S01]  /*154d0*/  ISETP.GT.U32.AND P6, PT, R0.reuse, R18, PT ;  /* 0x000000120000720c */ /* 0x040fe20003fc4070 */
[----:B------:R-:W-:Y:S01]  /*154e0*/  @!P4 IMAD.MOV R15, RZ, RZ, -R15 ;  /* 0x000000ffff0fc224 */ /* 0x000fe200078e0a0f */
[----:B------:R-:W-:Y:S01]  /*154f0*/  ISETP.GT.U32.AND P4, PT, R0, R12, PT ;  /* 0x0000000c0000720c */ /* 0x000fe20003f84070 */
[----:B------:R-:W-:Y:S01]  /*15500*/  @!P5 IMAD.IADD R10, R10, 0x1, -R0 ;  /* 0x000000010a0ad824 */ /* 0x000fe200078e0a00 */
[----:B------:R-:W-:Y:S01]  /*15510*/  ISETP.GT.U32.AND P5, PT, R0, R11, PT ;  /* 0x0000000b0000720c */ /* 0x000fe20003fa4070 */
[C---:B------:R-:W-:Y:S01]  /*15520*/  VIADD R5, R2.reuse, 0x1bf ;  /* 0x000001bf02057836 */ /* 0x040fe20000000000 */
[----:B------:R2:W-:Y:S01]  /*15530*/  STL [R1+0x1a4], R15 ;  /* 0x0001a40f01007387 */ /* 0x0005e20000100800 */
[----:B------:R-:W-:-:S02]  /*15540*/  VIADD R7, R2, 0x1c1 ;  /* 0x000001c102077836 */ /* 0x000fc40000000000 */
[----:B------:R-:W-:Y:S01]  /*15550*/  VIADD R8, R2, 0x1c0 ;  /* 0x000001c002087836 */ /* 0x000fe20000000000 */
[----:B------:R-:W-:Y:S01]  /*15560*/  IABS R3, R5 ;  /* 0x0000000500037213 */ /* 0x000fe20000000000 */
[----:B------:R-:W-:Y:S01]  /*15570*/  IMAD.MOV.U32 R14, RZ, RZ, R9 ;  /* 0x000000ffff0e7224 */ /* 0x000fe200078e0009 */
[----:B-1----:R-:W-:Y:S01]  /*15580*/  IABS R16, R7 ;  /* 0x0000000700107213 */ /* 0x002fe20000000000 */
[--C-:B------:R-:W-:Y:S01]  /*15590*/  @!P6 IMAD.IADD R18, R18, 0x1, -R0.reuse ;  /* 0x000000011212e824 */ /* 0x100fe200078e0a00 */
[----:B------:R-:W-:Y:S01]  /*155a0*/  ISETP.GE.AND P6, PT, R4, RZ, PT ;  /* 0x000000ff0400720c */ /* 0x000fe20003fc6270 */
[--C-:B------:R-:W-:Y:S01]  /*155b0*/  @!P4 IMAD.IADD R12, R12, 0x1, -R0.reuse ;  /* 0x000000010c0cc824 */ /* 0x100fe200078e0a00 */
[----:B------:R-:W-:Y:S01]  /*155c0*/  IABS R13, R8 ;  /* 0x00000008000d7213 */ /* 0x000fe20000000000 */
[----:B------:R-:W-:Y:S02]  /*155d0*/  @!P5 IMAD.IADD R11, R11, 0x1, -R0 ;  /* 0x000000010b0bd824 */ /* 0x000fe400078e0a00 */
[----:B------:R-:W-:Y:S01]  /*155e0*/  IMAD.HI.U32 R4, R6, R3, RZ ;  /* 0x0000000306047227 */ /* 0x000fe200078e00ff */
[----:B------:R-:W-:-:S03]  /*155f0*/  ISETP.GT.U32.AND P4, PT, R0, R12, PT ;  /* 0x0000000c0000720c */ /* 0x000fc60003f84070 */
[----:B------:R-:W-:Y:S01]  /*15600*/  @!P1 IMAD.MOV R18, RZ, RZ, -R18 ;  /* 0x000000ffff129224 */ /* 0x000fe200078e0a12 */
[----:B------:R-:W-:Y:S01]  /*15610*/  ISETP.GT.U32.AND P1, PT, R0, R11, PT ;  /* 0x0000000b0000720c */ /* 0x000fe20003f24070 */
[----:B------:R-:W-:Y:S02]  /*15620*/  IMAD.MOV R4, RZ, RZ, -R4 ;  /* 0x000000ffff047224 */ /* 0x000fe400078e0a04 */
[----:B------:R-:W-:-:S04]  /*15630*/  IMAD.HI.U32 R19, R6, R16, RZ ;  /* 0x0000001006137227 */ /* 0x000fc800078e00ff */
[----:B------:R-:W-:Y:S02]  /*15640*/  IMAD R3, R0, R4, R3 ;  /* 0x0000000400037224 */ /* 0x000fe400078e0203 */
[C---:B------:R-:W-:Y:S02]  /*15650*/  VIADD R9, R2.reuse, 0x1c2 ;  /* 0x000001c202097836 */ /* 0x040fe40000000000 */
[----:B------:R-:W-:Y:S02]  /*15660*/  VIADD R4, R2, 0x1c3 ;  /* 0x000001c302047836 */ /* 0x000fe40000000000 */
[----:B------:R-:W-:Y:S01]  /*15670*/  IMAD.MOV R19, RZ, RZ, -R19 ;  /* 0x000000ffff137224 */ /* 0x000fe200078e0a13 */
[----:B------:R-:W-:Y:S01]  /*15680*/  IABS R17, R9 ;  /* 0x0000000900117213 */ /* 0x000fe20000000000 */
[----:B------:R-:W-:Y:S01]  /*15690*/  @!P0 IMAD.MOV R14, RZ, RZ, -R14 ;  /* 0x000000ffff0e8224 */ /* 0x000fe200078e0a0e */
[----:B--2---:R-:W-:Y:S01]  /*156a0*/  IABS R15, R4 ;  /* 0x00000004000f7213 */ /* 0x004fe20000000000 */
[----:B------:R-:W-:Y:S01]  /*156b0*/  IMAD R16, R0, R19, R16 ;  /* 0x0000001300107224 */ /* 0x000fe200078e0210 */
[----:B------:R-:W-:Y:S01]  /*156c0*/  ISETP.GE.AND P0, PT, R5, RZ, PT ;  /* 0x000000ff0500720c */ /* 0x000fe20003f06270 */
[----:B------:R-:W-:Y:S01]  /*156d0*/  IMAD.HI.U32 R5, R6, R13, RZ ;  /* 0x0000000d06057227 */ /* 0x000fe200078e00ff */
[----:B------:R1:W-:Y:S03]  /*156e0*/  STL [R1+0x1a0], R14 ;  /* 0x0001a00e01007387 */ /* 0x0003e60000100800 */
[--C-:B------:R-:W-:Y:S01]  /*156f0*/  @!P4 IMAD.IADD R12, R12, 0x1, -R0.reuse ;  /* 0x000000010c0cc824 */ /* 0x100fe200078e0a00 */
[----:B------:R2:W-:Y:S01]  /*15700*/  STL [R1+0x19c], R18 ;  /* 0x00019c1201007387 */ /* 0x0005e20000100800 */
[----:B------:R-:W-:Y:S01]  /*15710*/  @!P1 IMAD.IADD R11, R11, 0x1, -R0 ;  /* 0x000000010b0b9824 */ /* 0x000fe200078e0a00 */
[C---:B------:R-:W-:Y:S01]  /*15720*/  ISETP.GT.U32.AND P4, PT, R0.reuse, R3, PT ;  /* 0x000000030000720c */ /* 0x040fe20003f84070 */
[----:B------:R-:W-:Y:S01]  /*15730*/  IMAD.MOV R5, RZ, RZ, -R5 ;  /* 0x000000ffff057224 */ /* 0x000fe200078e0a05 */
[----:B------:R-:W-:Y:S01]  /*15740*/  ISETP.GT.U32.AND P1, PT, R0, R16, PT ;  /* 0x000000100000720c */ /* 0x000fe20003f24070 */
[----:B------:R-:W-:-:S02]  /*15750*/  VIADD R24, R2, 0x1f4 ;  /* 0x000001f402187836 */ /* 0x000fc40000000000 */
[----:B-1----:R-:W-:-:S04]  /*15760*/  IMAD.HI.U32 R14, R6, R17, RZ ;  /* 0x00000011060e7227 */ /* 0x002fc800078e00ff */
[----:B--2---:R-:W-:Y:S02]  /*15770*/  IMAD.MOV.U32 R18, RZ, RZ, R10 ;  /* 0x000000ffff127224 */ /* 0x004fe400078e000a */
[----:B------:R-:W-:-:S04]  /*15780*/  IMAD.HI.U32 R10, R6, R15, RZ ;  /* 0x0000000f060a7227 */ /* 0x000fc800078e00ff */
[----:B------:R-:W-:Y:S02]  /*15790*/  IMAD.MOV R14, RZ, RZ, -R14 ;  /* 0x000000ffff0e7224 */ /* 0x000fe400078e0a0e */
[----:B------:R-:W-:Y:S02]  /*157a0*/  IMAD.MOV R10, RZ, RZ, -R10 ;  /* 0x000000ffff0a7224 */ /* 0x000fe400078e0a0a */
[C---:B------:R-:W-:Y:S02]  /*157b0*/  IMAD R13, R0.reuse, R5, R13 ;  /* 0x00000005000d7224 */ /* 0x040fe400078e020d */
[----:B------:R-:W-:Y:S02]  /*157c0*/  @!P2 IMAD.MOV R18, RZ, RZ, -R18 ;  /* 0x000000ffff12a224 */ /* 0x000fe400078e0a12 */
[C---:B------:R-:W-:Y:S01]  /*157d0*/  IMAD R17, R0.reuse, R14, R17 ;  /* 0x0000000e00117224 */ /* 0x040fe200078e0211 */
[C---:B------:R-:W-:Y:S01]  /*157e0*/  ISETP.GT.U32.AND P5, PT, R0.reuse, R13, PT ;  /* 0x0000000d0000720c */ /* 0x040fe20003fa4070 */
[----:B------:R-:W-:Y:S01]  /*157f0*/  IMAD.MOV.U32 R14, RZ, RZ, R11 ;  /* 0x000000ffff0e7224 */ /* 0x000fe200078e000b */
[----:B------:R1:W-:Y:S01]  /*15800*/  STL [R1+0x178], R18 ;  /* 0x0001781201007387 */ /* 0x0003e20000100800 */
[----:B------:R-:W-:-:S02]  /*15810*/  IMAD R15, R0, R10, R15 ;  /* 0x0000000a000f7224 */ /* 0x000fc400078e020f */
[----:B------:R-:W-:Y:S01]  /*15820*/  @!P4 IMAD.IADD R3, R3, 0x1, -R0 ;  /* 0x000000010303c824 */ /* 0x000fe200078e0a00 */
[----:B------:R-:W-:Y:S01]  /*15830*/  ISETP.GE.AND P4, PT, R8, RZ, PT ;  /* 0x000000ff0800720c */ /* 0x000fe20003f86270 */
[----:B------:R-:W-:Y:S01]  /*15840*/  @!P6 IMAD.MOV R14, RZ, RZ, -R14 ;  /* 0x000000ffff0ee224 */ /* 0x000fe200078e0a0e */
[----:B------:R-:W-:Y:S01]  /*15850*/  ISETP.GT.U32.AND P6, PT, R0, R17, PT ;  /* 0x000000110000720c */ /* 0x000fe20003fc4070 */
[----:B------:R-:W-:Y:S01]  /*15860*/  @!P1 IMAD.IADD R16, R16, 0x1, -R0 ;  /* 0x0000000110109824 */ /* 0x000fe200078e0a00 */
[----:B------:R-:W-:Y:S01]  /*15870*/  ISETP.GT.U32.AND P1, PT, R0, R15, PT ;  /* 0x0000000f0000720c */ /* 0x000fe20003f24070 */
[----:B------:R-:W-:Y:S01]  /*15880*/  VIADD R5, R2, 0x1c4 ;  /* 0x000001c402057836 */ /* 0x000fe20000000000 */
[----:B------:R-:W-:Y:S01]  /*15890*/  ISETP.GT.U32.AND P2, PT, R0, R3, PT ;  /* 0x000000030000720c */ /* 0x000fe20003f44070 */
[----:B-1----:R-:W-:Y:S02]  /*158a0*/  IMAD.MOV.U32 R18, RZ, RZ, R12 ;  /* 0x000000ffff127224 */ /* 0x002fe400078e000c */
[----:B------:R-:W-:Y:S01]  /*158b0*/  @!P5 IMAD.IADD R13, R13, 0x1, -R0 ;  /* 0x000000010d0dd824 */ /* 0x000fe200078e0a00 */
[----:B------:R-:W-:Y:S01]  /*158c0*/  IABS R8, R5 ;  /* 0x0000000500087213 */ /* 0x000fe20000000000 */
[----:B------:R-:W-:Y:S01]  /*158d0*/  @!P3 IMAD.MOV R18, RZ, RZ, -R18 ;  /* 0x000000ffff12b224 */ /* 0x000fe200078e0a12 */
[----:B------:R-:W-:Y:S01]  /*158e0*/  ISETP.GE.AND P3, PT, R7, RZ, PT ;  /* 0x000000ff0700720c */ /* 0x000fe20003f66270 */
[----:B------:R-:W-:Y:S01]  /*158f0*/  VIADD R37, R2, 0x1f5 ;  /* 0x000001f502257836 */ /* 0x000fe20000000000 */
[C---:B------:R-:W-:Y:S01]  /*15900*/  ISETP.GT.U32.AND P5, PT, R0.reuse, R13, PT ;  /* 0x0000000d0000720c */ /* 0x040fe20003fa4070 */
[--C-:B------:R-:W-:Y:S01]  /*15910*/  @!P6 IMAD.IADD R17, R17, 0x1, -R0.reuse ;  /* 0x000000011111e824 */ /* 0x100fe200078e0a00 */
[----:B------:R-:W-:Y:S01]  /*15920*/  STL [R1+0x174], R18 ;  /* 0x0001741201007387 */ /* 0x000fe20000100800 */
[--C-:B------:R-:W-:Y:S01]  /*15930*/  @!P1 IMAD.IADD R15, R15, 0x1, -R0.reuse ;  /* 0x000000010f0f9824 */ /* 0x100fe200078e0a00 */
[----:B------:R-:W-:Y:S01]  /*15940*/  ISETP.GT.U32.AND P6, PT, R0, R16, PT ;  /* 0x000000100000720c */ /* 0x000fe20003fc4070 */
[----:B------:R-:W-:Y:S01]  /*15950*/  IMAD.HI.U32 R12, R6, R8, RZ ;  /* 0x00000008060c7227 */ /* 0x000fe200078e00ff */
[----:B------:R1:W-:Y:S02]  /*15960*/  STL [R1+0x170], R14 ;  /* 0x0001700e01007387 */ /* 0x0003e40000100800 */
[----:B------:R-:W-:Y:S01]  /*15970*/  ISETP.GT.U32.AND P1, PT, R0, R15, PT ;  /* 0x0000000f0000720c */ /* 0x000fe20003f24070 */
[----:B------:R-:W-:Y:S01]  /*15980*/  @!P2 IMAD.IADD R3, R3, 0x1, -R0 ;  /* 0x000000010303a824 */ /* 0x000fe200078e0a00 */
[----:B------:R-:W-:Y:S01]  /*15990*/  ISETP.GE.AND P2, PT, R9, RZ, PT ;  /* 0x000000ff0900720c */ /* 0x000fe20003f46270 */
[----:B------:R-:W-:-:S02]  /*159a0*/  IMAD.MOV R12, RZ, RZ, -R12 ;  /* 0x000000ffff0c7224 */ /* 0x000fc400078e0a0c */
[----:B------:R-:W-:Y:S02]  /*159b0*/  IMAD.MOV.U32 R11, RZ, RZ, R3 ;  /* 0x000000ffff0b7224 */ /* 0x000fe400078e0003 */
[----:B------:R-:W-:Y:S02]  /*159c0*/  IMAD R8, R0, R12, R8 ;  /* 0x0000000c00087224 */ /* 0x000fe400078e0208 */
[----:B-1----:R-:W-:Y:S02]  /*159d0*/  VIADD R14, R2, 0x1c5 ;  /* 0x000001c5020e7836 */ /* 0x002fe40000000000 */
[----:B------:R-:W-:Y:S01]  /*159e0*/  @!P0 IMAD.MOV R11, RZ, RZ, -R11 ;  /* 0x000000ffff0b8224 */ /* 0x000fe200078e0a0b */
[----:B------:R-:W-:Y:S01]  /*159f0*/  ISETP.GT.U32.AND P0, PT, R0, R17, PT ;  /* 0x000000110000720c */ /* 0x000fe20003f04070 */
[--C-:B------:R-:W-:Y:S01]  /*15a00*/  @!P6 IMAD.IADD R16, R16, 0x1, -R0.reuse ;  /* 0x000000011010e824 */ /* 0x100fe200078e0a00 */
[----:B------:R-:W-:Y:S01]  /*15a10*/  IABS R7, R14 ;  /* 0x0000000e00077213 */ /* 0x000fe20000000000 */
[--C-:B------:R-:W-:Y:S01]  /*15a20*/  @!P5 IMAD.IADD R13, R13, 0x1, -R0.reuse ;  /* 0x000000010d0dd824 */ /* 0x100fe200078e0a00 */
[----:B------:R-:W-:Y:S01]  /*15a30*/  ISETP.GT.U32.AND P6, PT, R0, R8, PT ;  /* 0x000000080000720c */ /* 0x000fe20003fc4070 */
[----:B------:R-:W-:Y:S01]  /*15a40*/  @!P1 IMAD.IADD R15, R15, 0x1, -R0 ;  /* 0x000000010f0f9824 */ /* 0x000fe200078e0a00 */
[----:B------:R-:W-:Y:S01]  /*15a50*/  ISETP.GE.AND P5, PT, R4, RZ, PT ;  /* 0x000000ff0400720c */ /* 0x000fe20003fa6270 */
[----:B------:R-:W-:Y:S01]  /*15a60*/  IMAD.HI.U32 R9, R6, R7, RZ ;  /* 0x0000000706097227 */ /* 0x000fe200078e00ff */
[----:B------:R1:W-:Y:S03]  /*15a70*/  STL [R1+0x168], R11 ;  /* 0x0001680b01007387 */ /* 0x0003e60000100800 */
[----:B------:R-:W-:-:S02]  /*15a80*/  IMAD.MOV R9, RZ, RZ, -R9 ;  /* 0x000000ffff097224 */ /* 0x000fc400078e0a09 */
[----:B------:R-:W-:Y:S02]  /*15a90*/  VIADD R4, R2, 0x1c6 ;  /* 0x000001c602047836 */ /* 0x000fe40000000000 */
[----:B------:R-:W-:Y:S02]  /*15aa0*/  IMAD R7, R0, R9, R7 ;  /* 0x0000000900077224 */ /* 0x000fe400078e0207 */
[C---:B------:R-:W-:Y:S01]  /*15ab0*/  VIADD R3, R2.reuse, 0x1c7 ;  /* 0x000001c702037836 */ /* 0x040fe20000000000 */
[----:B------:R-:W-:Y:S01]  /*15ac0*/  IABS R18, R4 ;  /* 0x0000000400127213 */ /* 0x000fe20000000000 */
[----:B-1----:R-:W-:Y:S01]  /*15ad0*/  VIADD R11, R2, 0x1c8 ;  /* 0x000001c8020b7836 */ /* 0x002fe20000000000 */
[----:B------:R-:W-:Y:S01]  /*15ae0*/  ISETP.GT.U32.AND P1, PT, R0, R7, PT ;  /* 0x000000070000720c */ /* 0x000fe20003f24070 */
[----:B------:R-:W-:Y:S01]  /*15af0*/  @!P0 IMAD.IADD R17, R17, 0x1, -R0 ;  /* 0x0000000111118824 */ /* 0x000fe200078e0a00 */
[----:B------:R-:W-:Y:S01]  /*15b00*/  IABS R12, R3 ;  /* 0x00000003000c7213 */ /* 0x000fe20000000000 */
[----:B------:R-:W-:Y:S01]  /*15b10*/  IMAD.HI.U32 R19, R6, R18, RZ ;  /* 0x0000001206137227 */ /* 0x000fe200078e00ff */
[----:B------:R-:W-:-:S02]  /*15b20*/  ISETP.GE.AND P0, PT, R5, RZ, PT ;  /* 0x000000ff0500720c */ /* 0x000fc40003f06270 */
[----:B------:R-:W-:Y:S01]  /*15b30*/  IABS R10, R11 ;  /* 0x0000000b000a7213 */ /* 0x000fe20000000000 */
[----:B------:R-:W-:Y:S01]  /*15b40*/  @!P6 IMAD.IADD R8, R8, 0x1, -R0 ;  /* 0x000000010808e824 */ /* 0x000fe200078e0a00 */
[----:B------:R-:W-:Y:S01]  /*15b50*/  ISETP.GE.AND P6, PT, R14, RZ, PT ;  /* 0x000000ff0e00720c */ /* 0x000fe20003fc6270 */
[----:B------:R-:W-:-:S04]  /*15b60*/  IMAD.HI.U32 R5, R6, R12, RZ ;  /* 0x0000000c06057227 */ /* 0x000fc800078e00ff */
[----:B------:R-:W-:Y:S02]  /*15b70*/  IMAD.MOV R19, RZ, RZ, -R19 ;  /* 0x000000ffff137224 */ /* 0x000fe400078e0a13 */
[----:B------:R-:W-:Y:S01]  /*15b80*/  @!P1 IMAD.IADD R7, R7, 0x1, -R0 ;  /* 0x0000000107079824 */ /* 0x000fe200078e0a00 */
[----:B------:R-:W-:Y:S01]  /*15b90*/  ISETP.GT.U32.AND P1, PT, R0, R8, PT ;  /* 0x000000080000720c */ /* 0x000fe20003f24070 */
[----:B------:R-:W-:Y:S02]  /*15ba0*/  IMAD.MOV R5, RZ, RZ, -R5 ;  /* 0x000000ffff057224 */ /* 0x000fe400078e0a05 */
[----:B------:R-:W-:-:S04]  /*15bb0*/  IMAD.HI.U32 R9, R6, R10, RZ ;  /* 0x0000000a06097227 */ /* 0x000fc800078e00ff */
[C---:B------:R-:W-:Y:S02]  /*15bc0*/  IMAD R14, R0.reuse, R19, R18 ;  /* 0x00000013000e7224 */ /* 0x040fe400078e0212 */
[----:B------:R-:W-:Y:S02]  /*15bd0*/  IMAD.MOV.U32 R21, RZ, RZ, R13 ;  /* 0x000000ffff157224 */ /* 0x000fe400078e000d */
[----:B------:R-:W-:Y:S02]  /*15be0*/  IMAD.MOV.U32 R20, RZ, RZ, R16 ;  /* 0x000000ffff147224 */ /* 0x000fe400078e0010 */
[----:B------:R-:W-:Y:S02]  /*15bf0*/  IMAD R12, R0, R5, R12 ;  /* 0x00000005000c7224 */ /* 0x000fe400078e020c */
[----:B------:R-:W-:Y:S02]  /*15c00*/  IMAD.MOV R9, RZ, RZ, -R9 ;  /* 0x000000ffff097224 */ /* 0x000fe400078e0a09 */
[----:B------:R-:W-:-:S02]  /*15c10*/  VIADD R5, R2, 0x1c9 ;  /* 0x000001c902057836 */ /* 0x000fc40000000000 */
[----:B------:R-:W-:Y:S01]  /*15c20*/  @!P4 IMAD.MOV R21, RZ, RZ, -R21 ;  /* 0x000000ffff15c224 */ /* 0x000fe200078e0a15 */
[C---:B------:R-:W-:Y:S01]  /*15c30*/  ISETP.GT.U32.AND P4, PT, R0.reuse, R7, PT ;  /* 0x000000070000720c */ /* 0x040fe20003f84070 */
[----:B------:R-:W-:Y:S01]  /*15c40*/  @!P3 IMAD.MOV R20, RZ, RZ, -R20 ;  /* 0x000000ffff14b224 */ /* 0x000fe200078e0a14 */
[C---:B------:R-:W-:Y:S01]  /*15c50*/  ISETP.GT.U32.AND P3, PT, R0.reuse, R14, PT ;  /* 0x0000000e0000720c */ /* 0x040fe20003f64070 */
[C---:B------:R-:W-:Y:S01]  /*15c60*/  IMAD R10, R0.reuse, R9, R10 ;  /* 0x00000009000a7224 */ /* 0x040fe200078e020a */
[----:B------:R-:W-:Y:S01]  /*15c70*/  IABS R13, R5 ;  /* 0x00000005000d7213 */ /* 0x000fe20000000000 */
[----:B------:R-:W-:Y:S01]  /*15c80*/  @!P2 IMAD.MOV R17, RZ, RZ, -R17 ;  /* 0x000000ffff11a224 */ /* 0x000fe200078e0a11 */
[----:B------:R-:W-:Y:S01]  /*15c90*/  ISETP.GT.U32.AND P2, PT, R0, R12, PT ;  /* 0x0000000c0000720c */ /* 0x000fe20003f44070 */
[----:B------:R-:W-:Y:S01]  /*15ca0*/  @!P1 IMAD.IADD R8, R8, 0x1, -R0 ;  /* 0x0000000108089824 */ /* 0x000fe200078e0a00 */
[----:B------:R-:W-:Y:S01]  /*15cb0*/  ISETP.GT.U32.AND P1, PT, R0, R10, PT ;  /* 0x0000000a0000720c */ /* 0x000fe20003f24070 */
[----:B------:R-:W-:Y:S01]  /*15cc0*/  IMAD.MOV.U32 R18, RZ, RZ, R15 ;  /* 0x000000ffff127224 */ /* 0x000fe200078e000f */
[----:B------:R-:W-:Y:S01]  /*15cd0*/  STL [R1+0x150], R21 ;  /* 0x0001501501007387 */ /* 0x000fe20000100800 */
[----:B------:R-:W-:-:S02]  /*15ce0*/  VIADD R9, R2, 0x1ca ;  /* 0x000001ca02097836 */ /* 0x000fc40000000000 */
[----:B------:R-:W-:Y:S01]  /*15cf0*/  IMAD.HI.U32 R15, R6, R13, RZ ;  /* 0x0000000d060f7227 */ /* 0x000fe200078e00ff */
[----:B------:R-:W-:Y:S02]  /*15d00*/  STL [R1+0x138], R20 ;  /* 0x0001381401007387 */ /* 0x000fe40000100800 */
[----:B------:R-:W-:Y:S01]  /*15d10*/  IABS R16, R9 ;  /* 0x0000000900107213 */ /* 0x000fe20000000000 */
[----:B------:R-:W-:Y:S01]  /*15d20*/  IMAD.MOV R15, RZ, RZ, -R15 ;  /* 0x000000ffff0f7224 */ /* 0x000fe200078e0a0f */
[----:B------:R1:W-:Y:S01]  /*15d30*/  STL [R1+0x120], R17 ;  /* 0x0001201101007387 */ /* 0x0003e20000100800 */
[--C-:B------:R-:W-:Y:S01]  /*15d40*/  @!P4 IMAD.IADD R7, R7, 0x1, -R0.reuse ;  /* 0x000000010707c824 */ /* 0x100fe200078e0a00 */
[----:B------:R-:W-:Y:S01]  /*15d50*/  ISETP.GE.AND P4, PT, R3, RZ, PT ;  /* 0x000000ff0300720c */ /* 0x000fe20003f86270 */
[----:B------:R-:W-:Y:S01]  /*15d60*/  @!P3 IMAD.IADD R14, R14, 0x1, -R0 ;  /* 0x000000010e0eb824 */ /* 0x000fe200078e0a00 */
[----:B------:R-:W-:Y:S01]  /*15d70*/  ISETP.GE.AND P3, PT, R11, RZ, PT ;  /* 0x000000ff0b00720c */ /* 0x000fe20003f66270 */
[----:B------:R-:W-:Y:S01]  /*15d80*/  @!P5 IMAD.MOV R18, RZ, RZ, -R18 ;  /* 0x000000ffff12d224 */ /* 0x000fe200078e0a12 */
[----:B------:R-:W-:Y:S01]  /*15d90*/  ISETP.GE.AND P5, PT, R4, RZ, PT ;  /* 0x000000ff0400720c */ /* 0x000fe20003fa6270 */
[----:B------:R-:W-:-:S02]  /*15da0*/  IMAD R3, R0, R15, R13 ;  /* 0x0000000f00037224 */ /* 0x000fc400078e020d */
[----:B------:R-:W-:Y:S01]  /*15db0*/  @!P2 IMAD.IADD R12, R12, 0x1, -R0 ;  /* 0x000000010c0ca824 */ /* 0x000fe200078e0a00 */
[----:B------:R-:W-:Y:S01]  /*15dc0*/  ISETP.GT.U32.AND P2, PT, R0, R14, PT ;  /* 0x0000000e0000720c */ /* 0x000fe20003f44070 */
[----:B------:R-:W-:Y:S01]  /*15dd0*/  IMAD.MOV.U32 R13, RZ, RZ, R7 ;  /* 0x000000ffff0d7224 */ /* 0x000fe200078e0007 */
[----:B------:R-:W-:Y:S01]  /*15de0*/  STL [R1+0x118], R18 ;  /* 0x0001181201007387 */ /* 0x000fe20000100800 */
[----:B------:R-:W-:Y:S02]  /*15df0*/  IMAD.MOV.U32 R4, RZ, RZ, R16 ;  /* 0x000000ffff047224 */ /* 0x000fe400078e0010 */
[----:B------:R-:W-:Y:S01]  /*15e00*/  @!P1 IMAD.IADD R10, R10, 0x1, -R0 ;  /* 0x000000010a0a9824 */ /* 0x000fe200078e0a00 */
[C---:B------:R-:W-:Y:S01]  /*15e10*/  ISETP.GT.U32.AND P1, PT, R0.reuse, R12, PT ;  /* 0x0000000c0000720c */ /* 0x040fe20003f24070 */
[----:B------:R-:W-:Y:S01]  /*15e20*/  @!P6 IMAD.MOV R13, RZ, RZ, -R13 ;  /* 0x000000ffff0de224 */ /* 0x000fe200078e0a0d */
[----:B------:R-:W-:Y:S01]  /*15e30*/  ISETP.GT.U32.AND P6, PT, R0, R3, PT ;  /* 0x000000030000720c */ /* 0x000fe20003fc4070 */
[----:B------:R-:W-:-:S04]  /*15e40*/  IMAD.HI.U32 R11, R6, R4, RZ ;  /* 0x00000004060b7227 */ /* 0x000fc800078e00ff */
[----:B------:R-:W-:Y:S02]  /*15e50*/  IMAD.MOV R11, RZ, RZ, -R11 ;  /* 0x000000ffff0b7224 */ /* 0x000fe400078e0a0b */
[----:B-1----:R-:W-:Y:S02]  /*15e60*/  IMAD.MOV.U32 R17, RZ, RZ, R8 ;  /* 0x000000ffff117224 */ /* 0x002fe400078e0008 */
[----:B------:R-:W-:Y:S02]  /*15e70*/  VIADD R15, R2, 0x1cb ;  /* 0x000001cb020f7836 */ /* 0x000fe40000000000 */
[----:B------:R-:W-:Y:S02]  /*15e80*/  IMAD R4, R0, R11, R4 ;  /* 0x0000000b00047224 */ /* 0x000fe400078e0204 */
[----:B------:R-:W-:Y:S01]  /*15e90*/  VIADD R8, R2, 0x1cc ;  /* 0x000001cc02087836 */ /* 0x000fe20000000000 */
[----:B------:R-:W-:Y:S01]  /*15ea0*/  IABS R7, R15 ;  /* 0x0000000f00077213 */ /* 0x000fe20000000000 */
[--C-:B------:R-:W-:Y:S01]  /*15eb0*/  @!P2 IMAD.IADD R14, R14, 0x1, -R0.reuse ;  /* 0x000000010e0ea824 */ /* 0x100fe200078e0a00 */
[----:B------:R-:W-:Y:S01]  /*15ec0*/  ISETP.GE.AND P2, PT, R5, RZ, PT ;  /* 0x000000ff0500720c */ /* 0x000fe20003f46270 */
[----:B------:R-:W-:Y:S01]  /*15ed0*/  @!P0 IMAD.MOV R17, RZ, RZ, -R17 ;  /* 0x000000ffff118224 */ /* 0x000fe200078e0a11 */
[----:B------:R-:W-:Y:S01]  /*15ee0*/  ISETP.GT.U32.AND P0, PT, R0, R10, PT ;  /* 0x0000000a0000720c */ /* 0x000fe20003f04070 */
[--C-:B------:R-:W-:Y:S01]  /*15ef0*/  @!P1 IMAD.IADD R12, R12, 0x1, -R0.reuse ;  /* 0x000000010c0c9824 */ /* 0x100fe200078e0a00 */
[C---:B------:R-:W-:Y:S01]  /*15f00*/  ISETP.GT.U32.AND P1, PT, R0.reuse, R4, PT ;  /* 0x000000040000720c */ /* 0x040fe20003f24070 */
[----:B------:R-:W-:Y:S01]  /*15f10*/  @!P6 IMAD.IADD R3, R3, 0x1, -R0 ;  /* 0x000000010303e824 */ /* 0x000fe200078e0a00 */
[----:B------:R-:W-:Y:S01]  /*15f20*/  IABS R5, R8 ;  /* 0x0000000800057213 */ /* 0x000fe20000000000 */
[----:B------:R-:W-:Y:S01]  /*15f30*/  IMAD.MOV.U32 R16, RZ, RZ, R14 ;  /* 0x000000ffff107224 */ /* 0x000fe200078e000e */
[----:B------:R-:W-:Y:S01]  /*15f40*/  STL [R1+0x114], R17 ;  /* 0x0001141101007387 */ /* 0x000fe20000100800 */
[----:B------:R-:W-:Y:S01]  /*15f50*/  @!P4 IMAD.MOV R12, RZ, RZ, -R12 ;  /* 0x000000ffff0cc224 */ /* 0x000fe200078e0a0c */
[----:B------:R-:W-:Y:S01]  /*15f60*/  ISETP.GE.AND P6, PT, R15, RZ, PT ;  /* 0x000000ff0f00720c */ /* 0x000fe20003fc6270 */
[----:B------:R-:W-:Y:S01]  /*15f70*/  @!P5 IMAD.MOV R16, RZ, RZ, -R16 ;  /* 0x000000ffff10d224 */ /* 0x000fe200078e0a10 */
[----:B------:R1:W-:Y:S01]  /*15f80*/  STL [R1+0x110], R13 ;  /* 0x0001100d01007387 */ /* 0x0003e20000100800 */
[----:B------:R-:W-:Y:S01]  /*15f90*/  ISETP.GT.U32.AND P5, PT, R0, R3, PT ;  /* 0x000000030000720c */ /* 0x000fe20003fa4070 */
[----:B------:R-:W-:-:S02]  /*15fa0*/  IMAD.HI.U32 R11, R6, R5, RZ ;  /* 0x00000005060b7227 */ /* 0x000fc400078e00ff */
[----:B------:R-:W-:Y:S02]  /*15fb0*/  STL [R1+0xfc], R16 ;  /* 0x0000fc1001007387 */ /* 0x000fe40000100800 */
[----:B------:R-:W-:Y:S02]  /*15fc0*/  IMAD.MOV R11, RZ, RZ, -R11 ;  /* 0x000000ffff0b7224 */ /* 0x000fe400078e0a0b */
[----:B------:R-:W-:Y:S01]  /*15fd0*/  @!P0 IMAD.IADD R10, R10, 0x1, -R0 ;  /* 0x000000010a0a8824 */ /* 0x000fe200078e0a00 */
[----:B------:R-:W-:Y:S01]  /*15fe0*/  ISETP.GE.AND P0, PT, R9, RZ, PT ;  /* 0x000000ff0900720c */ /* 0x000fe20003f06270 */
[----:B-1----:R-:W-:Y:S01]  /*15ff0*/  IMAD.HI.U32 R13, R6, R7, RZ ;  /* 0x00000007060d7227 */ /* 0x002fe200078e00ff */
[----:B------:R1:W-:Y:S03]  /*16000*/  STL [R1+0xf8], R12 ;  /* 0x0000f80c01007387 */ /* 0x0003e60000100800 */
[----:B------:R-:W-:-:S02]  /*16010*/  IMAD.MOV R13, RZ, RZ, -R13 ;  /* 0x000000ffff0d7224 */ /* 0x000fc400078e0a0d */
[----:B------:R-:W-:Y:S02]  /*16020*/  VIADD R9, R2, 0x1cd ;  /* 0x000001cd02097836 */ /* 0x000fe40000000000 */
[----:B------:R-:W-:Y:S02]  /*16030*/  IMAD R7, R0, R13, R7 ;  /* 0x0000000d00077224 */ /* 0x000fe400078e0207 */
[--C-:B------:R-:W-:Y:S01]  /*16040*/  @!P1 IMAD.IADD R4, R4, 0x1, -R0.reuse ;  /* 0x0000000104049824 */ /* 0x100fe200078e0a00 */
[----:B------:R-:W-:Y:S01]  /*16050*/  IABS R17, R9 ;  /* 0x0000000900117213 */ /* 0x000fe20000000000 */
[C---:B------:R-:W-:Y:S01]  /*16060*/  IMAD R5, R0.reuse, R11, R5 ;  /* 0x0000000b00057224 */ /* 0x040fe200078e0205 */
[C---:B------:R-:W-:Y:S01]  /*16070*/  ISETP.GT.U32.AND P4, PT, R0.reuse, R7, PT ;  /* 0x000000070000720c */ /* 0x040fe20003f84070 */
[----:B------:R-:W-:Y:S01]  /*16080*/  @!P5 IMAD.IADD R3, R3, 0x1, -R0 ;  /* 0x000000010303d824 */ /* 0x000fe200078e0a00 */
[C---:B------:R-:W-:Y:S01]  /*16090*/  ISETP.GT.U32.AND P1, PT, R0.reuse, R4, PT ;  /* 0x000000040000720c */ /* 0x040fe20003f24070 */
[----:B------:R-:W-:Y:S01]  /*160a0*/  IMAD.MOV.U32 R14, RZ, RZ, R10 ;  /* 0x000000ffff0e7224 */ /* 0x000fe200078e000a */
[----:B------:R-:W-:Y:S01]  /*160b0*/  ISETP.GT.U32.AND P5, PT, R0, R5, PT ;  /* 0x000000050000720c */ /* 0x000fe20003fa4070 */
[----:B------:R-:W-:-:S04]  /*160c0*/  IMAD.HI.U32 R10, R6, R17, RZ ;  /* 0x00000011060a7227 */ /* 0x000fc800078e00ff */
[----:B------:R-:W-:Y:S02]  /*160d0*/  IMAD.MOV R10, RZ, RZ, -R10 ;  /* 0x000000ffff0a7224 */ /* 0x000fe400078e0a0a */
[----:B-1----:R-:W-:Y:S02]  /*160e0*/  IMAD.MOV.U32 R12, RZ, RZ, R3 ;  /* 0x000000ffff0c7224 */ /* 0x002fe400078e0003 */
[--C-:B------:R-:W-:Y:S02]  /*160f0*/  @!P4 IMAD.IADD R7, R7, 0x1, -R0.reuse ;  /* 0x000000010707c824 */ /* 0x100fe400078e0a00 */
[--C-:B------:R-:W-:Y:S01]  /*16100*/  @!P1 IMAD.IADD R4, R4, 0x1, -R0.reuse ;  /* 0x0000000104049824 */ /* 0x100fe200078e0a00 */
[----:B------:R-:W-:Y:S01]  /*16110*/  ISETP.GE.AND P1, PT, R9, RZ, PT ;  /* 0x000000ff0900720c */ /* 0x000fe20003f26270 */
[----:B------:R-:W-:Y:S02]  /*16120*/  IMAD R17, R0, R10, R17 ;  /* 0x0000000a00117224 */ /* 0x000fe400078e0211 */
[----:B------:R-:W-:-:S02]  /*16130*/  @!P5 IMAD.IADD R5, R5, 0x1, -R0 ;  /* 0x000000010505d824 */ /* 0x000fc400078e0a00 */
[----:B------:R-:W-:Y:S01]  /*16140*/  @!P2 IMAD.MOV R12, RZ, RZ, -R12 ;  /* 0x000000ffff0ca224 */ /* 0x000fe200078e0a0c */
[----:B------:R-:W-:Y:S01]  /*16150*/  ISETP.GT.U32.AND P2, PT, R0, R7, PT ;  /* 0x000000070000720c */ /* 0x000fe20003f44070 */
[----:B------:R-:W-:Y:S01]  /*16160*/  VIADD R19, R2, 0x1ce ;  /* 0x000001ce02137836 */ /* 0x000fe20000000000 */
[C---:B------:R-:W-:Y:S01]  /*16170*/  ISETP.GT.U32.AND P5, PT, R0.reuse, R5, PT ;  /* 0x000000050000720c */ /* 0x040fe20003fa4070 */
[----:B------:R-:W-:Y:S01]  /*16180*/  @!P0 IMAD.MOV R4, RZ, RZ, -R4 ;  /* 0x000000ffff048224 */ /* 0x000fe200078e0a04 */
[----:B------:R-:W-:Y:S01]  /*16190*/  ISETP.GT.U32.AND P0, PT, R0, R17, PT ;  /* 0x000000110000720c */ /* 0x000fe20003f04070 */
[----:B------:R-:W-:Y:S01]  /*161a0*/  @!P3 IMAD.MOV R14, RZ, RZ, -R14 ;  /* 0x000000ffff0eb224 */ /* 0x000fe200078e0a0e */
[----:B------:R-:W-:Y:S01]  /*161b0*/  ISETP.GE.AND P4, PT, R19, RZ, PT ;  /* 0x000000ff1300720c */ /* 0x000fe20003f86270 */
[C---:B------:R-:W-:Y:S01]  /*161c0*/  VIADD R11, R2.reuse, 0x1cf ;  /* 0x000001cf020b7836 */ /* 0x040fe20000000000 */
[----:B------:R-:W-:Y:S01]  /*161d0*/  IABS R19, R19 ;  /* 0x0000001300137213 */ /* 0x000fe20000000000 */
[----:B------:R-:W-:Y:S01]  /*161e0*/  VIADD R9, R2, 0x1d0 ;  /* 0x000001d002097836 */ /* 0x000fe20000000000 */
[----:B------:R-:W-:Y:S01]  /*161f0*/  STL [R1+0xf4], R14 ;  /* 0x0000f40e01007387 */ /* 0x000fe20000100800 */
[----:B------:R-:W-:Y:S01]  /*16200*/  ISETP.GE.AND P3, PT, R8, RZ, PT ;  /* 0x000000ff0800720c */ /* 0x000fe20003f66270 */
[----:B------:R-:W-:Y:S01]  /*16210*/  VIADD R15, R2, 0x1d3 ;  /* 0x000001d3020f7836 */ /* 0x000fe20000000000 */
[----:B------:R-:W-:Y:S01]  /*16220*/  IABS R10, R11 ;  /* 0x0000000b000a7213 */ /* 0x000fe20000000000 */
[----:B------:R1:W-:Y:S01]  /*16230*/  STL [R1+0xf0], R12 ;  /* 0x0000f00c01007387 */ /* 0x0003e20000100800 */
[--C-:B------:R-:W-:Y:S01]  /*16240*/  @!P2 IMAD.IADD R7, R7, 0x1, -R0.reuse ;  /* 0x000000010707a824 */ /* 0x100fe200078e0a00 */
[----:B------:R-:W-:Y:S01]  /*16250*/  ISETP.GE.AND P2, PT, R11, RZ, PT ;  /* 0x000000ff0b00720c */ /* 0x000fe20003f46270 */
[--C-:B------:R-:W-:Y:S01]  /*16260*/  @!P0 IMAD.IADD R17, R17, 0x1, -R0.reuse ;  /* 0x0000000111118824 */ /* 0x100fe200078e0a00 */
[----:B------:R-:W-:Y:S01]  /*16270*/  IABS R3, R9 ;  /* 0x0000000900037213 */ /* 0x000fe20000000000 */
[----:B------:R-:W-:Y:S01]  /*16280*/  @!P5 IMAD.IADD R5, R5, 0x1, -R0 ;  /* 0x000000010505d824 */ /* 0x000fe200078e0a00 */
[----:B------:R2:W-:Y:S01]  /*16290*/  STL [R1+0xec], R4 ;  /* 0x0000ec0401007387 */ /* 0x0005e20000100800 */
[----:B------:R-:W-:Y:S01]  /*162a0*/  IMAD.HI.U32 R8, R6, R10, RZ ;  /* 0x0000000a06087227 */ /* 0x000fe200078e00ff */
[----:B------:R-:W-:-:S02]  /*162b0*/  ISETP.GT.U32.AND P0, PT, R0, R17, PT ;  /* 0x000000110000720c */ /* 0x000fc40003f04070 */
[----:B------:R-:W-:Y:S01]  /*162c0*/  ISETP.GE.AND P5, PT, R9, RZ, PT ;  /* 0x000000ff0900720c */ /* 0x000fe20003fa6270 */
[----:B-1----:R-:W-:-:S04]  /*162d0*/  IMAD.HI.U32 R12, R6, R19, RZ ;  /* 0x00000013060c7227 */ /* 0x002fc800078e00ff */
[----:B------:R-:W-:Y:S02]  /*162e0*/  IMAD.MOV R11, RZ, RZ, -R12 ;  /* 0x000000ffff0b7224 */ /* 0x000fe400078e0a0c */
[----:B------:R-:W-:Y:S02]  /*162f0*/  IMAD.MOV.U32 R13, RZ, RZ, R5 ;  /* 0x000000ffff0d7224 */ /* 0x000fe400078e0005 */
[----:B------:R-:W-:Y:S02]  /*16300*/  IMAD R19, R0, R11, R19 ;  /* 0x0000000b00137224 */ /* 0x000fe400078e0213 */
[----:B--2---:R-:W-:-:S04]  /*16310*/  IMAD.HI.U32 R4, R6, R3, RZ ;  /* 0x0000000306047227 */ /* 0x004fc800078e00ff */
[----:B------:R-:W-:Y:S01]  /*16320*/  @!P3 IMAD.MOV R13, RZ, RZ, -R13 ;  /* 0x000000ffff0db224 */ /* 0x000fe200078e0a0d */
[C---:B------:R-:W-:Y:S01]  /*16330*/  ISETP.GT.U32.AND P3, PT, R0.reuse, R19, PT ;  /* 0x000000130000720c */ /* 0x040fe20003f64070 */
[----:B------:R-:W-:Y:S02]  /*16340*/  IMAD.MOV R8, RZ, RZ, -R8 ;  /* 0x000000ffff087224 */ /* 0x000fe400078e0a08 */
[----:B------:R-:W-:Y:S02]  /*16350*/  IMAD.MOV R4, RZ, RZ, -R4 ;  /* 0x000000ffff047224 */ /* 0x000fe400078e0a04 */
[C---:B------:R-:W-:Y:S02]  /*16360*/  IMAD R10, R0.reuse, R8, R10 ;  /* 0x00000008000a7224 */ /* 0x040fe400078e020a */
[----:B------:R-:W-:Y:S02]  /*16370*/  IMAD R3, R0, R4, R3 ;  /* 0x0000000400037224 */ /* 0x000fe400078e0203 */
[----:B------:R-:W-:-:S02]  /*16380*/  VIADD R4, R2, 0x1d1 ;  /* 0x000001d102047836 */ /* 0x000fc40000000000 */
[----:B------:R-:W-:Y:S01]  /*16390*/  IMAD.MOV.U32 R14, RZ, RZ, R7 ;  /* 0x000000ffff0e7224 */ /* 0x000fe200078e0007 */
[----:B------:R-:W-:Y:S01]  /*163a0*/  IABS R7, R15 ;  /* 0x0000000f00077213 */ /* 0x000fe20000000000 */
[----:B------:R-:W-:Y:S01]  /*163b0*/  @!P0 IMAD.IADD R17, R17, 0x1, -R0 ;  /* 0x0000000111118824 */ /* 0x000fe200078e0a00 */
[----:B------:R-:W-:Y:S01]  /*163c0*/  ISETP.GT.U32.AND P0, PT, R0, R10, PT ;  /* 0x0000000a0000720c */ /* 0x000fe20003f04070 */
[----:B------:R-:W-:Y:S01]  /*163d0*/  @!P6 IMAD.MOV R14, RZ, RZ, -R14 ;  /* 0x000000ffff0ee224 */ /* 0x000fe200078e0a0e */
[----:B------:R-:W-:Y:S01]  /*163e0*/  ISETP.GE.AND P6, PT, R4, RZ, PT ;  /* 0x000000ff0400720c */ /* 0x000fe20003fc6270 */
[--C-:B------:R-:W-:Y:S01]  /*163f0*/  @!P3 IMAD.IADD R19, R19, 0x1, -R0.reuse ;  /* 0x000000011313b824 */ /* 0x100fe200078e0a00 */
[----:B------:R-:W-:Y:S01]  /*16400*/  IABS R4, R4 ;  /* 0x0000000400047213 */ /* 0x000fe20000000000 */
[----:B------:R-:W-:Y:S01]  /*16410*/  VIADD R12, R2, 0x1d2 ;  /* 0x000001d2020c7836 */ /* 0x000fe20000000000 */
[----:B------:R1:W-:Y:S01]  /*16420*/  STL [R1+0xe8], R14 ;  /* 0x0000e80e01007387 */ /* 0x0003e20000100800 */
[----:B------:R-:W-:Y:S01]  /*16430*/  IMAD.MOV.U32 R20, RZ, RZ, R17 ;  /* 0x000000ffff147224 */ /* 0x000fe200078e0011 */
[----:B------:R-:W-:Y:S01]  /*16440*/  ISETP.GT.U32.AND P3, PT, R0, R19, PT ;  /* 0x000000130000720c */ /* 0x000fe20003f64070 */
[----:B------:R-:W-:Y:S01]  /*16450*/  IMAD.HI.U32 R16, R6, R4, RZ ;  /* 0x0000000406107227 */ /* 0x000fe200078e00ff */
[----:B------:R-:W-:Y:S01]  /*16460*/  IABS R5, R12 ;  /* 0x0000000c00057213 */ /* 0x000fe20000000000 */
[----:B------:R2:W-:Y:S02]  /*16470*/  STL [R1+0xe4], R13 ;  /* 0x0000e40d01007387 */ /* 0x0005e40000100800 */
[----:B------:R-:W-:-:S02]  /*16480*/  @!P0 IMAD.IADD R10, R10, 0x1, -R0 ;  /* 0x000000010a0a8824 */ /* 0x000fc400078e0a00 */
[----:B------:R-:W-:Y:S02]  /*16490*/  IMAD.MOV R16, RZ, RZ, -R16 ;  /* 0x000000ffff107224 */ /* 0x000fe400078e0a10 */
[----:B------:R-:W-:Y:S01]  /*164a0*/  @!P1 IMAD.MOV R20, RZ, RZ, -R20 ;  /* 0x000000ffff149224 */ /* 0x000fe200078e0a14 */
[C---:B------:R-:W-:Y:S01]  /*164b0*/  ISETP.GT.U32.AND P0, PT, R0.reuse, R10, PT ;  /* 0x0000000a0000720c */ /* 0x040fe20003f04070 */
[C---:B------:R-:W-:Y:S01]  /*164c0*/  IMAD R4, R0.reuse, R16, R4 ;  /* 0x0000001000047224 */ /* 0x040fe200078e0204 */
[----:B------:R-:W-:Y:S01]  /*164d0*/  ISETP.GT.U32.AND P1, PT, R0, R3, PT ;  /* 0x000000030000720c */ /* 0x000fe20003f24070 */
[----:B-1----:R-:W-:Y:S01]  /*164e0*/  IMAD.HI.U32 R14, R6, R5, RZ ;  /* 0x00000005060e7227 */ /* 0x002fe200078e00ff */
[----:B------:R1:W-:Y:S03]  /*164f0*/  STL [R1+0xcc], R20 ;  /* 0x0000cc1401007387 */ /* 0x0003e60000100800 */
[----:B------:R-:W-:Y:S01]  /*16500*/  @!P3 IMAD.IADD R19, R19, 0x1, -R0 ;  /* 0x000000011313b824 */ /* 0x000fe200078e0a00 */
[----:B------:R-:W-:Y:S01]  /*16510*/  ISETP.GT.U32.AND P3, PT, R0, R4, PT ;  /* 0x000000040000720c */ /* 0x000fe20003f64070 */
[----:B------:R-:W-:-:S02]  /*16520*/  IMAD.MOV R14, RZ, RZ, -R14 ;  /* 0x000000ffff0e7224 */ /* 0x000fc400078e0a0e */
[----:B--2---:R-:W-:-:S04]  /*16530*/  IMAD.HI.U32 R13, R6, R7, RZ ;  /* 0x00000007060d7227 */ /* 0x004fc800078e00ff */
[----:B------:R-:W-:Y:S02]  /*16540*/  IMAD R5, R0, R14, R5 ;  /* 0x0000000e00057224 */ /* 0x000fe400078e0205 */
[----:B------:R-:W-:Y:S02]  /*16550*/  VIADD R18, R2, 0x1d4 ;  /* 0x000001d402127836 */ /* 0x000fe40000000000 */
[----:B------:R-:W-:Y:S02]  /*16560*/  IMAD.MOV R16, RZ, RZ, -R13 ;  /* 0x000000ffff107224 */ /* 0x000fe400078e0a0d */
[--C-:B------:R-:W-:Y:S01]  /*16570*/  @!P0 IMAD.IADD R10, R10, 0x1, -R0.reuse ;  /* 0x000000010a0a8824 */ /* 0x100fe200078e0a00 */
[C---:B------:R-:W-:Y:S01]  /*16580*/  ISETP.GT.U32.AND P0, PT, R0.reuse, R5, PT ;  /* 0x000000050000720c */ /* 0x040fe20003f04070 */
[----:B------:R-:W-:Y:S01]  /*16590*/  @!P1 IMAD.IADD R3, R3, 0x1, -R0 ;  /* 0x0000000103039824 */ /* 0x000fe200078e0a00 */
[----:B------:R-:W-:Y:S01]  /*165a0*/  IABS R11, R18 ;  /* 0x00000012000b7213 */ /* 0x000fe20000000000 */
[----:B------:R-:W-:-:S02]  /*165b0*/  IMAD R7, R0, R16, R7 ;  /* 0x0000001000077224 */ /* 0x000fc400078e0207 */
[----:B------:R-:W-:Y:S02]  /*165c0*/  VIADD R8, R2, 0x1d5 ;  /* 0x000001d502087836 */ /* 0x000fe40000000000 */
[----:B------:R-:W-:Y:S01]  /*165d0*/  @!P3 IMAD.IADD R4, R4, 0x1, -R0 ;  /* 0x000000010404b824 */ /* 0x000fe200078e0a00 */
[----:B------:R-:W-:Y:S01]  /*165e0*/  ISETP.GT.U32.AND P3, PT, R0, R3, PT ;  /* 0x000000030000720c */ /* 0x000fe20003f64070 */
[----:B------:R-:W-:Y:S01]  /*165f0*/  IMAD.HI.U32 R14, R6, R11, RZ ;  /* 0x0000000b060e7227 */ /* 0x000fe200078e00ff */
[----:B------:R-:W-:Y:S02]  /*16600*/  ISETP.GT.U32.AND P1, PT, R0, R7, PT ;  /* 0x000000070000720c */ /* 0x000fe40003f24070 */
[----:B------:R-:W-:Y:S01]  /*16610*/  IABS R9, R8 ;  /* 0x0000000800097213 */ /* 0x000fe20000000000 */
[----:B------:R-:W-:Y:S02]  /*16620*/  IMAD.MOV R14, RZ, RZ, -R14 ;  /* 0x000000ffff0e7224 */ /* 0x000fe400078e0a0e */
[----:B-1----:R-:W-:-:S02]  /*16630*/  IMAD.MOV.U32 R20, RZ, RZ, R19 ;  /* 0x000000ffff147224 */ /* 0x002fc400078e0013 */
[----:B------:R-:W-:Y:S01]  /*16640*/  @!P0 IMAD.IADD R5, R5, 0x1, -R0 ;  /* 0x0000000105058824 */ /* 0x000fe200078e0a00 */
[----:B------:R-:W-:Y:S01]  /*16650*/  ISETP.GT.U32.AND P0, PT, R0, R4, PT ;  /* 0x000000040000720c */ /* 0x000fe20003f04070 */
[----:B------:R-:W-:-:S04]  /*16660*/  IMAD.HI.U32 R13, R6, R9, RZ ;  /* 0x00000009060d7227 */ /* 0x000fc800078e00ff */
[C---:B------:R-:W-:Y:S02]  /*16670*/  IMAD R11, R0.reuse, R14, R11 ;  /* 0x0000000e000b7224 */ /* 0x040fe400078e020b */
[----:B------:R-:W-:Y:S01]  /*16680*/  @!P4 IMAD.MOV R20, RZ, RZ, -R20 ;  /* 0x000000ffff14c224 */ /* 0x000fe200078e0a14 */
[----:B------:R-:W-:Y:S01]  /*16690*/  ISETP.GT.U32.AND P4, PT, R0, R5, PT ;  /* 0x000000050000720c */ /* 0x000fe20003f84070 */
[----:B------:R-:W-:Y:S02]  /*166a0*/  IMAD.MOV R13, RZ, RZ, -R13 ;  /* 0x000000ffff0d7224 */ /* 0x000fe400078e0a0d */
[----:B------:R-:W-:Y:S01]  /*166b0*/  VIADD R16, R2, 0x1d6 ;  /* 0x000001d602107836 */ /* 0x000fe20000000000 */
[----:B------:R1:W-:Y:S01]  /*166c0*/  STL [R1+0xc8], R20 ;  /* 0x0000c81401007387 */ /* 0x0003e20000100800 */
[--C-:B------:R-:W-:Y:S01]  /*166d0*/  @!P3 IMAD.IADD R3, R3, 0x1, -R0.reuse ;  /* 0x000000010303b824 */ /* 0x100fe200078e0a00 */
[----:B------:R-:W-:Y:S01]  /*166e0*/  ISETP.GT.U32.AND P3, PT, R0, R11, PT ;  /* 0x0000000b0000720c */ /* 0x000fe20003f64070 */
[----:B------:R-:W-:-:S02]  /*166f0*/  @!P1 IMAD.IADD R7, R7, 0x1, -R0 ;  /* 0x0000000107079824 */ /* 0x000fc400078e0a00 */
[----:B------:R-:W-:Y:S01]  /*16700*/  IMAD R9, R0, R13, R9 ;  /* 0x0000000d00097224 */ /* 0x000fe200078e0209 */
[----:B------:R-:W-:Y:S01]  /*16710*/  IABS R13, R16 ;  /* 0x00000010000d7213 */ /* 0x000fe20000000000 */
[----:B------:R-:W-:Y:S01]  /*16720*/  VIADD R17, R2, 0x1d7 ;  /* 0x000001d702117836 */ /* 0x000fe20000000000 */
[----:B------:R-:W-:Y:S01]  /*16730*/  ISETP.GT.U32.AND P1, PT, R0, R7, PT ;  /* 0x000000070000720c */ /* 0x000fe20003f24070 */
[----:B------:R-:W-:Y:S02]  /*16740*/  VIADD R14, R2, 0x1d8 ;  /* 0x000001d8020e7836 */ /* 0x000fe40000000000 */
[----:B------:R-:W-:Y:S01]  /*16750*/  IMAD.HI.U32 R21, R6, R13, RZ ;  /* 0x0000000d06157227 */ /* 0x000fe200078e00ff */
[----:B------:R-:W-:Y:S02]  /*16760*/  IABS R19, R17 ;  /* 0x0000001100137213 */ /* 0x000fe40000000000 */
[----:B-1----:R-:W-:Y:S01]  /*16770*/  IABS R20, R14 ;  /* 0x0000000e00147213 */ /* 0x002fe20000000000 */
[----:B------:R-:W-:Y:S01]  /*16780*/  @!P4 IMAD.IADD R5, R5, 0x1, -R0 ;  /* 0x000000010505c824 */ /* 0x000fe200078e0a00 */
[----:B------:R-:W-:Y:S01]  /*16790*/  ISETP.GE.AND P4, PT, R12, RZ, PT ;  /* 0x000000ff0c00720c */ /* 0x000fe20003f86270 */
[----:B------:R-:W-:-:S02]  /*167a0*/  IMAD.MOV.U32 R23, RZ, RZ, R3 ;  /* 0x000000ffff177224 */ /* 0x000fc400078e0003 */
[----:B------:R-:W-:Y:S02]  /*167b0*/  IMAD.MOV R21, RZ, RZ, -R21 ;  /* 0x000000ffff157224 */ /* 0x000fe400078e0a15 */
[--C-:B------:R-:W-:Y:S01]  /*167c0*/  @!P0 IMAD.IADD R4, R4, 0x1, -R0.reuse ;  /* 0x0000000104048824 */ /* 0x100fe200078e0a00 */
[----:B------:R-:W-:Y:S01]  /*167d0*/  ISETP.GT.U32.AND P0, PT, R0, R9, PT ;  /* 0x000000090000720c */ /* 0x000fe20003f04070 */
[----:B------:R-:W-:Y:S01]  /*167e0*/  @!P3 IMAD.IADD R11, R11, 0x1, -R0 ;  /* 0x000000010b0bb824 */ /* 0x000fe200078e0a00 */
[----:B------:R-:W-:Y:S01]  /*167f0*/  ISETP.GE.AND P3, PT, R15, RZ, PT ;  /* 0x000000ff0f00720c */ /* 0x000fe20003f66270 */
[----:B------:R-:W-:-:S04]  /*16800*/  IMAD.HI.U32 R12, R6, R19, RZ ;  /* 0x00000013060c7227 */ /* 0x000fc800078e00ff */
[----:B------:R-:W-:-:S04]  /*16810*/  IMAD.HI.U32 R22, R6, R20, RZ ;  /* 0x0000001406167227 */ /* 0x000fc800078e00ff */
[----:B------:R-:W-:Y:S02]  /*16820*/  @!P2 IMAD.MOV R10, RZ, RZ, -R10 ;  /* 0x000000ffff0aa224 */ /* 0x000fe400078e0a0a */
[----:B------:R-:W-:Y:S02]  /*16830*/  @!P5 IMAD.MOV R23, RZ, RZ, -R23 ;  /* 0x000000ffff17d224 */ /* 0x000fe400078e0a17 */
[C---:B------:R-:W-:Y:S01]  /*16840*/  IMAD R13, R0.reuse, R21, R13 ;  /* 0x00000015000d7224 */ /* 0x040fe200078e020d */
[----:B------:R-:W-:Y:S01]  /*16850*/  STL [R1+0xc4], R10 ;  /* 0x0000c40a01007387 */ /* 0x000fe20000100800 */
[----:B------:R-:W-:Y:S02]  /*16860*/  @!P6 IMAD.MOV R4, RZ, RZ, -R4 ;  /* 0x000000ffff04e224 */ /* 0x000fe400078e0a04 */
[----:B------:R-:W-:Y:S01]  /*16870*/  IMAD.MOV R21, RZ, RZ, -R12 ;  /* 0x000000ffff157224 */ /* 0x000fe200078e0a0c */
[----:B------:R-:W-:Y:S01]  /*16880*/  STL [R1+0xc0], R23 ;  /* 0x0000c01701007387 */ /* 0x000fe20000100800 */
[----:B------:R-:W-:Y:S01]  /*16890*/  @!P1 IMAD.IADD R7, R7, 0x1, -R0 ;  /* 0x0000000107079824 */ /* 0x000fe200078e0a00 */
[----:B------:R-:W-:Y:S01]  /*168a0*/  ISETP.GT.U32.AND P1, PT, R0, R13, PT ;  /* 0x0000000d0000720c */ /* 0x000fe20003f24070 */
[----:B------:R-:W-:Y:S01]  /*168b0*/  IMAD.MOV R12, RZ, RZ, -R22 ;  /* 0x000000ffff0c7224 */ /* 0x000fe200078e0a16 */
[----:B------:R1:W-:Y:S01]  /*168c0*/  STL [R1+0xbc], R4 ;  /* 0x0000bc0401007387 */ /* 0x0003e20000100800 */
[----:B------:R-:W-:-:S02]  /*168d0*/  VIADD R15, R2, 0x1d9 ;  /* 0x000001d9020f7836 */ /* 0x000fc40000000000 */
[----:B------:R-:W-:Y:S02]  /*168e0*/  IMAD R12, R0, R12, R20 ;  /* 0x0000000c000c7224 */ /* 0x000fe400078e0214 */
[----:B------:R-:W-:Y:S02]  /*168f0*/  IMAD.MOV.U32 R3, RZ, RZ, R5 ;  /* 0x000000ffff037224 */ /* 0x000fe400078e0005 */
[--C-:B------:R-:W-:Y:S01]  /*16900*/  @!P0 IMAD.IADD R9, R9, 0x1, -R0.reuse ;  /* 0x0000000109098824 */ /* 0x100fe200078e0a00 */
[----:B------:R-:W-:Y:S01]  /*16910*/  ISETP.GE.AND P0, PT, R18, RZ, PT ;  /* 0x000000ff1200720c */ /* 0x000fe20003f06270 */
[----:B------:R-:W-:Y:S01]  /*16920*/  @!P4 IMAD.MOV R3, RZ, RZ, -R3 ;  /* 0x000000ffff03c224 */ /* 0x000fe200078e0a03 */
[----:B------:R-:W-:Y:S01]  /*16930*/  IABS R18, R15 ;  /* 0x0000000f00127213 */ /* 0x000fe20000000000 */
[----:B-1----:R-:W-:Y:S01]  /*16940*/  IMAD.MOV.U32 R4, RZ, RZ, R7 ;  /* 0x000000ffff047224 */ /* 0x002fe200078e0007 */
[C---:B------:R-:W-:Y:S01]  /*16950*/  ISETP.GT.U32.AND P2, PT, R0.reuse, R9, PT ;  /* 0x000000090000720c */ /* 0x040fe20003f44070 */
[----:B------:R-:W-:Y:S01]  /*16960*/  @!P1 IMAD.IADD R13, R13, 0x1, -R0 ;  /* 0x000000010d0d9824 */ /* 0x000fe200078e0a00 */
[C---:B------:R-:W-:Y:S01]  /*16970*/  ISETP.GT.U32.AND P1, PT, R0.reuse, R11, PT ;  /* 0x0000000b0000720c */ /* 0x040fe20003f24070 */
[----:B------:R-:W-:Y:S01]  /*16980*/  @!P3 IMAD.MOV R4, RZ, RZ, -R4 ;  /* 0x000000ffff04b224 */ /* 0x000fe200078e0a04 */
[C---:B------:R-:W-:Y:S01]  /*16990*/  ISETP.GT.U32.AND P3, PT, R0.reuse, R12, PT ;  /* 0x0000000c0000720c */ /* 0x040fe20003f64070 */
[----:B------:R1:W-:Y:S01]  /*169a0*/  STL [R1+0xb8], R3 ;  /* 0x0000b80301007387 */ /* 0x0003e20000100800 */
[C---:B------:R-:W-:Y:S01]  /*169b0*/  ISETP.GT.U32.AND P6, PT, R0.reuse, R13, PT ;  /* 0x0000000d0000720c */ /* 0x040fe20003fc4070 */
[----:B------:R-:W-:Y:S01]  /*169c0*/  IMAD R19, R0, R21, R19 ;  /* 0x0000001500137224 */ /* 0x000fe200078e0213 */
[----:B------:R-:W-:Y:S01]  /*169d0*/  ISETP.GE.AND P4, PT, R8, RZ, PT ;  /* 0x000000ff0800720c */ /* 0x000fe20003f86270 */
[----:B------:R2:W-:Y:S01]  /*169e0*/  STL [R1+0xb4], R4 ;  /* 0x0000b40401007387 */ /* 0x0005e20000100800 */
[----:B------:R-:W-:-:S02]  /*169f0*/  VIADD R5, R2, 0x1db ;  /* 0x000001db02057836 */ /* 0x000fc40000000000 */
[----:B------:R-:W-:Y:S01]  /*16a00*/  ISETP.GT.U32.AND P5, PT, R0, R19, PT ;  /* 0x000000130000720c */ /* 0x000fe20003fa4070 */
[----:B------:R-:W-:Y:S01]  /*16a10*/  @!P2 IMAD.IADD R9, R9, 0x1, -R0 ;  /* 0x000000010909a824 */ /* 0x000fe200078e0a00 */
[----:B------:R-:W-:Y:S01]  /*16a20*/  ISETP.GE.AND P2, PT, R17, RZ, PT ;  /* 0x000000ff1100720c */ /* 0x000fe20003f46270 */
[----:B-1----:R-:W-:-:S04]  /*16a30*/  IMAD.HI.U32 R3, R6, R18, RZ ;  /* 0x0000001206037227 */ /* 0x002fc800078e00ff */
[--C-:B------:R-:W-:Y:S02]  /*16a40*/  @!P3 IMAD.IADD R12, R12, 0x1, -R0.reuse ;  /* 0x000000010c0cb824 */ /* 0x100fe400078e0a00 */
[----:B------:R-:W-:Y:S01]  /*16a50*/  @!P1 IMAD.IADD R11, R11, 0x1, -R0 ;  /* 0x000000010b0b9824 */ /* 0x000fe200078e0a00 */
[----:B------:R-:W-:Y:S01]  /*16a60*/  ISETP.GE.AND P1, PT, R16, RZ, PT ;  /* 0x000000ff1000720c */ /* 0x000fe20003f26270 */
[----:B------:R-:W-:Y:S01]  /*16a70*/  IMAD.MOV R3, RZ, RZ, -R3 ;  /* 0x000000ffff037224 */ /* 0x000fe200078e0a03 */
[C---:B------:R-:W-:Y:S01]  /*16a80*/  ISETP.GT.U32.AND P3, PT, R0.reuse, R12, PT ;  /* 0x0000000c0000720c */ /* 0x040fe20003f64070 */
[----:B------:R-:W-:Y:S02]  /*16a90*/  IMAD.MOV.U32 R7, RZ, RZ, R11 ;  /* 0x000000ffff077224 */ /* 0x000fe400078e000b */
[----:B------:R-:W-:Y:S02]  /*16aa0*/  IMAD R8, R0, R3, R18 ;  /* 0x0000000300087224 */ /* 0x000fe400078e0212 */
[----:B------:R-:W-:-:S02]  /*16ab0*/  @!P0 IMAD.MOV R7, RZ, RZ, -R7 ;  /* 0x000000ffff078224 */ /* 0x000fc400078e0a07 */
[--C-:B------:R-:W-:Y:S01]  /*16ac0*/  @!P6 IMAD.IADD R13, R13, 0x1, -R0.reuse ;  /* 0x000000010d0de824 */ /* 0x100fe200078e0a00 */
[----:B------:R-:W-:Y:S01]  /*16ad0*/  ISETP.GE.AND P6, PT, R14, RZ, PT ;  /* 0x000000ff0e00720c */ /* 0x000fe20003fc6270 */
[----:B--2---:R-:W-:Y:S01]  /*16ae0*/  VIADD R4, R2, 0x1da ;  /* 0x000001da02047836 */ /* 0x004fe20000000000 */
[----:B------:R1:W-:Y:S01]  /*16af0*/  STL [R1+0xb0], R7 ;  /* 0x0000b00701007387 */ /* 0x0003e20000100800 */
[----:B------:R-:W-:Y:S02]  /*16b00*/  IMAD.MOV.U32 R10, RZ, RZ, R13 ;  /* 0x000000ffff0a7224 */ /* 0x000fe400078e000d */
[----:B------:R-:W-:Y:S01]  /*16b10*/  @!P3 IMAD.IADD R12, R12, 0x1, -R0 ;  /* 0x000000010c0cb824 */ /* 0x000fe200078e0a00 */
[----:B------:R-:W-:Y:S01]  /*16b20*/  ISETP.GT.U32.AND P3, PT, R0, R8, PT ;  /* 0x000000080000720c */ /* 0x000fe20003f64070 */
[----:B------:R-:W-:Y:S01]  /*16b30*/  @!P1 IMAD.MOV R10, RZ, RZ, -R10 ;  /* 0x000000ffff0a9224 */ /* 0x000fe200078e0a0a */
[----:B------:R-:W-:Y:S01]  /*16b40*/  ISETP.GE.AND P1, PT, R5, RZ, PT ;  /* 0x000000ff0500720c */ /* 0x000fe20003f26270 */
[----:B------:R-:W-:Y:S01]  /*16b50*/  @!P5 IMAD.IADD R19, R19, 0x1, -R0 ;  /* 0x000000011313d824 */ /* 0x000fe200078e0a00 */
[----:B------:R-:W-:Y:S01]  /*16b60*/  IABS R5, R5 ;  /* 0x0000000500057213 */ /* 0x000fe20000000000 */
[----:B------:R-:W-:Y:S01]  /*16b70*/  VIADD R3, R2, 0x1dc ;  /* 0x000001dc02037836 */ /* 0x000fe20000000000 */
[----:B------:R-:W-:Y:S01]  /*16b80*/  ISETP.GE.AND P5, PT, R15, RZ, PT ;  /* 0x000000ff0f00720c */ /* 0x000fe20003fa6270 */
[----:B-1----:R-:W-:Y:S01]  /*16b90*/  IMAD.MOV.U32 R7, RZ, RZ, R9 ;  /* 0x000000ffff077224 */ /* 0x002fe200078e0009 */
[----:B------:R-:W-:Y:S01]  /*16ba0*/  ISETP.GT.U32.AND P0, PT, R0, R19, PT ;  /* 0x000000130000720c */ /* 0x000fe20003f04070 */
[----:B------:R-:W-:-:S02]  /*16bb0*/  VIADD R11, R2, 0x1dd ;  /* 0x000001dd020b7836 */ /* 0x000fc40000000000 */
[----:B------:R-:W-:Y:S01]  /*16bc0*/  @!P4 IMAD.MOV R7, RZ, RZ, -R7 ;  /* 0x000000ffff07c224 */ /* 0x000fe200078e0a07 */
[----:B------:R-:W-:Y:S01]  /*16bd0*/  ISETP.GE.AND P4, PT, R4, RZ, PT ;  /* 0x000000ff0400720c */ /* 0x000fe20003f86270 */
[----:B------:R-:W-:Y:S01]  /*16be0*/  @!P3 IMAD.IADD R8, R8, 0x1, -R0 ;  /* 0x000000010808b824 */ /* 0x000fe200078e0a00 */
[----:B------:R-:W-:Y:S01]  /*16bf0*/  IABS R9, R11 ;  /* 0x0000000b00097213 */ /* 0x000fe20000000000 */
[----:B------:R-:W-:Y:S01]  /*16c00*/  IMAD.MOV.U32 R15, RZ, RZ, R12 ;  /* 0x000000ffff0f7224 */ /* 0x000fe200078e000c */
[----:B------:R1:W-:Y:S01]  /*16c10*/  STL [R1+0xac], R7 ;  /* 0x0000ac0701007387 */ /* 0x0003e20000100800 */
[----:B------:R-:W-:Y:S01]  /*16c20*/  VIADD R18, R2, 0x1df ;  /* 0x000001df02127836 */ /* 0x000fe20000000000 */
[----:B------:R-:W-:Y:S01]  /*16c30*/  ISETP.GT.U32.AND P3, PT, R0, R8, PT ;  /* 0x000000080000720c */ /* 0x000fe20003f64070 */
[----:B------:R-:W-:Y:S01]  /*16c40*/  @!P6 IMAD.MOV R15, RZ, RZ, -R15 ;  /* 0x000000ffff0fe224 */ /* 0x000fe200078e0a0f */
[----:B------:R2:W-:Y:S01]  /*16c50*/  STL [R1+0xa8], R10 ;  /* 0x0000a80a01007387 */ /* 0x0005e20000100800 */
[----:B------:R-:W-:Y:S01]  /*16c60*/  @!P0 IMAD.IADD R19, R19, 0x1, -R0 ;  /* 0x0000000113138824 */ /* 0x000fe200078e0a00 */
[----:B------:R-:W-:Y:S01]  /*16c70*/  ISETP.GE.AND P0, PT, R3, RZ, PT ;  /* 0x000000ff0300720c */ /* 0x000fe20003f06270 */
[----:B------:R-:W-:-:S02]  /*16c80*/  VIADD R26, R2, 0x1f6 ;  /* 0x000001f6021a7836 */ /* 0x000fc40000000000 */
[----:B------:R-:W-:Y:S01]  /*16c90*/  IMAD.MOV.U32 R16, RZ, RZ, R19 ;  /* 0x000000ffff107224 */ /* 0x000fe200078e0013 */
[----:B-1----:R-:W-:Y:S01]  /*16ca0*/  IABS R7, R4 ;  /* 0x0000000400077213 */ /* 0x002fe20000000000 */
[----:B------:R-:W-:Y:S01]  /*16cb0*/  VIADD R36, R2, 0x1f7 ;  /* 0x000001f702247836 */ /* 0x000fe20000000000 */
[----:B------:R-:W-:Y:S01]  /*16cc0*/  IABS R4, R3 ;  /* 0x0000000300047213 */ /* 0x000fe20000000000 */
[----:B------:R-:W-:Y:S01]  /*16cd0*/  @!P2 IMAD.MOV R16, RZ, RZ, -R16 ;  /* 0x000000ffff10a224 */ /* 0x000fe200078e0a10 */
[----:B------:R-:W-:Y:S01]  /*16ce0*/  IABS R26, R26 ;  /* 0x0000001a001a7213 */ /* 0x000fe20000000000 */
[----:B--2---:R-:W-:-:S03]  /*16cf0*/  IMAD.HI.U32 R10, R6, R5, RZ ;  /* 0x00000005060a7227 */ /* 0x004fc600078e00ff */
[----:B------:R1:W-:Y:S01]  /*16d00*/  STL [R1+0xa4], R16 ;  /* 0x0000a41001007387 */ /* 0x0003e20000100800 */
[----:B------:R-:W-:-:S03]  /*16d10*/  IMAD.HI.U32 R14, R6, R4, RZ ;  /* 0x00000004060e7227 */ /* 0x000fc600078e00ff */
[----:B------:R2:W-:Y:S01]  /*16d20*/  STL [R1+0xa0], R15 ;  /* 0x0000a00f01007387 */ /* 0x0005e20000100800 */
[----:B------:R-:W-:Y:S02]  /*16d30*/  IMAD.MOV R10, RZ, RZ, -R10 ;  /* 0x000000ffff0a7224 */ /* 0x000fe400078e0a0a */
[----:B------:R-:W-:-:S04]  /*16d40*/  IMAD.HI.U32 R13, R6, R7, RZ ;  /* 0x00000007060d7227 */ /* 0x000fc800078e00ff */
[----:B------:R-:W-:Y:S02]  /*16d50*/  IMAD.MOV R14, RZ, RZ, -R14 ;  /* 0x000000ffff0e7224 */ /* 0x000fe400078e0a0e */
[C---:B------:R-:W-:Y:S02]  /*16d60*/  IMAD R5, R0.reuse, R10, R5 ;  /* 0x0000000a00057224 */ /* 0x040fe400078e0205 */
[----:B------:R-:W-:Y:S02]  /*16d70*/  IMAD.MOV R13, RZ, RZ, -R13 ;  /* 0x000000ffff0d7224 */ /* 0x000fe400078e0a0d */
[C---:B------:R-:W-:Y:S01]  /*16d80*/  IMAD R4, R0.reuse, R14, R4 ;  /* 0x0000000e00047224 */ /* 0x040fe200078e0204 */
[C---:B------:R-:W-:Y:S01]  /*16d90*/  ISETP.GT.U32.AND P6, PT, R0.reuse, R5, PT ;  /* 0x000000050000720c */ /* 0x040fe20003fc4070 */
[----:B------:R-:W-:Y:S02]  /*16da0*/  IMAD R7, R0, R13, R7 ;  /* 0x0000000d00077224 */ /* 0x000fe400078e0207 */
[----:B------:R-:W-:Y:S01]  /*16db0*/  @!P3 IMAD.IADD R8, R8, 0x1, -R0 ;  /* 0x000000010808b824 */ /* 0x000fe200078e0a00 */
[----:B------:R-:W-:Y:S01]  /*16dc0*/  ISETP.GT.U32.AND P3, PT, R0, R4, PT ;  /* 0x000000040000720c */ /* 0x000fe20003f64070 */
[----:B------:R-:W-:Y:S01]  /*16dd0*/  IMAD.HI.U32 R10, R6, R9, RZ ;  /* 0x00000009060a7227 */ /* 0x000fe200078e00ff */
[----:B------:R-:W-:-:S03]  /*16de0*/  ISETP.GT.U32.AND P2, PT, R0, R7, PT ;  /* 0x000000070000720c */ /* 0x000fc60003f44070 */
[----:B------:R-:W-:Y:S02]  /*16df0*/  IMAD.MOV R10, RZ, RZ, -R10 ;  /* 0x000000ffff0a7224 */ /* 0x000fe400078e0a0a */
[----:B------:R-:W-:Y:S02]  /*16e00*/  VIADD R3, R2, 0x1de ;  /* 0x000001de02037836 */ /* 0x000fe40000000000 */
[----:B------:R-:W-:Y:S01]  /*16e10*/  IMAD R9, R0, R10, R9 ;  /* 0x0000000a00097224 */ /* 0x000fe200078e0209 */
[----:B------:R-:W-:Y:S01]  /*16e20*/  IABS R10, R18 ;  /* 0x00000012000a7213 */ /* 0x000fe20000000000 */
[--C-:B------:R-:W-:Y:S01]  /*16e30*/  @!P6 IMAD.IADD R5, R5, 0x1, -R0.reuse ;  /* 0x000000010505e824 */ /* 0x100fe200078e0a00 */
[----:B------:R-:W-:Y:S01]  /*16e40*/  IABS R13, R3 ;  /* 0x00000003000d7213 */ /* 0x000fe20000000000 */
[----:B------:R-:W-:Y:S02]  /*16e50*/  @!P3 IMAD.IADD R4, R4, 0x1, -R0 ;  /* 0x000000010404b824 */ /* 0x000fe400078e0a00 */
[----:B-1----:R-:W-:Y:S01]  /*16e60*/  IMAD.HI.U32 R16, R6, R10, RZ ;  /* 0x0000000a06107227 */ /* 0x002fe200078e00ff */
[----:B------:R-:W-:-:S03]  /*16e70*/  ISETP.GT.U32.AND P3, PT, R0, R5, PT ;  /* 0x000000050000720c */ /* 0x000fc60003f64070 */
[----:B------:R-:W-:Y:S01]  /*16e80*/  @!P2 IMAD.IADD R7, R7, 0x1, -R0 ;  /* 0x000000010707a824 */ /* 0x000fe200078e0a00 */
[C---:B------:R-:W-:Y:S01]  /*16e90*/  ISETP.GT.U32.AND P2, PT, R0.reuse, R9, PT ;  /* 0x000000090000720c */ /* 0x040fe20003f44070 */
[----:B------:R-:W-:Y:S02]  /*16ea0*/  IMAD.MOV R16, RZ, RZ, -R16 ;  /* 0x000000ffff107224 */ /* 0x000fe400078e0a10 */
[----:B------:R-:W-:Y:S01]  /*16eb0*/  IMAD.MOV.U32 R17, RZ, RZ, R8 ;  /* 0x000000ffff117224 */ /* 0x000fe200078e0008 */
[C---:B------:R-:W-:Y:S01]  /*16ec0*/  ISETP.GT.U32.AND P6, PT, R0.reuse, R7, PT ;  /* 0x000000070000720c */ /* 0x040fe20003fc4070 */
[----:B------:R-:W-:Y:S02]  /*16ed0*/  IMAD R8, R0, R16, R10 ;  /* 0x0000001000087224 */ /* 0x000fe400078e020a */
[----:B------:R-:W-:-:S04]  /*16ee0*/  IMAD.HI.U32 R14, R6, R13, RZ ;  /* 0x0000000d060e7227 */ /* 0x000fc800078e00ff */
[----:B--2---:R-:W-:Y:S02]  /*16ef0*/  VIADD R15, R2, 0x1e0 ;  /* 0x000001e0020f7836 */ /* 0x004fe40000000000 */
[----:B------:R-:W-:Y:S01]  /*16f00*/  @!P3 IMAD.IADD R5, R5, 0x1, -R0 ;  /* 0x000000010505b824 */ /* 0x000fe200078e0a00 */
[C---:B------:R-:W-:Y:S01]  /*16f10*/  ISETP.GT.U32.AND P3, PT, R0.reuse, R8, PT ;  /* 0x000000080000720c */ /* 0x040fe20003f64070 */
[----:B------:R-:W-:Y:S01]  /*16f20*/  @!P5 IMAD.MOV R17, RZ, RZ, -R17 ;  /* 0x000000ffff11d224 */ /* 0x000fe200078e0a11 */
[----:B------:R-:W-:Y:S01]  /*16f30*/  ISETP.GT.U32.AND P5, PT, R0, R4, PT ;  /* 0x000000040000720c */ /* 0x000fe20003fa4070 */
[----:B------:R-:W-:Y:S01]  /*16f40*/  IMAD.MOV R12, RZ, RZ, -R14 ;  /* 0x000000ffff0c7224 */ /* 0x000fe200078e0a0e */
[----:B------:R-:W-:Y:S01]  /*16f50*/  IABS R14, R15 ;  /* 0x0000000f000e7213 */ /* 0x000fe20000000000 */
[----:B------:R-:W-:Y:S01]  /*16f60*/  @!P2 IMAD.IADD R9, R9, 0x1, -R0 ;  /* 0x000000010909a824 */ /* 0x000fe200078e0a00 */
[----:B------:R1:W-:Y:S01]  /*16f70*/  STL [R1+0x9c], R17 ;  /* 0x00009c1101007387 */ /* 0x0003e20000100800 */
[----:B------:R-:W-:-:S02]  /*16f80*/  VIADD R10, R2, 0x1e2 ;  /* 0x000001e2020a7836 */ /* 0x000fc40000000000 */
[----:B------:R-:W-:Y:S01]  /*16f90*/  IMAD.HI.U32 R16, R6, R14, RZ ;  /* 0x0000000e06107227 */ /* 0x000fe200078e00ff */
[C---:B------:R-:W-:Y:S02]  /*16fa0*/  ISETP.GT.U32.AND P2, PT, R0.reuse, R9, PT ;  /* 0x000000090000720c */ /* 0x040fe40003f44070 */
[----:B------:R-:W-:Y:S01]  /*16fb0*/  IABS R19, R10 ;  /* 0x0000000a00137213 */ /* 0x000fe20000000000 */
[----:B------:R-:W-:Y:S02]  /*16fc0*/  IMAD R13, R0, R12, R13 ;  /* 0x0000000c000d7224 */ /* 0x000fe400078e020d */
[----:B------:R-:W-:Y:S02]  /*16fd0*/  IMAD.MOV R16, RZ, RZ, -R16 ;  /* 0x000000ffff107224 */ /* 0x000fe400078e0a10 */
[----:B------:R-:W-:Y:S01]  /*16fe0*/  @!P3 IMAD.IADD R8, R8, 0x1, -R0 ;  /* 0x000000010808b824 */ /* 0x000fe200078e0a00 */
[----:B------:R-:W-:Y:S01]  /*16ff0*/  ISETP.GE.AND P3, PT, R18, RZ, PT ;  /* 0x000000ff1200720c */ /* 0x000fe20003f66270 */
[----:B------:R-:W-:-:S02]  /*17000*/  IMAD.MOV.U32 R20, RZ, RZ, R5 ;  /* 0x000000ffff147224 */ /* 0x000fc400078e0005 */
[--C-:B------:R-:W-:Y:S01]  /*17010*/  @!P6 IMAD.IADD R7, R7, 0x1, -R0.reuse ;  /* 0x000000010707e824 */ /* 0x100fe200078e0a00 */
[----:B------:R-:W-:Y:S01]  /*17020*/  ISETP.GT.U32.AND P6, PT, R0, R13, PT ;  /* 0x0000000d0000720c */ /* 0x000fe20003fc4070 */
[----:B------:R-:W-:Y:S01]  /*17030*/  @!P5 IMAD.IADD R4, R4, 0x1, -R0 ;  /* 0x000000010404d824 */ /* 0x000fe200078e0a00 */
[----:B------:R-:W-:Y:S01]  /*17040*/  ISETP.GE.AND P5, PT, R11, RZ, PT ;  /* 0x000000ff0b00720c */ /* 0x000fe20003fa6270 */
[C---:B------:R-:W-:Y:S02]  /*17050*/  IMAD R11, R0.reuse, R16, R14 ;  /* 0x00000010000b7224 */ /* 0x040fe400078e020e */
[----:B------:R-:W-:Y:S01]  /*17060*/  @!P1 IMAD.MOV R20, RZ, RZ, -R20 ;  /* 0x000000ffff149224 */ /* 0x000fe200078e0a14 */
[----:B------:R-:W-:Y:S01]  /*17070*/  ISETP.GT.U32.AND P1, PT, R0, R8, PT ;  /* 0x000000080000720c */ /* 0x000fe20003f24070 */
[----:B------:R-:W-:Y:S02]  /*17080*/  IMAD.MOV.U32 R21, RZ, RZ, R7 ;  /* 0x000000ffff157224 */ /* 0x000fe400078e0007 */
[----:B------:R-:W-:-:S02]  /*17090*/  VIADD R12, R2, 0x1e1 ;  /* 0x000001e1020c7836 */ /* 0x000fc40000000000 */
[----:B------:R-:W-:-:S03]  /*170a0*/  IMAD.HI.U32 R7, R6, R19, RZ ;  /* 0x0000001306077227 */ /* 0x000fc600078e00ff */
[----:B-1----:R-:W-:Y:S01]  /*170b0*/  IABS R17, R12 ;  /* 0x0000000c00117213 */ /* 0x002fe20000000000 */
[----:B------:R-:W-:Y:S01]  /*170c0*/  @!P2 IMAD.IADD R9, R9, 0x1, -R0 ;  /* 0x000000010909a824 */ /* 0x000fe200078e0a00 */
[----:B------:R-:W-:Y:S01]  /*170d0*/  ISETP.GT.U32.AND P2, PT, R0, R11, PT ;  /* 0x0000000b0000720c */ /* 0x000fe20003f44070 */
[----:B------:R-:W-:Y:S02]  /*170e0*/  IMAD.MOV R7, RZ, RZ, -R7 ;  /* 0x000000ffff077224 */ /* 0x000fe400078e0a07 */
[----:B------:R-:W-:-:S04]  /*170f0*/  IMAD.HI.U32 R16, R6, R17, RZ ;  /* 0x0000001106107227 */ /* 0x000fc800078e00ff */
[----:B------:R-:W-:Y:S02]  /*17100*/  IMAD R19, R0, R7, R19 ;  /* 0x0000000700137224 */ /* 0x000fe400078e0213 */
[--C-:B------:R-:W-:Y:S01]  /*17110*/  @!P6 IMAD.IADD R13, R13, 0x1, -R0.reuse ;  /* 0x000000010d0de824 */ /* 0x100fe200078e0a00 */
[----:B------:R-:W-:Y:S01]  /*17120*/  ISETP.GE.AND P6, PT, R3, RZ, PT ;  /* 0x000000ff0300720c */ /* 0x000fe20003fc6270 */
[----:B------:R-:W-:Y:S01]  /*17130*/  @!P1 IMAD.IADD R8, R8, 0x1, -R0 ;  /* 0x0000000108089824 */ /* 0x000fe200078e0a00 */
[C---:B------:R-:W-:Y:S01]  /*17140*/  ISETP.GT.U32.AND P1, PT, R0.reuse, R19, PT ;  /* 0x000000130000720c */ /* 0x040fe20003f24070 */
[----:B------:R-:W-:Y:S02]  /*17150*/  IMAD.MOV R3, RZ, RZ, -R16 ;  /* 0x000000ffff037224 */ /* 0x000fe400078e0a10 */
[----:B------:R-:W-:Y:S01]  /*17160*/  @!P2 IMAD.IADD R11, R11, 0x1, -R0 ;  /* 0x000000010b0ba824 */ /* 0x000fe200078e0a00 */
[C---:B------:R-:W-:Y:S01]  /*17170*/  ISETP.GT.U32.AND P2, PT, R0.reuse, R13, PT ;  /* 0x0000000d0000720c */ /* 0x040fe20003f44070 */
[----:B------:R-:W-:-:S02]  /*17180*/  IMAD R3, R0, R3, R17 ;  /* 0x0000000300037224 */ /* 0x000fc400078e0211 */
[----:B------:R-:W-:Y:S01]  /*17190*/  @!P4 IMAD.MOV R21, RZ, RZ, -R21 ;  /* 0x000000ffff15c224 */ /* 0x000fe200078e0a15 */
[----:B------:R-:W-:Y:S01]  /*171a0*/  ISETP.GT.U32.AND P4, PT, R0, R11, PT ;  /* 0x0000000b0000720c */ /* 0x000fe20003f84070 */
[----:B------:R-:W-:Y:S02]  /*171b0*/  VIADD R14, R2, 0x1e3 ;  /* 0x000001e3020e7836 */ /* 0x000fe40000000000 */
[----:B------:R-:W-:Y:S01]  /*171c0*/  @!P0 IMAD.MOV R4, RZ, RZ, -R4 ;  /* 0x000000ffff048224 */ /* 0x000fe200078e0a04 */
[C---:B------:R-:W-:Y:S01]  /*171d0*/  ISETP.GT.U32.AND P0, PT, R0.reuse, R3, PT ;  /* 0x000000030000720c */ /* 0x040fe20003f04070 */
[----:B------:R-:W-:Y:S01]  /*171e0*/  IMAD.MOV.U32 R5, RZ, RZ, R9 ;  /* 0x000000ffff057224 */ /* 0x000fe200078e0009 */
[----:B------:R-:W-:Y:S01]  /*171f0*/  IABS R16, R14 ;  /* 0x0000000e00107213 */ /* 0x000fe20000000000 */
[--C-:B------:R-:W-:Y:S01]  /*17200*/  @!P1 IMAD.IADD R19, R19, 0x1, -R0.reuse ;  /* 0x0000000113139824 */ /* 0x100fe200078e0a00 */
[----:B------:R1:W-:Y:S01]  /*17210*/  STL [R1+0x98], R21 ;  /* 0x0000981501007387 */ /* 0x0003e20000100800 */
[----:B------:R-:W-:Y:S01]  /*17220*/  @!P5 IMAD.MOV R5, RZ, RZ, -R5 ;  /* 0x000000ffff05d224 */ /* 0x000fe200078e0a05 */
[----:B------:R-:W-:Y:S01]  /*17230*/  ISETP.GE.AND P5, PT, R15, RZ, PT ;  /* 0x000000ff0f00720c */ /* 0x000fe20003fa6270 */
[--C-:B------:R-:W-:Y:S01]  /*17240*/  @!P2 IMAD.IADD R13, R13, 0x1, -R0.reuse ;  /* 0x000000010d0da824 */ /* 0x100fe200078e0a00 */
[----:B------:R-:W-:Y:S01]  /*17250*/  STL [R1+0x94], R20 ;  /* 0x0000941401007387 */ /* 0x000fe20000100800 */
[----:B------:R-:W-:Y:S01]  /*17260*/  ISETP.GT.U32.AND P1, PT, R0, R19, PT ;  /* 0x000000130000720c */ /* 0x000fe20003f24070 */
[--C-:B------:R-:W-:Y:S01]  /*17270*/  @!P4 IMAD.IADD R11, R11, 0x1, -R0.reuse ;  /* 0x000000010b0bc824 */ /* 0x100fe200078e0a00 */
[----:B------:R-:W-:Y:S01]  /*17280*/  ISETP.GE.AND P4, PT, R10, RZ, PT ;  /* 0x000000ff0a00720c */ /* 0x000fe20003f86270 */
[----:B------:R2:W-:Y:S01]  /*17290*/  STL [R1+0x90], R4 ;  /* 0x0000900401007387 */ /* 0x0005e20000100800 */
[----:B------:R-:W-:Y:S01]  /*172a0*/  @!P0 IMAD.IADD R3, R3, 0x1, -R0 ;  /* 0x0000000103038824 */ /* 0x000fe200078e0a00 */
[----:B------:R-:W-:Y:S01]  /*172b0*/  ISETP.GE.AND P2, PT, R12, RZ, PT ;  /* 0x000000ff0c00720c */ /* 0x000fe20003f46270 */
[----:B------:R-:W-:Y:S01]  /*172c0*/  IMAD.MOV.U32 R10, RZ, RZ, R8 ;  /* 0x000000ffff0a7224 */ /* 0x000fe200078e0008 */
[----:B------:R3:W-:Y:S01]  /*172d0*/  STL [R1+0x8c], R5 ;  /* 0x00008c0501007387 */ /* 0x0007e20000100800 */
[----:B------:R-:W-:Y:S01]  /*172e0*/  VIADD R7, R2, 0x1e4 ;  /* 0x000001e402077836 */ /* 0x000fe20000000000 */
[----:B------:R-:W-:Y:S01]  /*172f0*/  ISETP.GE.AND P0, PT, R14, RZ, PT ;  /* 0x000000ff0e00720c */ /* 0x000fe20003f06270 */
[----:B------:R-:W-:Y:S01]  /*17300*/  IMAD.MOV.U32 R9, RZ, RZ, R11 ;  /* 0x000000ffff097224 */ /* 0x000fe200078e000b */
[----:B-1----:R-:W-:Y:S01]  /*17310*/  IABS R21, R25 ;  /* 0x0000001900157213 */ /* 0x002fe20000000000 */
[----:B------:R-:W-:Y:S01]  /*17320*/  @!P3 IMAD.MOV R10, RZ, RZ, -R10 ;  /* 0x000000ffff0ab224 */ /* 0x000fe200078e0a0a */
[----:B------:R-:W-:Y:S01]  /*17330*/  ISETP.GE.AND P3, PT, R7, RZ, PT ;  /* 0x000000ff0700720c */ /* 0x000fe20003f66270 */
[----:B--2---:R-:W-:Y:S01]  /*17340*/  IMAD.HI.U32 R4, R6, R16, RZ ;  /* 0x0000001006047227 */ /* 0x004fe200078e00ff */
[----:B------:R-:W-:-:S03]  /*17350*/  IABS R7, R7 ;  /* 0x0000000700077213 */ /* 0x000fc60000000000 */
[----:B---3--:R-:W-:Y:S02]  /*17360*/  IMAD.MOV.U32 R5, RZ, RZ, R13 ;  /* 0x000000ffff057224 */ /* 0x008fe400078e000d */
[----:B------:R-:W-:Y:S02]  /*17370*/  IMAD.MOV R4, RZ, RZ, -R4 ;  /* 0x000000ffff047224 */ /* 0x000fe400078e0a04 */
[----:B------:R-:W-:Y:S01]  /*17380*/  @!P6 IMAD.MOV R5, RZ, RZ, -R5 ;  /* 0x000000ffff05e224 */ /* 0x000fe200078e0a05 */
[C---:B------:R-:W-:Y:S01]  /*17390*/  ISETP.GT.U32.AND P6, PT, R0.reuse, R3, PT ;  /* 0x000000030000720c */ /* 0x040fe20003fc4070 */
[C---:B------:R-:W-:Y:S02]  /*173a0*/  IMAD R4, R0.reuse, R4, R16 ;  /* 0x0000000400047224 */ /* 0x040fe400078e0210 */
[----:B------:R-:W-:Y:S01]  /*173b0*/  @!P5 IMAD.MOV R9, RZ, RZ, -R9 ;  /* 0x000000ffff09d224 */ /* 0x000fe200078e0a09 */
[----:B------:R1:W-:Y:S01]  /*173c0*/  STL [R1+0x88], R5 ;  /* 0x0000880501007387 */ /* 0x0003e20000100800 */
[----:B------:R-:W-:Y:S01]  /*173d0*/  @!P1 IMAD.IADD R19, R19, 0x1, -R0 ;  /* 0x0000000113139824 */ /* 0x000fe200078e0a00 */
[----:B------:R-:W-:Y:S01]  /*173e0*/  ISETP.GT.U32.AND P1, PT, R0, R4, PT ;  /* 0x000000040000720c */ /* 0x000fe20003f24070 */
[C---:B------:R-:W-:Y:S01]  /*173f0*/  VIADD R12, R2.reuse, 0x1e7 ;  /* 0x000001e7020c7836 */ /* 0x040fe20000000000 */
[----:B------:R2:W-:Y:S01]  /*17400*/  STL [R1+0x84], R10 ;  /* 0x0000840a01007387 */ /* 0x0005e20000100800 */
[----:B------:R-:W-:-:S02]  /*17410*/  VIADD R8, R2, 0x1e6 ;  /* 0x000001e602087836 */ /* 0x000fc40000000000 */
[----:B------:R-:W-:Y:S01]  /*17420*/  VIADD R16, R2, 0x1e8 ;  /* 0x000001e802107836 */ /* 0x000fe20000000000 */
[----:B------:R3:W-:Y:S01]  /*17430*/  STL [R1+0x80], R9 ;  /* 0x0000800901007387 */ /* 0x0007e20000100800 */
[--C-:B------:R-:W-:Y:S01]  /*17440*/  @!P6 IMAD.IADD R3, R3, 0x1, -R0.reuse ;  /* 0x000000010303e824 */ /* 0x100fe200078e0a00 */
[----:B------:R-:W-:Y:S01]  /*17450*/  ISETP.GE.AND P6, PT, R8, RZ, PT ;  /* 0x000000ff0800720c */ /* 0x000fe20003fc6270 */
[----:B-1----:R-:W-:Y:S01]  /*17460*/  VIADD R5, R2, 0x1e5 ;  /* 0x000001e502057836 */ /* 0x002fe20000000000 */
[----:B------:R-:W-:Y:S01]  /*17470*/  IABS R8, R8 ;  /* 0x0000000800087213 */ /* 0x000fe20000000000 */
[----:B------:R-:W-:Y:S01]  /*17480*/  IMAD.MOV.U32 R15, RZ, RZ, R3 ;  /* 0x000000ffff0f7224 */ /* 0x000fe200078e0003 */
[----:B--2---:R-:W-:Y:S01]  /*17490*/  IABS R10, R16 ;  /* 0x00000010000a7213 */ /* 0x004fe20000000000 */
[----:B------:R-:W-:Y:S01]  /*174a0*/  @!P1 IMAD.IADD R4, R4, 0x1, -R0 ;  /* 0x0000000104049824 */ /* 0x000fe200078e0a00 */
[----:B------:R-:W-:Y:S01]  /*174b0*/  ISETP.GE.AND P5, PT, R5, RZ, PT ;  /* 0x000000ff0500720c */ /* 0x000fe20003fa6270 */
[----:B------:R-:W-:Y:S01]  /*174c0*/  @!P2 IMAD.MOV R15, RZ, RZ, -R15 ;  /* 0x000000ffff0fa224 */ /* 0x000fe200078e0a0f */
[----:B---3--:R-:W-:Y:S01]  /*174d0*/  IABS R9, R5 ;  /* 0x0000000500097213 */ /* 0x008fe20000000000 */
[----:B------:R-:W-:Y:S01]  /*174e0*/  IMAD.MOV.U32 R5, RZ, RZ, R7 ;  /* 0x000000ffff057224 */ /* 0x000fe200078e0007 */
[----:B------:R-:W-:Y:S01]  /*174f0*/  ISETP.GT.U32.AND P2, PT, R0, R4, PT ;  /* 0x000000040000720c */ /* 0x000fe20003f44070 */
[----:B------:R-:W-:Y:S01]  /*17500*/  IMAD.MOV.U32 R3, RZ, RZ, R19 ;  /* 0x000000ffff037224 */ /* 0x000fe200078e0013 */
[----:B------:R1:W-:Y:S01]  /*17510*/  STL [R1+0x7c], R15 ;  /* 0x00007c0f01007387 */ /* 0x0003e20000100800 */
[----:B------:R-:W-:Y:S01]  /*17520*/  IMAD.MOV.U32 R7, RZ, RZ, R9 ;  /* 0x000000ffff077224 */ /* 0x000fe200078e0009 */
[----:B------:R-:W-:Y:S01]  /*17530*/  IABS R9, R12 ;  /* 0x0000000c00097213 */ /* 0x000fe20000000000 */
[----:B------:R-:W-:-:S04]  /*17540*/  IMAD.HI.U32 R14, R6, R5, RZ ;  /* 0x00000005060e7227 */ /* 0x000fc800078e00ff */
[----:B------:R-:W-:-:S04]  /*17550*/  IMAD.HI.U32 R13, R6, R7, RZ ;  /* 0x00000007060d7227 */ /* 0x000fc800078e00ff */
[----:B------:R-:W-:Y:S02]  /*17560*/  IMAD.MOV R14, RZ, RZ, -R14 ;  /* 0x000000ffff0e7224 */ /* 0x000fe400078e0a0e */
[----:B------:R-:W-:Y:S02]  /*17570*/  IMAD.MOV R13, RZ, RZ, -R13 ;  /* 0x000000ffff0d7224 */ /* 0x000fe400078e0a0d */
[C---:B------:R-:W-:Y:S02]  /*17580*/  IMAD R5, R0.reuse, R14, R5 ;  /* 0x0000000e00057224 */ /* 0x040fe400078e0205 */
[----:B------:R-:W-:Y:S02]  /*17590*/  IMAD R7, R0, R13, R7 ;  /* 0x0000000d00077224 */ /* 0x000fe400078e0207 */
[----:B------:R-:W-:Y:S01]  /*175a0*/  IMAD.HI.U32 R14, R6, R9, RZ ;  /* 0x00000009060e7227 */ /* 0x000fe200078e00ff */
[----:B------:R-:W-:-:S03]  /*175b0*/  ISETP.GT.U32.AND P1, PT, R0, R5, PT ;  /* 0x000000050000720c */ /* 0x000fc60003f24070 */
[----:B------:R-:W-:Y:S01]  /*175c0*/  @!P4 IMAD.MOV R3, RZ, RZ, -R3 ;  /* 0x000000ffff03c224 */ /* 0x000fe200078e0a03 */
[----:B------:R-:W-:Y:S01]  /*175d0*/  ISETP.GT.U32.AND P4, PT, R0, R7, PT ;  /* 0x000000070000720c */ /* 0x000fe20003f84070 */
[----:B------:R-:W-:Y:S02]  /*175e0*/  IMAD.MOV R14, RZ, RZ, -R14 ;  /* 0x000000ffff0e7224 */ /* 0x000fe400078e0a0e */
[----:B------:R-:W-:-:S04]  /*175f0*/  IMAD.HI.U32 R11, R6, R8, RZ ;  /* 0x00000008060b7227 */ /* 0x000fc800078e00ff */
[----:B------:R-:W-:Y:S02]  /*17600*/  IMAD R9, R0, R14, R9 ;  /* 0x0000000e00097224 */ /* 0x000fe400078e0209 */
[--C-:B------:R-:W-:Y:S02]  /*17610*/  @!P2 IMAD.IADD R4, R4, 0x1, -R0.reuse ;  /* 0x000000010404a824 */ /* 0x100fe400078e0a00 */
[----:B------:R-:W-:Y:S02]  /*17620*/  IMAD.MOV R11, RZ, RZ, -R11 ;  /* 0x000000ffff0b7224 */ /* 0x000fe400078e0a0b */
[----:B------:R-:W-:Y:S02]  /*17630*/  VIADD R17, R2, 0x1e9 ;  /* 0x000001e902117836 */ /* 0x000fe40000000000 */
[----:B------:R-:W-:Y:S02]  /*17640*/  @!P1 IMAD.IADD R5, R5, 0x1, -R0 ;  /* 0x0000000105059824 */ /* 0x000fe400078e0a00 */
[----:B------:R-:W-:Y:S01]  /*17650*/  @!P0 IMAD.MOV R4, RZ, RZ, -R4 ;  /* 0x000000ffff048224 */ /* 0x000fe200078e0a04 */
[C---:B------:R-:W-:Y:S01]  /*17660*/  ISETP.GT.U32.AND P0, PT, R0.reuse, R9, PT ;  /* 0x000000090000720c */ /* 0x040fe20003f04070 */
[C---:B------:R-:W-:Y:S01]  /*17670*/  IMAD R8, R0.reuse, R11, R8 ;  /* 0x0000000b00087224 */ /* 0x040fe200078e0208 */
        /* <DEDUP_REMOVED lines=11> */
[----:B-1----:R-:W-:Y:S02]  /*17730*/  VIADD R15, R2, 0x1eb ;  /* 0x000001eb020f7836 */ /* 0x002fe40000000000 */
[----:B------:R-:W-:Y:S02]  /*17740*/  IMAD.MOV R19, RZ, RZ, -R19 ;  /* 0x000000ffff137224 */ /* 0x000fe400078e0a13 */
[--C-:B------:R-:W-:Y:S01]  /*17750*/  @!P0 IMAD.IADD R9, R9, 0x1, -R0.reuse ;  /* 0x0000000109098824 */ /* 0x100fe200078e0a00 */
[----:B------:R-:W-:Y:S01]  /*17760*/  IABS R13, R15 ;  /* 0x0000000f000d7213 */ /* 0x000fe20000000000 */
[C---:B------:R-:W-:Y:S02]  /*17770*/  IMAD R11, R0.reuse, R19, R11 ;  /* 0x00000013000b7224 */ /* 0x040fe400078e020b */
[----:B------:R-:W-:Y:S01]  /*17780*/  @!P1 IMAD.IADD R5, R5, 0x1, -R0 ;  /* 0x0000000105059824 */ /* 0x000fe200078e0a00 */
[----:B------:R-:W-:Y:S01]  /*17790*/  ISETP.GT.U32.AND P1, PT, R0, R10, PT ;  /* 0x0000000a0000720c */ /* 0x000fe20003f24070 */
[----:B------:R-:W-:Y:S01]  /*177a0*/  IMAD.HI.U32 R19, R6, R18, RZ ;  /* 0x0000001206137227 */ /* 0x000fe200078e00ff */
[----:B------:R-:W-:-:S03]  /*177b0*/  ISETP.GT.U32.AND P0, PT, R0, R9, PT ;  /* 0x000000090000720c */ /* 0x000fc60003f04070 */
[--C-:B------:R-:W-:Y:S02]  /*177c0*/  @!P2 IMAD.IADD R8, R8, 0x1, -R0.reuse ;  /* 0x000000010808a824 */ /* 0x100fe400078e0a00 */
[----:B------:R-:W-:Y:S01]  /*177d0*/  @!P4 IMAD.IADD R7, R7, 0x1, -R0 ;  /* 0x000000010707c824 */ /* 0x000fe200078e0a00 */
[----:B------:R-:W-:Y:S01]  /*177e0*/  ISETP.GT.U32.AND P4, PT, R0, R11, PT ;  /* 0x0000000b0000720c */ /* 0x000fe20003f84070 */
[----:B------:R-:W-:Y:S01]  /*177f0*/  @!P3 IMAD.MOV R5, RZ, RZ, -R5 ;  /* 0x000000ffff05b224 */ /* 0x000fe200078e0a05 */
[----:B------:R-:W-:Y:S01]  /*17800*/  ISETP.GE.AND P3, PT, R12, RZ, PT ;  /* 0x000000ff0c00720c */ /* 0x000fe20003f66270 */
[----:B------:R-:W-:Y:S01]  /*17810*/  IMAD.HI.U32 R20, R6, R13, RZ ;  /* 0x0000000d06147227 */ /* 0x000fe200078e00ff */
[----:B------:R-:W-:-:S03]  /*17820*/  ISETP.GT.U32.AND P2, PT, R0, R8, PT ;  /* 0x000000080000720c */ /* 0x000fc60003f44070 */
[----:B------:R-:W-:Y:S02]  /*17830*/  IMAD.MOV R19, RZ, RZ, -R19 ;  /* 0x000000ffff137224 */ /* 0x000fe400078e0a13 */
[----:B------:R-:W-:Y:S02]  /*17840*/  IMAD.MOV R20, RZ, RZ, -R20 ;  /* 0x000000ffff147224 */ /* 0x000fe400078e0a14 */
[----:B------:R-:W-:Y:S02]  /*17850*/  IMAD R12, R0, R19, R18 ;  /* 0x00000013000c7224 */ /* 0x000fe400078e0212 */
[--C-:B------:R-:W-:Y:S01]  /*17860*/  @!P1 IMAD.IADD R10, R10, 0x1, -R0.reuse ;  /* 0x000000010a0a9824 */ /* 0x100fe200078e0a00 */
[----:B------:R-:W-:Y:S01]  /*17870*/  ISETP.GE.AND P1, PT, R17, RZ, PT ;  /* 0x000000ff1100720c */ /* 0x000fe20003f26270 */
[C---:B------:R-:W-:Y:S02]  /*17880*/  IMAD R13, R0.reuse, R20, R13 ;  /* 0x00000014000d7224 */ /* 0x040fe400078e020d */
[--C-:B------:R-:W-:Y:S01]  /*17890*/  @!P0 IMAD.IADD R9, R9, 0x1, -R0.reuse ;  /* 0x0000000109098824 */ /* 0x100fe200078e0a00 */
[C---:B------:R-:W-:Y:S01]  /*178a0*/  ISETP.GT.U32.AND P0, PT, R0.reuse, R12, PT ;  /* 0x0000000c0000720c */ /* 0x040fe20003f04070 */
[----:B------:R-:W-:Y:S01]  /*178b0*/  @!P4 IMAD.IADD R11, R11, 0x1, -R0 ;  /* 0x000000010b0bc824 */ /* 0x000fe200078e0a00 */
[C---:B------:R-:W-:Y:S01]  /*178c0*/  ISETP.GT.U32.AND P4, PT, R0.reuse, R10, PT ;  /* 0x0000000a0000720c */ /* 0x040fe20003f84070 */
[----:B------:R-:W-:Y:S01]  /*178d0*/  @!P3 IMAD.MOV R9, RZ, RZ, -R9 ;  /* 0x000000ffff09b224 */ /* 0x000fe200078e0a09 */
[----:B------:R-:W-:Y:S01]  /*178e0*/  ISETP.GT.U32.AND P3, PT, R0, R13, PT ;  /* 0x0000000d0000720c */ /* 0x000fe20003f64070 */
[----:B------:R-:W-:-:S02]  /*178f0*/  VIADD R17, R2, 0x1ec ;  /* 0x000001ec02117836 */ /* 0x000fc40000000000 */
[----:B------:R-:W-:Y:S01]  /*17900*/  @!P2 IMAD.IADD R8, R8, 0x1, -R0 ;  /* 0x000000010808a824 */ /* 0x000fe200078e0a00 */
[----:B------:R-:W-:Y:S01]  /*17910*/  ISETP.GE.AND P2, PT, R16, RZ, PT ;  /* 0x000000ff1000720c */ /* 0x000fe20003f46270 */
[----:B------:R-:W-:Y:S01]  /*17920*/  @!P5 IMAD.MOV R7, RZ, RZ, -R7 ;  /* 0x000000ffff07d224 */ /* 0x000fe200078e0a07 */
[----:B------:R-:W-:Y:S01]  /*17930*/  IABS R18, R17 ;  /* 0x0000001100127213 */ /* 0x000fe20000000000 */
[----:B------:R-:W-:Y:S01]  /*17940*/  VIADD R16, R2, 0x1ed ;  /* 0x000001ed02107836 */ /* 0x000fe20000000000 */
[----:B------:R-:W-:Y:S01]  /*17950*/  ISETP.GT.U32.AND P5, PT, R0, R11, PT ;  /* 0x0000000b0000720c */ /* 0x000fe20003fa4070 */
[----:B------:R-:W-:Y:S01]  /*17960*/  @!P6 IMAD.MOV R8, RZ, RZ, -R8 ;  /* 0x000000ffff08e224 */ /* 0x000fe200078e0a08 */
[----:B------:R-:W-:Y:S01]  /*17970*/  ISETP.GE.AND P6, PT, R14, RZ, PT ;  /* 0x000000ff0e00720c */ /* 0x000fe20003fc6270 */
[----:B------:R-:W-:Y:S01]  /*17980*/  @!P0 IMAD.IADD R12, R12, 0x1, -R0 ;  /* 0x000000010c0c8824 */ /* 0x000fe200078e0a00 */
[----:B------:R-:W-:Y:S01]  /*17990*/  IABS R19, R16 ;  /* 0x0000001000137213 */ /* 0x000fe20000000000 */
[----:B------:R-:W-:Y:S01]  /*179a0*/  IMAD.MOV.U32 R14, RZ, RZ, R18 ;  /* 0x000000ffff0e7224 */ /* 0x000fe200078e0012 */
[----:B------:R-:W-:Y:S01]  /*179b0*/  ISETP.GE.AND P0, PT, R16, RZ, PT ;  /* 0x000000ff1000720c */ /* 0x000fe20003f06270 */
[--C-:B------:R-:W-:Y:S01]  /*179c0*/  @!P4 IMAD.IADD R10, R10, 0x1, -R0.reuse ;  /* 0x000000010a0ac824 */ /* 0x100fe200078e0a00 */
[----:B------:R-:W-:Y:S01]  /*179d0*/  ISETP.GE.AND P4, PT, R15, RZ, PT ;  /* 0x000000ff0f00720c */ /* 0x000fe20003f86270 */
[----:B------:R-:W-:Y:S01]  /*179e0*/  @!P3 IMAD.IADD R13, R13, 0x1, -R0 ;  /* 0x000000010d0db824 */ /* 0x000fe200078e0a00 */
[----:B------:R-:W-:Y:S01]  /*179f0*/  ISETP.GT.U32.AND P3, PT, R0, R12, PT ;  /* 0x0000000c0000720c */ /* 0x000fe20003f64070 */
[----:B------:R-:W-:-:S04]  /*17a00*/  IMAD.HI.U32 R15, R6, R14, RZ ;  /* 0x0000000e060f7227 */ /* 0x000fc800078e00ff */
[----:B------:R-:W-:Y:S01]  /*17a10*/  @!P2 IMAD.MOV R10, RZ, RZ, -R10 ;  /* 0x000000ffff0aa224 */ /* 0x000fe200078e0a0a */
[----:B------:R-:W-:Y:S01]  /*17a20*/  ISETP.GT.U32.AND P2, PT, R0, R13, PT ;  /* 0x0000000d0000720c */ /* 0x000fe20003f44070 */
[----:B------:R-:W-:Y:S02]  /*17a30*/  IMAD.MOV.U32 R18, RZ, RZ, R19 ;  /* 0x000000ffff127224 */ /* 0x000fe400078e0013 */
[----:B------:R-:W-:Y:S02]  /*17a40*/  IMAD.MOV R15, RZ, RZ, -R15 ;  /* 0x000000ffff0f7224 */ /* 0x000fe400078e0a0f */
[----:B------:R-:W-:Y:S01]  /*17a50*/  @!P5 IMAD.IADD R11, R11, 0x1, -R0 ;  /* 0x000000010b0bd824 */ /* 0x000fe200078e0a00 */
[----:B------:R-:W-:Y:S01]  /*17a60*/  ISETP.GE.AND P5, PT, R17, RZ, PT ;  /* 0x000000ff1100720c */ /* 0x000fe20003fa6270 */
[----:B------:R-:W-:-:S04]  /*17a70*/  IMAD.HI.U32 R17, R6, R18, RZ ;  /* 0x0000001206117227 */ /* 0x000fc800078e00ff */
[----:B------:R-:W-:Y:S02]  /*17a80*/  IMAD R14, R0, R15, R14 ;  /* 0x0000000f000e7224 */ /* 0x000fe400078e020e */
[----:B------:R-:W-:Y:S02]  /*17a90*/  IMAD.MOV R17, RZ, RZ, -R17 ;  /* 0x000000ffff117224 */ /* 0x000fe400078e0a11 */
[----:B------:R-:W-:Y:S01]  /*17aa0*/  @!P3 IMAD.IADD R12, R12, 0x1, -R0 ;  /* 0x000000010c0cb824 */ /* 0x000fe200078e0a00 */
[C---:B------:R-:W-:Y:S01]  /*17ab0*/  ISETP.GT.U32.AND P3, PT, R0.reuse, R14, PT ;  /* 0x0000000e0000720c */ /* 0x040fe20003f64070 */
[----:B------:R-:W-:Y:S02]  /*17ac0*/  IMAD R15, R0, R17, R18 ;  /* 0x00000011000f7224 */ /* 0x000fe400078e0212 */
[----:B------:R-:W-:Y:S02]  /*17ad0*/  @!P2 IMAD.IADD R13, R13, 0x1, -R0 ;  /* 0x000000010d0da824 */ /* 0x000fe400078e0a00 */
[----:B------:R-:W-:-:S02]  /*17ae0*/  VIADD R16, R2, 0x1ee ;  /* 0x000001ee02107836 */ /* 0x000fc40000000000 */
[----:B------:R-:W-:Y:S01]  /*17af0*/  @!P4 IMAD.MOV R13, RZ, RZ, -R13 ;  /* 0x000000ffff0dc224 */ /* 0x000fe200078e0a0d */
[----:B------:R-:W-:Y:S01]  /*17b00*/  ISETP.GT.U32.AND P4, PT, R0, R15, PT ;  /* 0x0000000f0000720c */ /* 0x000fe20003f84070 */
[----:B------:R-:W-:Y:S01]  /*17b10*/  @!P1 IMAD.MOV R11, RZ, RZ, -R11 ;  /* 0x000000ffff0b9224 */ /* 0x000fe200078e0a0b */
[----:B------:R-:W-:Y:S01]  /*17b20*/  ISETP.GE.AND P1, PT, R16, RZ, PT ;  /* 0x000000ff1000720c */ /* 0x000fe20003f26270 */
[----:B------:R-:W-:Y:S01]  /*17b30*/  VIADD R17, R2, 0x1ef ;  /* 0x000001ef02117836 */ /* 0x000fe20000000000 */
[----:B------:R-:W-:Y:S01]  /*17b40*/  IABS R16, R16 ;  /* 0x0000001000107213 */ /* 0x000fe20000000000 */
[----:B------:R-:W-:Y:S02]  /*17b50*/  @!P3 IMAD.IADD R14, R14, 0x1, -R0 ;  /* 0x000000010e0eb824 */ /* 0x000fe400078e0a00 */
[----:B------:R-:W-:Y:S01]  /*17b60*/  VIADD R18, R2, 0x1f0 ;  /* 0x000001f002127836 */ /* 0x000fe20000000000 */
[----:B------:R-:W-:Y:S01]  /*17b70*/  ISETP.GE.AND P2, PT, R17, RZ, PT ;  /* 0x000000ff1100720c */ /* 0x000fe20003f46270 */
[----:B------:R-:W-:Y:S01]  /*17b80*/  IMAD.HI.U32 R19, R6, R16, RZ ;  /* 0x0000001006137227 */ /* 0x000fe200078e00ff */
[----:B------:R-:W-:-:S02]  /*17b90*/  IABS R17, R17 ;  /* 0x0000001100117213 */ /* 0x000fc40000000000 */
[----:B------:R-:W-:Y:S01]  /*17ba0*/  ISETP.GT.U32.AND P3, PT, R0, R14, PT ;  /* 0x0000000e0000720c */ /* 0x000fe20003f64070 */
[----:B------:R-:W-:Y:S01]  /*17bb0*/  @!P6 IMAD.MOV R12, RZ, RZ, -R12 ;  /* 0x000000ffff0ce224 */ /* 0x000fe200078e0a0c */
[----:B------:R-:W-:Y:S01]  /*17bc0*/  ISETP.GE.AND P6, PT, R18, RZ, PT ;  /* 0x000000ff1200720c */ /* 0x000fe20003fc6270 */
[----:B------:R-:W-:Y:S01]  /*17bd0*/  IMAD.MOV R19, RZ, RZ, -R19 ;  /* 0x000000ffff137224 */ /* 0x000fe200078e0a13 */
[----:B------:R-:W-:Y:S01]  /*17be0*/  IABS R18, R18 ;  /* 0x0000001200127213 */ /* 0x000fe20000000000 */
[----:B------:R-:W-:Y:S02]  /*17bf0*/  @!P4 IMAD.IADD R15, R15, 0x1, -R0 ;  /* 0x000000010f0fc824 */ /* 0x000fe400078e0a00 */
[----:B------:R-:W-:-:S03]  /*17c00*/  IMAD.HI.U32 R20, R6, R17, RZ ;  /* 0x0000001106147227 */ /* 0x000fc600078e00ff */
[C---:B------:R-:W-:Y:S01]  /*17c10*/  ISETP.GT.U32.AND P4, PT, R0.reuse, R15, PT ;  /* 0x0000000f0000720c */ /* 0x040fe20003f84070 */
[----:B------:R-:W-:Y:S02]  /*17c20*/  IMAD R16, R0, R19, R16 ;  /* 0x0000001300107224 */ /* 0x000fe400078e0210 */
[----:B------:R-:W-:Y:S02]  /*17c30*/  IMAD.MOV.U32 R19, RZ, RZ, R21 ;  /* 0x000000ffff137224 */ /* 0x000fe400078e0015 */
[----:B------:R-:W-:Y:S01]  /*17c40*/  IMAD.MOV R22, RZ, RZ, -R20 ;  /* 0x000000ffff167224 */ /* 0x000fe200078e0a14 */
[----:B------:R-:W-:Y:S01]  /*17c50*/  IABS R20, R29 ;  /* 0x0000001d00147213 */ /* 0x000fe20000000000 */
[----:B------:R-:W-:-:S04]  /*17c60*/  IMAD.HI.U32 R21, R6, R18, RZ ;  /* 0x0000001206157227 */ /* 0x000fc800078e00ff */
[----:B------:R-:W-:Y:S02]  /*17c70*/  IMAD R17, R0, R22, R17 ;  /* 0x0000001600117224 */ /* 0x000fe400078e0211 */
[----:B------:R-:W-:Y:S01]  /*17c80*/  @!P3 IMAD.IADD R14, R14, 0x1, -R0 ;  /* 0x000000010e0eb824 */ /* 0x000fe200078e0a00 */
[C---:B------:R-:W-:Y:S01]  /*17c90*/  ISETP.GT.U32.AND P3, PT, R0.reuse, R16, PT ;  /* 0x000000100000720c */ /* 0x040fe20003f64070 */
[----:B------:R-:W-:Y:S02]  /*17ca0*/  IMAD.MOV R21, RZ, RZ, -R21 ;  /* 0x000000ffff157224 */ /* 0x000fe400078e0a15 */
[----:B------:R-:W-:Y:S01]  /*17cb0*/  @!P5 IMAD.MOV R14, RZ, RZ, -R14 ;  /* 0x000000ffff0ed224 */ /* 0x000fe200078e0a0e */
[C---:B------:R-:W-:Y:S01]  /*17cc0*/  ISETP.GT.U32.AND P5, PT, R0.reuse, R17, PT ;  /* 0x000000110000720c */ /* 0x040fe20003fa4070 */
[----:B------:R-:W-:Y:S02]  /*17cd0*/  IMAD R18, R0, R21, R18 ;  /* 0x0000001500127224 */ /* 0x000fe400078e0212 */
[----:B------:R-:W-:-:S02]  /*17ce0*/  @!P4 IMAD.IADD R15, R15, 0x1, -R0 ;  /* 0x000000010f0fc824 */ /* 0x000fc400078e0a00 */
[----:B------:R-:W-:Y:S01]  /*17cf0*/  IMAD.HI.U32 R23, R6, R20, RZ ;  /* 0x0000001406177227 */ /* 0x000fe200078e00ff */
[----:B------:R-:W-:-:S03]  /*17d00*/  ISETP.GT.U32.AND P4, PT, R0, R18, PT ;  /* 0x000000120000720c */ /* 0x000fc60003f84070 */
[----:B------:R-:W-:-:S04]  /*17d10*/  IMAD.HI.U32 R22, R6, R19, RZ ;  /* 0x0000001306167227 */ /* 0x000fc800078e00ff */
[----:B------:R-:W-:Y:S01]  /*17d20*/  IMAD.MOV R21, RZ, RZ, -R23 ;  /* 0x000000ffff157224 */ /* 0x000fe200078e0a17 */
[----:B------:R-:W-:Y:S01]  /*17d30*/  IABS R23, R37 ;  /* 0x0000002500177213 */ /* 0x000fe20000000000 */
[--C-:B------:R-:W-:Y:S02]  /*17d40*/  @!P5 IMAD.IADD R17, R17, 0x1, -R0.reuse ;  /* 0x000000011111d824 */ /* 0x100fe400078e0a00 */
[----:B------:R-:W-:Y:S02]  /*17d50*/  @!P3 IMAD.IADD R16, R16, 0x1, -R0 ;  /* 0x000000011010b824 */ /* 0x000fe400078e0a00 */
[----:B------:R-:W-:Y:S01]  /*17d60*/  IMAD.MOV R22, RZ, RZ, -R22 ;  /* 0x000000ffff167224 */ /* 0x000fe200078e0a16 */
[C---:B------:R-:W-:Y:S01]  /*17d70*/  ISETP.GT.U32.AND P5, PT, R0.reuse, R17, PT ;  /* 0x000000110000720c */ /* 0x040fe20003fa4070 */
[----:B------:R-:W-:Y:S01]  /*17d80*/  IMAD R20, R0, R21, R20 ;  /* 0x0000001500147224 */ /* 0x000fe200078e0214 */
[----:B------:R-:W-:Y:S01]  /*17d90*/  IABS R21, R28 ;  /* 0x0000001c00157213 */ /* 0x000fe20000000000 */
[----:B------:R-:W-:Y:S01]  /*17da0*/  @!P4 IMAD.IADD R18, R18, 0x1, -R0 ;  /* 0x000000011212c824 */ /* 0x000fe200078e0a00 */
[C---:B------:R-:W-:Y:S01]  /*17db0*/  ISETP.GT.U32.AND P3, PT, R0.reuse, R16, PT ;  /* 0x000000100000720c */ /* 0x040fe20003f64070 */
[----:B------:R-:W-:Y:S01]  /*17dc0*/  IMAD R19, R0, R22, R19 ;  /* 0x0000001600137224 */ /* 0x000fe200078e0213 */
[----:B------:R-:W-:Y:S01]  /*17dd0*/  IABS R22, R24 ;  /* 0x0000001800167213 */ /* 0x000fe20000000000 */
[----:B------:R-:W-:Y:S01]  /*17de0*/  IMAD.HI.U32 R24, R6, R21, RZ ;  /* 0x0000001506187227 */ /* 0x000fe200078e00ff */
[----:B------:R-:W-:-:S03]  /*17df0*/  ISETP.GT.U32.AND P4, PT, R0, R18, PT ;  /* 0x000000120000720c */ /* 0x000fc60003f84070 */
[----:B------:R-:W-:Y:S02]  /*17e00*/  IMAD.MOV R24, RZ, RZ, -R24 ;  /* 0x000000ffff187224 */ /* 0x000fe400078e0a18 */
[--C-:B------:R-:W-:Y:S01]  /*17e10*/  @!P5 IMAD.IADD R17, R17, 0x1, -R0.reuse ;  /* 0x000000011111d824 */ /* 0x100fe200078e0a00 */
[C---:B------:R-:W-:Y:S01]  /*17e20*/  ISETP.GT.U32.AND P5, PT, R0.reuse, R20, PT ;  /* 0x000000140000720c */ /* 0x040fe20003fa4070 */
[----:B------:R-:W-:Y:S02]  /*17e30*/  IMAD R21, R0, R24, R21 ;  /* 0x0000001800157224 */ /* 0x000fe400078e0215 */
[----:B------:R-:W-:Y:S01]  /*17e40*/  @!P3 IMAD.IADD R16, R16, 0x1, -R0 ;  /* 0x000000011010b824 */ /* 0x000fe200078e0a00 */
[----:B------:R-:W-:Y:S01]  /*17e50*/  ISETP.GT.U32.AND P3, PT, R0, R19, PT ;  /* 0x000000130000720c */ /* 0x000fe20003f64070 */
[----:B------:R-:W-:-:S04]  /*17e60*/  IMAD.HI.U32 R27, R6, R23, RZ ;  /* 0x00000017061b7227 */ /* 0x000fc800078e00ff */
[----:B------:R-:W-:Y:S01]  /*17e70*/  @!P4 IMAD.IADD R18, R18, 0x1, -R0 ;  /* 0x000000011212c824 */ /* 0x000fe200078e0a00 */
[----:B------:R-:W-:Y:S01]  /*17e80*/  ISETP.GT.U32.AND P4, PT, R0, R21, PT ;  /* 0x000000150000720c */ /* 0x000fe20003f84070 */
[----:B------:R-:W-:Y:S02]  /*17e90*/  IMAD.MOV.U32 R24, RZ, RZ, R26 ;  /* 0x000000ffff187224 */ /* 0x000fe400078e001a */
[----:B------:R-:W-:Y:S02]  /*17ea0*/  @!P5 IMAD.IADD R20, R20, 0x1, -R0 ;  /* 0x000000011414d824 */ /* 0x000fe400078e0a00 */
[----:B------:R-:W-:-:S04]  /*17eb0*/  IMAD.HI.U32 R26, R6, R22, RZ ;  /* 0x00000016061a7227 */ /* 0x000fc800078e00ff */
[--C-:B------:R-:W-:Y:S01]  /*17ec0*/  @!P3 IMAD.IADD R19, R19, 0x1, -R0.reuse ;  /* 0x000000011313b824 */ /* 0x100fe200078e0a00 */
[----:B------:R-:W-:Y:S01]  /*17ed0*/  ISETP.GE.AND P3, PT, R25, RZ, PT ;  /* 0x000000ff1900720c */ /* 0x000fe20003f66270 */
[----:B------:R-:W-:Y:S01]  /*17ee0*/  IMAD.MOV R27, RZ, RZ, -R27 ;  /* 0x000000ffff1b7224 */ /* 0x000fe200078e0a1b */
[----:B------:R-:W-:Y:S01]  /*17ef0*/  IABS R25, R36 ;  /* 0x0000002400197213 */ /* 0x000fe20000000000 */
[----:B------:R-:W-:Y:S01]  /*17f00*/  @!P4 IMAD.IADD R21, R21, 0x1, -R0 ;  /* 0x000000011515c824 */ /* 0x000fe200078e0a00 */
[----:B------:R-:W-:Y:S01]  /*17f10*/  ISETP.GT.U32.AND P4, PT, R0, R20, PT ;  /* 0x000000140000720c */ /* 0x000fe20003f84070 */
[----:B------:R-:W-:Y:S01]  /*17f20*/  IMAD.HI.U32 R30, R6, R24, RZ ;  /* 0x00000018061e7227 */ /* 0x000fe200078e00ff */
[----:B------:R-:W-:-:S03]  /*17f30*/  ISETP.GT.U32.AND P5, PT, R0, R19, PT ;  /* 0x000000130000720c */ /* 0x000fc60003fa4070 */
[----:B------:R-:W-:Y:S02]  /*17f40*/  IMAD.MOV R26, RZ, RZ, -R26 ;  /* 0x000000ffff1a7224 */ /* 0x000fe400078e0a1a */
[C---:B------:R-:W-:Y:S02]  /*17f50*/  IMAD R23, R0.reuse, R27, R23 ;  /* 0x0000001b00177224 */ /* 0x040fe400078e0217 */
[----:B------:R-:W-:Y:S02]  /*17f60*/  IMAD.MOV R30, RZ, RZ, -R30 ;  /* 0x000000ffff1e7224 */ /* 0x000fe400078e0a1e */
[----:B------:R-:W-:Y:S02]  /*17f70*/  IMAD R22, R0, R26, R22 ;  /* 0x0000001a00167224 */ /* 0x000fe400078e0216 */
[----:B------:R-:W-:Y:S01]  /*17f80*/  @!P4 IMAD.IADD R20, R20, 0x1, -R0 ;  /* 0x000000011414c824 */ /* 0x000fe200078e0a00 */
[C---:B------:R-:W-:Y:S01]  /*17f90*/  ISETP.GT.U32.AND P4, PT, R0.reuse, R23, PT ;  /* 0x000000170000720c */ /* 0x040fe20003f84070 */
[----:B------:R-:W-:-:S02]  /*17fa0*/  IMAD R24, R0, R30, R24 ;  /* 0x0000001e00187224 */ /* 0x000fc400078e0218 */
[----:B------:R-:W-:-:S04]  /*17fb0*/  IMAD.HI.U32 R30, R6, R25, RZ ;  /* 0x00000019061e7227 */ /* 0x000fc800078e00ff */
[----:B------:R-:W-:Y:S01]  /*17fc0*/  @!P5 IMAD.IADD R19, R19, 0x1, -R0 ;  /* 0x000000011313d824 */ /* 0x000fe200078e0a00 */
[----:B------:R-:W-:Y:S01]  /*17fd0*/  ISETP.GT.U32.AND P5, PT, R0, R22, PT ;  /* 0x000000160000720c */ /* 0x000fe20003fa4070 */
[C---:B------:R-:W-:Y:S02]  /*17fe0*/  VIADD R32, R2.reuse, 0x105 ;  /* 0x0000010502207836 */ /* 0x040fe40000000000 */
[----:B------:R-:W-:Y:S02]  /*17ff0*/  VIADD R35, R2, 0x1f8 ;  /* 0x000001f802237836 */ /* 0x000fe40000000000 */
[----:B------:R-:W-:Y:S01]  /*18000*/  IMAD.MOV R30, RZ, RZ, -R30 ;  /* 0x000000ffff1e7224 */ /* 0x000fe200078e0a1e */
[----:B------:R-:W-:Y:S01]  /*18010*/  IABS R251, R32 ;  /* 0x0000002000fb7213 */ /* 0x000fe20000000000 */
[----:B------:R-:W-:Y:S01]  /*18020*/  @!P4 IMAD.IADD R23, R23, 0x1, -R0 ;  /* 0x000000011717c824 */ /* 0x000fe200078e0a00 */
[----:B------:R-:W-:Y:S01]  /*18030*/  IABS R26, R35 ;  /* 0x00000023001a7213 */ /* 0x000fe20000000000 */
[----:B------:R-:W-:-:S02]  /*18040*/  IMAD R25, R0, R30, R25 ;  /* 0x0000001e00197224 */ /* 0x000fc400078e0219 */
[----:B------:R-:W-:-:S03]  /*18050*/  IMAD.HI.U32 R32, R6, R251, RZ ;  /* 0x000000fb06207227 */ /* 0x000fc600078e00ff */
[----:B------:R-:W-:Y:S01]  /*18060*/  ISETP.GT.U32.AND P4, PT, R0, R25, PT ;  /* 0x000000190000720c */ /* 0x000fe20003f84070 */
[----:B------:R-:W-:-:S04]  /*18070*/  IMAD.HI.U32 R252, R6, R26, RZ ;  /* 0x0000001a06fc7227 */ /* 0x000fc800078e00ff */
[----:B------:R-:W-:Y:S01]  /*18080*/  @!P5 IMAD.IADD R22, R22, 0x1, -R0 ;  /* 0x000000011616d824 */ /* 0x000fe200078e0a00 */
[----:B------:R-:W-:Y:S01]  /*18090*/  ISETP.GE.AND P5, PT, R29, RZ, PT ;  /* 0x000000ff1d00720c */ /* 0x000fe20003fa6270 */
[----:B------:R-:W-:Y:S01]  /*180a0*/  @!P0 IMAD.MOV R15, RZ, RZ, -R15 ;  /* 0x000000ffff0f8224 */ /* 0x000fe200078e0a0f */
[----:B------:R-:W-:Y:S01]  /*180b0*/  ISETP.GT.U32.AND P0, PT, R0, R21, PT ;  /* 0x000000150000720c */ /* 0x000fe20003f04070 */
[----:B------:R-:W-:Y:S02]  /*180c0*/  IMAD.MOV R29, RZ, RZ, -R32 ;  /* 0x000000ffff1d7224 */ /* 0x000fe400078e0a20 */
[----:B------:R-:W-:Y:S02]  /*180d0*/  VIADD R31, R2, 0x1f9 ;  /* 0x000001f9021f7836 */ /* 0x000fe40000000000 */
[----:B------:R-:W-:Y:S02]  /*180e0*/  IMAD.MOV R32, RZ, RZ, -R252 ;  /* 0x000000ffff207224 */ /* 0x000fe400078e0afc */
[----:B------:R-:W-:Y:S01]  /*180f0*/  @!P4 IMAD.IADD R25, R25, 0x1, -R0 ;  /* 0x000000011919c824 */ /* 0x000fe200078e0a00 */
[----:B------:R-:W-:Y:S01]  /*18100*/  IABS R27, R31 ;  /* 0x0000001f001b7213 */ /* 0x000fe20000000000 */
[----:B------:R-:W-:-:S02]  /*18110*/  IMAD R26, R0, R32, R26 ;  /* 0x00000020001a7224 */ /* 0x000fc400078e021a */
[----:B------:R-:W-:Y:S02]  /*18120*/  VIADD R34, R2, 0x1fa ;  /* 0x000001fa02227836 */ /* 0x000fe40000000000 */
[----:B------:R-:W-:Y:S01]  /*18130*/  IMAD.HI.U32 R30, R6, R27, RZ ;  /* 0x0000001b061e7227 */ /* 0x000fe200078e00ff */
[----:B------:R-:W-:-:S03]  /*18140*/  ISETP.GT.U32.AND P4, PT, R0, R26, PT ;  /* 0x0000001a0000720c */ /* 0x000fc60003f84070 */
[----:B------:R-:W-:Y:S01]  /*18150*/  @!P0 IMAD.IADD R21, R21, 0x1, -R0 ;  /* 0x0000000115158824 */ /* 0x000fe200078e0a00 */
[----:B------:R-:W-:Y:S01]  /*18160*/  ISETP.GT.U32.AND P0, PT, R0, R24, PT ;  /* 0x000000180000720c */ /* 0x000fe20003f04070 */
[----:B------:R-:W-:Y:S02]  /*18170*/  IMAD.MOV R30, RZ, RZ, -R30 ;  /* 0x000000ffff1e7224 */ /* 0x000fe400078e0a1e */
[----:B------:R-:W-:Y:S02]  /*18180*/  VIADD R39, R2, 0x1fc ;  /* 0x000001fc02277836 */ /* 0x000fe40000000000 */
[C---:B------:R-:W-:Y:S02]  /*18190*/  IMAD R27, R0.reuse, R30, R27 ;  /* 0x0000001e001b7224 */ /* 0x040fe400078e021b */
[----:B------:R-:W-:Y:S01]  /*181a0*/  IMAD R251, R0, R29, R251 ;  /* 0x0000001d00fb7224 */ /* 0x000fe200078e02fb */
[----:B------:R-:W-:Y:S01]  /*181b0*/  IABS R29, R39 ;  /* 0x00000027001d7213 */ /* 0x000fe20000000000 */
[----:B------:R-:W-:Y:S01]  /*181c0*/  @!P4 IMAD.IADD R26, R26, 0x1, -R0 ;  /* 0x000000011a1ac824 */ /* 0x000fe200078e0a00 */
[----:B------:R-:W-:Y:S01]  /*181d0*/  ISETP.GT.U32.AND P4, PT, R0, R27, PT ;  /* 0x0000001b0000720c */ /* 0x000fe20003f84070 */
[----:B------:R-:W-:-:S02]  /*181e0*/  VIADD R33, R2, 0x1fb ;  /* 0x000001fb02217836 */ /* 0x000fc40000000000 */
[----:B------:R-:W-:Y:S01]  /*181f0*/  @!P0 IMAD.IADD R24, R24, 0x1, -R0 ;  /* 0x0000000118188824 */ /* 0x000fe200078e0a00 */
[----:B------:R-:W-:Y:S01]  /*18200*/  ISETP.GE.AND P0, PT, R28, RZ, PT ;  /* 0x000000ff1c00720c */ /* 0x000fe20003f06270 */
[C---:B------:R-:W-:Y:S01]  /*18210*/  VIADD R250, R2.reuse, 0x1fd ;  /* 0x000001fd02fa7836 */ /* 0x040fe20000000000 */
[----:B------:R-:W-:Y:S01]  /*18220*/  IABS R28, R34 ;  /* 0x00000022001c7213 */ /* 0x000fe20000000000 */
[----:B------:R-:W-:Y:S01]  /*18230*/  VIADD R38, R2, 0x1fe ;  /* 0x000001fe02267836 */ /* 0x000fe20000000000 */
[----:B------:R-:W-:Y:S01]  /*18240*/  IABS R32, R33 ;  /* 0x0000002100207213 */ /* 0x000fe20000000000 */
[----:B------:R-:W-:Y:S01]  /*18250*/  @!P2 IMAD.MOV R17, RZ, RZ, -R17 ;  /* 0x000000ffff11a224 */ /* 0x000fe200078e0a11 */
[----:B------:R-:W-:Y:S01]  /*18260*/  IABS R30, R250 ;  /* 0x000000fa001e7213 */ /* 0x000fe20000000000 */
[----:B------:R-:W-:Y:S01]  /*18270*/  IMAD.HI.U32 R41, R6, R28, RZ ;  /* 0x0000001c06297227 */ /* 0x000fe200078e00ff */
[----:B------:R-:W-:Y:S02]  /*18280*/  ISETP.GT.U32.AND P2, PT, R0, R23, PT ;  /* 0x000000170000720c */ /* 0x000fe40003f44070 */
[----:B------:R-:W-:Y:S01]  /*18290*/  IABS R252, R38 ;  /* 0x0000002600fc7213 */ /* 0x000fe20000000000 */
[----:B------:R-:W-:-:S04]  /*182a0*/  IMAD.HI.U32 R39, R6, R29, RZ ;  /* 0x0000001d06277227 */ /* 0x000fc800078e00ff */
[----:B------:R-:W-:Y:S01]  /*182b0*/  @!P4 IMAD.IADD R27, R27, 0x1, -R0 ;  /* 0x000000011b1bc824 */ /* 0x000fe200078e0a00 */
[C---:B------:R-:W-:Y:S01]  /*182c0*/  ISETP.GT.U32.AND P4, PT, R0.reuse, R24, PT ;  /* 0x000000180000720c */ /* 0x040fe20003f84070 */
[----:B------:R-:W-:Y:S02]  /*182d0*/  IMAD.MOV R41, RZ, RZ, -R41 ;  /* 0x000000ffff297224 */ /* 0x000fe400078e0a29 */
[----:B------:R-:W-:Y:S01]  /*182e0*/  @!P3 IMAD.MOV R19, RZ, RZ, -R19 ;  /* 0x000000ffff13b224 */ /* 0x000fe200078e0a13 */
[----:B------:R-:W-:Y:S01]  /*182f0*/  ISETP.GT.U32.AND P3, PT, R0, R25, PT ;  /* 0x000000190000720c */ /* 0x000fe20003f64070 */
[----:B------:R-:W-:-:S04]  /*18300*/  IMAD.HI.U32 R40, R6, R32, RZ ;  /* 0x0000002006287227 */ /* 0x000fc800078e00ff */
[----:B------:R-:W-:-:S04]  /*18310*/  IMAD.HI.U32 R38, R6, R30, RZ ;  /* 0x0000001e06267227 */ /* 0x000fc800078e00ff */
[----:B------:R-:W-:Y:S02]  /*18320*/  IMAD.MOV R39, RZ, RZ, -R39 ;  /* 0x000000ffff277224 */ /* 0x000fe400078e0a27 */
[----:B------:R-:W-:-:S04]  /*18330*/  IMAD.HI.U32 R6, R6, R252, RZ ;  /* 0x000000fc06067227 */ /* 0x000fc800078e00ff */
[C---:B------:R-:W-:Y:S02]  /*18340*/  IMAD R28, R0.reuse, R41, R28 ;  /* 0x00000029001c7224 */ /* 0x040fe400078e021c */
[----:B------:R-:W-:Y:S01]  /*18350*/  @!P1 IMAD.MOV R16, RZ, RZ, -R16 ;  /* 0x000000ffff109224 */ /* 0x000fe200078e0a10 */
[C---:B------:R-:W-:Y:S01]  /*18360*/  ISETP.GT.U32.AND P1, PT, R0.reuse, R22, PT ;  /* 0x000000160000720c */ /* 0x040fe20003f24070 */
[----:B------:R-:W-:Y:S01]  /*18370*/  IMAD.MOV R38, RZ, RZ, -R38 ;  /* 0x000000ffff267224 */ /* 0x000fe200078e0a26 */
[----:B------:R-:W2:Y:S01]  /*18380*/  LDL.LU R41, [R1+0x14e0] ;  /* 0x0014e00001297983 */ /* 0x000ea20000300800 */
[C---:B------:R-:W-:Y:S02]  /*18390*/  IMAD R29, R0.reuse, R39, R29 ;  /* 0x00000027001d7224 */ /* 0x040fe400078e021d */
[----:B------:R-:W-:Y:S02]  /*183a0*/  IMAD.MOV R6, RZ, RZ, -R6 ;  /* 0x000000ffff067224 */ /* 0x000fe400078e0a06 */
[----:B------:R-:W-:Y:S01]  /*183b0*/  @!P0 IMAD.MOV R21, RZ, RZ, -R21 ;  /* 0x000000ffff158224 */ /* 0x000fe200078e0a15 */
[C---:B------:R-:W-:Y:S01]  /*183c0*/  ISETP.GT.U32.AND P0, PT, R0.reuse, R28, PT ;  /* 0x0000001c0000720c */ /* 0x040fe20003f04070 */
[----:B------:R-:W-:-:S02]  /*183d0*/  IMAD R30, R0, R38, R30 ;  /* 0x00000026001e7224 */ /* 0x000fc400078e021e */
[----:B------:R-:W-:Y:S01]  /*183e0*/  @!P2 IMAD.IADD R23, R23, 0x1, -R0 ;  /* 0x000000011717a824 */ /* 0x000fe200078e0a00 */
[C---:B------:R-:W-:Y:S01]  /*183f0*/  ISETP.GT.U32.AND P2, PT, R0.reuse, R29, PT ;  /* 0x0000001d0000720c */ /* 0x040fe20003f44070 */
[----:B------:R-:W-:Y:S02]  /*18400*/  IMAD.MOV R40, RZ, RZ, -R40 ;  /* 0x000000ffff287224 */ /* 0x000fe400078e0a28 */
[----:B------:R-:W-:Y:S02]  /*18410*/  IMAD R252, R0, R6, R252 ;  /* 0x0000000600fc7224 */ /* 0x000fe400078e02fc */
[----:B------:R-:W-:Y:S01]  /*18420*/  @!P4 IMAD.IADD R24, R24, 0x1, -R0 ;  /* 0x000000011818c824 */ /* 0x000fe200078e0a00 */
[C---:B------:R-:W-:Y:S01]  /*18430*/  ISETP.GT.U32.AND P4, PT, R0.reuse, R30, PT ;  /* 0x0000001e0000720c */ /* 0x040fe20003f84070 */
[C---:B------:R-:W-:Y:S02]  /*18440*/  IMAD R32, R0.reuse, R40, R32 ;  /* 0x0000002800207224 */ /* 0x040fe400078e0220 */
[--C-:B------:R-:W-:Y:S01]  /*18450*/  @!P3 IMAD.IADD R25, R25, 0x1, -R0.reuse ;  /* 0x000000011919b824 */ /* 0x100fe200078e0a00 */
[----:B------:R-:W-:Y:S01]  /*18460*/  ISETP.GT.U32.AND P3, PT, R0, R252, PT ;  /* 0x000000fc0000720c */ /* 0x000fe20003f64070 */
[--C-:B------:R-:W-:Y:S01]  /*18470*/  @!P1 IMAD.IADD R22, R22, 0x1, -R0.reuse ;  /* 0x0000000116169824 */ /* 0x100fe200078e0a00 */
[----:B------:R-:W-:Y:S01]  /*18480*/  ISETP.GT.U32.AND P1, PT, R0, R32, PT ;  /* 0x000000200000720c */ /* 0x000fe20003f24070 */
[--C-:B------:R-:W-:Y:S01]  /*18490*/  @!P0 IMAD.IADD R28, R28, 0x1, -R0.reuse ;  /* 0x000000011c1c8824 */ /* 0x100fe200078e0a00 */
[----:B------:R-:W-:Y:S01]  /*184a0*/  ISETP.GE.AND P0, PT, R37, RZ, PT ;  /* 0x000000ff2500720c */ /* 0x000fe20003f06270 */
[----:B------:R-:W-:Y:S01]  /*184b0*/  @!P2 IMAD.IADD R29, R29, 0x1, -R0 ;  /* 0x000000011d1da824 */ /* 0x000fe200078e0a00 */
[----:B------:R-:W3:Y:S01]  /*184c0*/  LDL.LU R40, [R1+0x14dc] ;  /* 0x0014dc0001287983 */ /* 0x000ee20000300800 */
[----:B------:R-:W-:-:S03]  /*184d0*/  ISETP.GE.AND P2, PT, R36, RZ, PT ;  /* 0x000000ff2400720c */ /* 0x000fc60003f46270 */
[----:B------:R-:W4:Y:S01]  /*184e0*/  LDL.LU R39, [R1+0x14d8] ;  /* 0x0014d80001277983 */ /* 0x000f220000300800 */
[--C-:B------:R-:W-:Y:S01]  /*184f0*/  @!P4 IMAD.IADD R30, R30, 0x1, -R0.reuse ;  /* 0x000000011e1ec824 */ /* 0x100fe200078e0a00 */
[----:B------:R-:W-:Y:S02]  /*18500*/  ISETP.GE.AND P4, PT, R35, RZ, PT ;  /* 0x000000ff2300720c */ /* 0x000fe40003f86270 */
[----:B------:R-:W2:Y:S01]  /*18510*/  LDL.LU R38, [R1+0x14d4] ;  /* 0x0014d40001267983 */ /* 0x000ea20000300800 */
[----:B------:R-:W-:Y:S01]  /*18520*/  @!P3 IMAD.IADD R252, R252, 0x1, -R0 ;  /* 0x00000001fcfcb824 */ /* 0x000fe200078e0a00 */
[----:B------:R-:W-:Y:S02]  /*18530*/  ISETP.GE.AND P3, PT, R31, RZ, PT ;  /* 0x000000ff1f00720c */ /* 0x000fe40003f66270 */
[----:B------:R-:W3:Y:S01]  /*18540*/  LDL.LU R37, [R1+0x14d0] ;  /* 0x0014d00001257983 */ /* 0x000ee20000300800 */
[----:B------:R-:W-:-:S03]  /*18550*/  @!P6 IMAD.MOV R18, RZ, RZ, -R18 ;  /* 0x000000ffff12e224 */ /* 0x000fc600078e0a12 */
[----:B------:R-:W4:Y:S01]  /*18560*/  LDL.LU R36, [R1+0x14cc] ;  /* 0x0014cc0001247983 */ /* 0x000f220000300800 */
[----:B------:R-:W-:-:S03]  /*18570*/  ISETP.GT.U32.AND P6, PT, R0, R27, PT ;  /* 0x0000001b0000720c */ /* 0x000fc60003fc4070 */
[----:B------:R-:W2:Y:S01]  /*18580*/  LDL.LU R35, [R1+0x14c8] ;  /* 0x0014c80001237983 */ /* 0x000ea20000300800 */
[----:B------:R-:W-:-:S03]  /*18590*/  @!P1 IMAD.IADD R32, R32, 0x1, -R0 ;  /* 0x0000000120209824 */ /* 0x000fc600078e0a00 */
[----:B------:R-:W3:Y:S01]  /*185a0*/  LDL.LU R31, [R1+0xd0] ;  /* 0x0000d000011f7983 */ /* 0x000ee20000300800 */
[----:B------:R-:W-:Y:S01]  /*185b0*/  @!P0 IMAD.MOV R23, RZ, RZ, -R23 ;  /* 0x000000ffff178224 */ /* 0x000fe200078e0a17 */
[C---:B------:R-:W-:Y:S01]  /*185c0*/  ISETP.GT.U32.AND P0, PT, R0.reuse, R32, PT ;  /* 0x000000200000720c */ /* 0x040fe20003f04070 */
[----:B------:R-:W-:Y:S01]  /*185d0*/  @!P2 IMAD.MOV R25, RZ, RZ, -R25 ;  /* 0x000000ffff19a224 */ /* 0x000fe200078e0a19 */
[----:B------:R-:W-:Y:S02]  /*185e0*/  ISETP.GT.U32.AND P2, PT, R0, R30, PT ;  /* 0x0000001e0000720c */ /* 0x000fe40003f44070 */
[----:B------:R-:W-:-:S04]  /*185f0*/  @!P6 IMAD.IADD R27, R27, 0x1, -R0 ;  /* 0x000000011b1be824 */ /* 0x000fc800078e0a00 */
[----:B------:R-:W-:Y:S01]  /*18600*/  @!P3 IMAD.MOV R27, RZ, RZ, -R27 ;  /* 0x000000ffff1bb224 */ /* 0x000fe200078e0a1b */
[----:B------:R-:W-:Y:S02]  /*18610*/  ISETP.GE.AND P3, PT, R34, RZ, PT ;  /* 0x000000ff2200720c */ /* 0x000fe40003f66270 */
[----:B------:R-:W4:Y:S02]  /*18620*/  LDL.LU R34, [R1+0x14c4] ;  /* 0x0014c40001227983 */ /* 0x000f240000300800 */
[--C-:B------:R-:W-:Y:S01]  /*18630*/  @!P0 IMAD.IADD R32, R32, 0x1, -R0.reuse ;  /* 0x0000000120208824 */ /* 0x100fe200078e0a00 */
[----:B------:R-:W-:Y:S01]  /*18640*/  ISETP.GE.AND P0, PT, R33, RZ, PT ;  /* 0x000000ff2100720c */ /* 0x000fe20003f06270 */
[----:B------:R-:W-:Y:S01]  /*18650*/  @!P2 IMAD.IADD R30, R30, 0x1, -R0 ;  /* 0x000000011e1ea824 */ /* 0x000fe200078e0a00 */
[----:B------:R-:W2:Y:S01]  /*18660*/  LDL.LU R33, [R1+0x14c0] ;  /* 0x0014c00001217983 */ /* 0x000ea20000300800 */
[----:B------:R-:W-:-:S03]  /*18670*/  ISETP.GE.AND P2, PT, R250, RZ, PT ;  /* 0x000000fffa00720c */ /* 0x000fc60003f46270 */
[----:B------:R-:W4:Y:S01]  /*18680*/  LDL.LU R250, [R1+0x14bc] ;  /* 0x0014bc0001fa7983 */ /* 0x000f220000300800 */
[----:B------:R-:W-:Y:S01]  /*18690*/  @!P5 IMAD.MOV R20, RZ, RZ, -R20 ;  /* 0x000000ffff14d224 */ /* 0x000fe200078e0a14 */
[----:B------:R-:W-:Y:S01]  /*186a0*/  ISETP.GT.U32.AND P5, PT, R0, R26, PT ;  /* 0x0000001a0000720c */ /* 0x000fe20003fa4070 */
[----:B------:R-:W-:Y:S01]  /*186b0*/  VIADD R6, R2, 0x1f4 ;  /* 0x000001f402067836 */ /* 0x000fe20000000000 */
[----:B------:R-:W-:-:S11]  /*186c0*/  ISETP.GT.U32.AND P6, PT, R0, R251, PT ;  /* 0x000000fb0000720c */ /* 0x000fd60003fc4070 */
[----:B------:R-:W-:Y:S01]  /*186d0*/  @!P5 IMAD.IADD R26, R26, 0x1, -R0 ;  /* 0x000000011a1ad824 */ /* 0x000fe200078e0a00 */
[----:B------:R-:W-:Y:S01]  /*186e0*/  ISETP.GE.AND P5, PT, R6, RZ, PT ;  /* 0x000000ff0600720c */ /* 0x000fe20003fa6270 */
[----:B------:R-:W-:-:S05]  /*186f0*/  VIADD R6, R2, 0x1f6 ;  /* 0x000001f602067836 */ /* 0x000fca0000000000 */
[----:B------:R-:W-:Y:S02]  /*18700*/  ISETP.GE.AND P1, PT, R6, RZ, PT ;  /* 0x000000ff0600720c */ /* 0x000fe40003f26270 */
[----:B------:R-:W1:Y:S01]  /*18710*/  S2R R6, SR_TID.X ;  /* 0x0000000000067919 */ /* 0x000e620000002100 */
[----:B------:R-:W-:Y:S02]  /*18720*/  @!P6 IMAD.IADD R251, R251, 0x1, -R0 ;  /* 0x00000001fbfbe824 */ /* 0x000fe400078e0a00 */
[----:B------:R-:W-:Y:S01]  /*18730*/  @!P4 IMAD.MOV R26, RZ, RZ, -R26 ;  /* 0x000000ffff1ac224 */ /* 0x000fe200078e0a1a */
[C---:B------:R-:W-:Y:S01]  /*18740*/  ISETP.GT.U32.AND P4, PT, R0.reuse, R252, PT ;  /* 0x000000fc0000720c */ /* 0x040fe20003f84070 */
[----:B------:R-:W-:Y:S01]  /*18750*/  @!P5 IMAD.MOV R22, RZ, RZ, -R22 ;  /* 0x000000ffff16d224 */ /* 0x000fe200078e0a16 */
[C---:B------:R-:W-:Y:S02]  /*18760*/  ISETP.GT.U32.AND P5, PT, R0.reuse, R28, PT ;  /* 0x0000001c0000720c */ /* 0x040fe40003fa4070 */
[----:B------:R-:W-:-:S03]  /*18770*/  ISETP.GT.U32.AND P6, PT, R0, R251, PT ;  /* 0x000000fb0000720c */ /* 0x000fc60003fc4070 */
[----:B------:R-:W-:Y:S01]  /*18780*/  @!P1 IMAD.MOV R24, RZ, RZ, -R24 ;  /* 0x000000ffff189224 */ /* 0x000fe200078e0a18 */
[----:B------:R-:W-:-:S05]  /*18790*/  ISETP.GT.U32.AND P1, PT, R0, R29, PT ;  /* 0x0000001d0000720c */ /* 0x000fca0003f24070 */
[--C-:B------:R-:W-:Y:S02]  /*187a0*/  @!P4 IMAD.IADD R252, R252, 0x1, -R0.reuse ;  /* 0x00000001fcfcc824 */ /* 0x100fe400078e0a00 */
[--C-:B------:R-:W-:Y:S02]  /*187b0*/  @!P5 IMAD.IADD R28, R28, 0x1, -R0.reuse ;  /* 0x000000011c1cd824 */ /* 0x100fe400078e0a00 */
[----:B------:R-:W-:-:S04]  /*187c0*/  @!P6 IMAD.IADD R251, R251, 0x1, -R0 ;  /* 0x00000001fbfbe824 */ /* 0x000fc800078e0a00 */
[----:B------:R-:W-:Y:S02]  /*187d0*/  @!P1 IMAD.IADD R29, R29, 0x1, -R0 ;  /* 0x000000011d1d9824 */ /* 0x000fe400078e0a00 */
[----:B------:R-:W1:Y:S02]  /*187e0*/  S2R R0, SR_TID.X ;  /* 0x0000000000007919 */ /* 0x000e640000002100 */
[----:B-1----:R-:W-:-:S05]  /*187f0*/  IMAD.SHL.U32 R6, R6, 0x10, RZ ;  /* 0x0000001006067824 */ /* 0x002fca00078e00ff */
[----:B------:R-:W-:Y:S01]  /*18800*/  LOP3.LUT R6, R6, 0x70, RZ, 0xc0, !PT ;  /* 0x0000007006067812 */ /* 0x000fe200078ec0ff */
[----:B------:R-:W-:Y:S01]  /*18810*/  @!P3 IMAD.MOV R28, RZ, RZ, -R28 ;  /* 0x000000ffff1cb224 */ /* 0x000fe200078e0a1c */
[----:B------:R-:W-:Y:S02]  /*18820*/  ISETP.NE.AND P3, PT, RZ, UR4, PT ;  /* 0x00000004ff007c0c */ /* 0x000fe4000bf65270 */
[----:B------:R-:W-:Y:S01]  /*18830*/  LOP3.LUT R0, R0, 0x7f, RZ, 0xc0, !PT ;  /* 0x0000007f00007812 */ /* 0x000fe200078ec0ff */
[----:B---3--:R-:W-:Y:S02]  /*18840*/  IMAD.IADD R6, R6, 0x1, R31 ;  /* 0x0000000106067824 */ /* 0x008fe400078e021f */
[----:B------:R-:W-:-:S05]  /*18850*/  VIADD R31, R2, 0x105 ;  /* 0x00000105021f7836 */ /* 0x000fca0000000000 */
[----:B------:R-:W-:Y:S01]  /*18860*/  ISETP.GE.AND P5, PT, R31, RZ, PT ;  /* 0x000000ff1f00720c */ /* 0x000fe20003fa6270 */
[----:B------:R-:W-:-:S05]  /*18870*/  VIADD R31, R2, 0x1fc ;  /* 0x000001fc021f7836 */ /* 0x000fca0000000000 */
[----:B------:R-:W-:Y:S01]  /*18880*/  ISETP.GE.AND P1, PT, R31, RZ, PT ;  /* 0x000000ff1f00720c */ /* 0x000fe20003f26270 */
[----:B------:R-:W-:-:S05]  /*18890*/  VIADD R31, R2, 0x1fe ;  /* 0x000001fe021f7836 */ /* 0x000fca0000000000 */
[----:B------:R-:W-:Y:S02]  /*188a0*/  ISETP.GE.AND P4, PT, R31, RZ, PT ;  /* 0x000000ff1f00720c */ /* 0x000fe40003f86270 */
[----:B------:R-:W-:Y:S01]  /*188b0*/  LOP3.LUT R31, RZ, UR4, RZ, 0x33, !PT ;  /* 0x00000004ff1f7c12 */ /* 0x000fe2000f8e33ff */
[----:B------:R1:W-:Y:S01]  /*188c0*/  STL [R1+0x1528], R3 ;  /* 0x0015280301007387 */ /* 0x0003e20000100800 */
[----:B------:R-:W-:Y:S01]  /*188d0*/  @!P0 IMAD.MOV R32, RZ, RZ, -R32 ;  /* 0x000000ffff208224 */ /* 0x000fe200078e0a20 */
[----:B------:R-:W-:Y:S01]  /*188e0*/  ULDC.64 UR6, c[0x0][0x238] ;  /* 0x00008e0000067ab9 */ /* 0x000fe20000000a00 */
[----:B------:R-:W-:Y:S01]  /*188f0*/  ULDC.64 UR10, c[0x0][0x218] ;  /* 0x00008600000a7ab9 */ /* 0x000fe20000000a00 */
[----:B------:R-:W-:Y:S01]  /*18900*/  @!P1 IMAD.MOV R29, RZ, RZ, -R29 ;  /* 0x000000ffff1d9224 */ /* 0x000fe200078e0a1d */
[----:B------:R-:W-:Y:S01]  /*18910*/  ULDC UR34, c[0x0][0x240] ;  /* 0x0000900000227ab9 */ /* 0x000fe20000000800 */
[----:B------:R-:W-:Y:S01]  /*18920*/  @!P2 IMAD.MOV R30, RZ, RZ, -R30 ;  /* 0x000000ffff1ea224 */ /* 0x000fe200078e0a1e */
[----:B------:R-:W-:-:S03]  /*18930*/  ULDC UR33, c[0x0][0x240] ;  /* 0x0000900000217ab9 */ /* 0x000fc60000000800 */
[----:B------:R-:W-:Y:S01]  /*18940*/  @!P4 IMAD.MOV R252, RZ, RZ, -R252 ;  /* 0x000000fffffcc224 */ /* 0x000fe200078e0afc */
[----:B------:R-:W-:Y:S01]  /*18950*/  ULDC UR32, c[0x0][0x240] ;  /* 0x0000900000207ab9 */ /* 0x000fe20000000800 */
[----:B-1----:R-:W3:Y:S01]  /*18960*/  LDL R3, [R1+0x13c8] ;  /* 0x0013c80001037983 */ /* 0x002ee20000100800 */
[----:B------:R-:W-:Y:S01]  /*18970*/  ULDC UR31, c[0x0][0x240] ;  /* 0x00009000001f7ab9 */ /* 0x000fe20000000800 */
[----:B------:R-:W-:Y:S01]  /*18980*/  ULDC UR30, c[0x0][0x240] ;  /* 0x00009000001e7ab9 */ /* 0x000fe20000000800 */
[----:B------:R-:W-:Y:S01]  /*18990*/  ULDC UR29, c[0x0][0x240] ;  /* 0x00009000001d7ab9 */ /* 0x000fe20000000800 */
[----:B------:R-:W-:Y:S01]  /*189a0*/  STL [R1+0x1524], R4 ;  /* 0x0015240401007387 */ /* 0x000fe20000100800 */
        /* <DEDUP_REMOVED lines=17> */
[----:B------:R-:W-:Y:S01]  /*18ac0*/  ULDC.64 UR8, c[0x0][0x210] ;  /* 0x0000840000087ab9 */ /* 0x000fe20000000a00 */
        /* <DEDUP_REMOVED lines=8> */
[C---:B------:R-:W-:Y:S01]  /*18b50*/  SEL R188, R31.reuse, R188, !P3 ;  /* 0x000000bc1fbc7207 */ /* 0x040fe20005800000 */
[----:B------:R-:W-:Y:S01]  /*18b60*/  STL [R1+0x1508], R12 ;  /* 0x0015080c01007387 */ /* 0x000fe20000100800 */
[C---:B------:R-:W-:Y:S01]  /*18b70*/  SEL R189, R31.reuse, R189, !P3 ;  /* 0x000000bd1fbd7207 */ /* 0x040fe20005800000 */
[----:B------:R-:W-:Y:S01]  /*18b80*/  ULDC UR58, c[0x0][0x240] ;  /* 0x00009000003a7ab9 */ /* 0x000fe20000000800 */
[----:B------:R-:W-:Y:S01]  /*18b90*/  ULDC UR57, c[0x0][0x240] ;  /* 0x0000900000397ab9 */ /* 0x000fe20000000800 */
[----:B------:R-:W-:Y:S01]  /*18ba0*/  STL [R1+0x1504], R13 ;  /* 0x0015040d01007387 */ /* 0x000fe20000100800 */
[C---:B------:R-:W-:Y:S01]  /*18bb0*/  SEL R190, R31.reuse, R190, !P3 ;  /* 0x000000be1fbe7207 */ /* 0x040fe20005800000 */
[----:B------:R-:W-:Y:S01]  /*18bc0*/  ULDC UR56, c[0x0][0x240] ;  /* 0x0000900000387ab9 */ /* 0x000fe20000000800 */
[C---:B------:R-:W-:Y:S01]  /*18bd0*/  SEL R191, R31.reuse, R191, !P3 ;  /* 0x000000bf1fbf7207 */ /* 0x040fe20005800000 */
[----:B------:R-:W-:Y:S01]  /*18be0*/  STL [R1+0x1500], R14 ;  /* 0x0015000e01007387 */ /* 0x000fe20000100800 */
[----:B------:R-:W-:Y:S01]  /*18bf0*/  ULDC UR55, c[0x0][0x240] ;  /* 0x0000900000377ab9 */ /* 0x000fe20000000800 */
[C---:B------:R-:W-:Y:S01]  /*18c00*/  SEL R192, R31.reuse, R192, !P3 ;  /* 0x000000c01fc07207 */ /* 0x040fe20005800000 */
[----:B------:R-:W-:Y:S01]  /*18c10*/  ULDC UR54, c[0x0][0x240] ;  /* 0x0000900000367ab9 */ /* 0x000fe20000000800 */
[----:B------:R-:W-:Y:S01]  /*18c20*/  STL [R1+0x14fc], R15 ;  /* 0x0014fc0f01007387 */ /* 0x000fe20000100800 */
[C---:B------:R-:W-:Y:S01]  /*18c30*/  SEL R193, R31.reuse, R193, !P3 ;  /* 0x000000c11fc17207 */ /* 0x040fe20005800000 */
        /* <DEDUP_REMOVED lines=10> */
[----:B------:R1:W-:Y:S01]  /*18ce0*/  STL [R1+0x14f0], R18 ;  /* 0x0014f01201007387 */ /* 0x0003e20000100800 */
[----:B------:R-:W-:Y:S01]  /*18cf0*/  ULDC UR49, c[0x0][0x240] ;  /* 0x0000900000317ab9 */ /* 0x000fe20000000800 */
[C---:B------:R-:W-:Y:S01]  /*18d00*/  SEL R198, R31.reuse, R198, !P3 ;  /* 0x000000c61fc67207 */ /* 0x040fe20005800000 */
[----:B------:R-:W-:Y:S01]  /*18d10*/  ULDC UR48, c[0x0][0x240] ;  /* 0x0000900000307ab9 */ /* 0x000fe20000000800 */
[C---:B------:R-:W-:Y:S01]  /*18d20*/  SEL R199, R31.reuse, R199, !P3 ;  /* 0x000000c71fc77207 */ /* 0x040fe20005800000 */
[----:B------:R-:W-:Y:S01]  /*18d30*/  ULDC UR61, c[0x0][0x240] ;  /* 0x00009000003d7ab9 */ /* 0x000fe20000000800 */
[C---:B------:R-:W-:Y:S01]  /*18d40*/  SEL R200, R31.reuse, R200, !P3 ;  /* 0x000000c81fc87207 */ /* 0x040fe20005800000 */
[----:B------:R-:W-:Y:S01]  /*18d50*/  ULDC UR60, c[0x0][0x240] ;  /* 0x00009000003c7ab9 */ /* 0x000fe20000000800 */
[C---:B------:R-:W-:Y:S01]  /*18d60*/  SEL R201, R31.reuse, R201, !P3 ;  /* 0x000000c91fc97207 */ /* 0x040fe20005800000 */
[----:B------:R-:W-:Y:S01]  /*18d70*/  ULDC UR47, c[0x0][0x240] ;  /* 0x00009000002f7ab9 */ /* 0x000fe20000000800 */
[----:B-1----:R-:W2:Y:S01]  /*18d80*/  LDL.LU R18, [R1] ;  /* 0x0000000001127983 */ /* 0x002ea20000300800 */
        /* <DEDUP_REMOVED lines=13> */
[----:B-1----:R-:W4:Y:S01]  /*18e60*/  LDL R19, [R1+0x13cc] ;  /* 0x0013cc0001137983 */ /* 0x002f220000100800 */
[----:B------:R-:W-:Y:S01]  /*18e70*/  IMAD R0, R0, UR7, RZ ;  /* 0x0000000700007c24 */ /* 0x000fe2000f8e02ff */
        /* <DEDUP_REMOVED lines=13> */
[----:B------:R-:W-:Y:S01]  /*18f50*/  SEL R213, R31, R213, !P3 ;  /* 0x000000d51fd57207 */ /* 0x000fe20005800000 */
[----:B------:R-:W-:Y:S01]  /*18f60*/  STL [R1+0x14dc], R23 ;  /* 0x0014dc1701007387 */ /* 0x000fe20000100800 */
[----:B------:R-:W-:-:S03]  /*18f70*/  ULDC UR35, c[0x0][0x240] ;  /* 0x0000900000237ab9 */ /* 0x000fc60000000800 */
[----:B------:R-:W-:Y:S04]  /*18f80*/  STL [R1+0x14d8], R24 ;  /* 0x0014d81801007387 */ /* 0x000fe80000100800 */
[----:B------:R-:W-:Y:S04]  /*18f90*/  STL [R1+0x14d4], R25 ;  /* 0x0014d41901007387 */ /* 0x000fe80000100800 */
[----:B------:R-:W-:Y:S04]  /*18fa0*/  STL [R1+0x14d0], R26 ;  /* 0x0014d01a01007387 */ /* 0x000fe80000100800 */
[----:B------:R-:W-:Y:S04]  /*18fb0*/  STL [R1+0x14cc], R27 ;  /* 0x0014cc1b01007387 */ /* 0x000fe80000100800 */
[----:B------:R-:W-:Y:S04]  /*18fc0*/  STL [R1+0x14c8], R28 ;  /* 0x0014c81c01007387 */ /* 0x000fe80000100800 */
[----:B------:R-:W-:Y:S04]  /*18fd0*/  STL [R1+0x14c0], R6 ;  /* 0x0014c00601007387 */ /* 0x000fe80000100800 */
[----:B------:R-:W-:Y:S04]  /*18fe0*/  STL [R1+0x14bc], R2 ;  /* 0x0014bc0201007387 */ /* 0x000fe80000100800 */
[----:B------:R-:W-:Y:S04]  /*18ff0*/  STL [R1+0x152c], R32 ;  /* 0x00152c2001007387 */ /* 0x000fe80000100800 */
[----:B------:R-:W4:Y:S04]  /*19000*/  LDL.LU R17, [R1+0x64] ;  /* 0x0000640001117983 */ /* 0x000f280000300800 */
        /* <DEDUP_REMOVED lines=11> */
[----:B------:R-:W4:Y:S01]  /*190c0*/  LDL.LU R4, [R1+0x8] ;  /* 0x0000080001047983 */ /* 0x000f220000300800 */
[----:B---3--:R-:W-:-:S03]  /*190d0*/  ISETP.NE.AND P0, PT, R3, RZ, PT ;  /* 0x000000ff0300720c */ /* 0x008fc60003f05270 */
[----:B------:R-:W3:Y:S01]  /*190e0*/  LDL.LU R3, [R1+0x4] ;  /* 0x0000040001037983 */ /* 0x000ee20000300800 */
[----:B------:R-:W-:Y:S01]  /*190f0*/  LEA R0, P1, R0, UR10, 0x2 ;  /* 0x0000000a00007c11 */ /* 0x000fe2000f8210ff */
[----:B------:R-:W-:Y:S02]  /*19100*/  ULDC UR10, c[0x0][0x240] ;  /* 0x00009000000a7ab9 */ /* 0x000fe40000000800 */
[----:B------:R-:W-:Y:S04]  /*19110*/  STL [R1+0x1530], R29 ;  /* 0x0015301d01007387 */ /* 0x000fe80000100800 */
[----:B------:R2:W-:Y:S04]  /*19120*/  STL [R1+0x14c4], R0 ;  /* 0x0014c40001007387 */ /* 0x0005e80000100800 */
[----:B------:R-:W-:Y:S01]  /*19130*/  STL [R1+0x1534], R30 ;  /* 0x0015341e01007387 */ /* 0x000fe20000100800 */
[----:B--2---:R-:W-:-:S05]  /*19140*/  SEL R0, R31, R18, !P3 ;  /* 0x000000121f007207 */ /* 0x004fca0005800000 */
[----:B------:R4:W-:Y:S04]  /*19150*/  STL [R1+0x460], R0 ;  /* 0x0004600001007387 */ /* 0x0009e80000100800 */
[----:B------:R-:W-:Y:S01]  /*19160*/  STL [R1+0x1538], R252 ;  /* 0x001538fc01007387 */ /* 0x000fe20000100800 */
[C---:B----4-:R-:W-:Y:S02]  /*19170*/  SEL R0, R31.reuse, R17, !P3 ;  /* 0x000000111f007207 */ /* 0x050fe40005800000 */
[----:B------:R-:W-:-:S03]  /*19180*/  SEL R6, R31, R16, !P3 ;  /* 0x000000101f067207 */ /* 0x000fc60005800000 */
[----:B------:R1:W-:Y:S01]  /*19190*/  STL [R1+0x45c], R0 ;  /* 0x00045c0001007387 */ /* 0x0003e20000100800 */
[----:B------:R-:W-:-:S03]  /*191a0*/  SEL R2, R31, R15, !P3 ;  /* 0x0000000f1f027207 */ /* 0x000fc60005800000 */
[----:B------:R2:W-:Y:S04]  /*191b0*/  STL [R1+0x458], R6 ;  /* 0x0004580601007387 */ /* 0x0005e80000100800 */
[----:B------:R4:W-:Y:S01]  /*191c0*/  STL [R1+0x454], R2 ;  /* 0x0004540201007387 */ /* 0x0009e20000100800 */
[C---:B-1----:R-:W-:Y:S02]  /*191d0*/  SEL R0, R31.reuse, R14, !P3 ;  /* 0x0000000e1f007207 */ /* 0x042fe40005800000 */
[----:B--2---:R-:W-:-:S03]  /*191e0*/  SEL R6, R31, R13, !P3 ;  /* 0x0000000d1f067207 */ /* 0x004fc60005800000 */
[----:B------:R1:W-:Y:S01]  /*191f0*/  STL [R1+0x440], R0 ;  /* 0x0004400001007387 */ /* 0x0003e20000100800 */
[----:B----4-:R-:W-:-:S03]  /*19200*/  SEL R2, R31, R12, !P3 ;  /* 0x0000000c1f027207 */ /* 0x010fc60005800000 */
        /* <DEDUP_REMOVED lines=12> */
[----:B------:R-:W-:Y:S04]  /*192d0*/  STL [R1+0x414], R6 ;  /* 0x0004140601007387 */ /* 0x000fe80000100800 */
[----:B------:R2:W-:Y:S01]  /*192e0*/  STL [R1+0x40c], R2 ;  /* 0x00040c0201007387 */ /* 0x0005e20000100800 */
[----:B-1----:R-:W-:-:S05]  /*192f0*/  SEL R0, R31, R4, !P3 ;  /* 0x000000041f007207 */ /* 0x002fca0005800000 */
[----:B------:R1:W-:Y:S01]  /*19300*/  STL [R1+0x408], R0 ;  /* 0x0004080001007387 */ /* 0x0003e20000100800 */
[C---:B--2---:R-:W-:Y:S02]  /*19310*/  SEL R2, R31.reuse, R33, !P3 ;  /* 0x000000211f027207 */ /* 0x044fe40005800000 */
[C---:B-1----:R-:W-:Y:S02]  /*19320*/  SEL R0, R31.reuse, R34, !P3 ;  /* 0x000000221f007207 */ /* 0x042fe40005800000 */
[----:B---3--:R-:W-:-:S05]  /*19330*/  SEL R3, R31, R3, !P3 ;  /* 0x000000031f037207 */ /* 0x008fca0005800000 */
[----:B------:R1:W-:Y:S04]  /*19340*/  STL [R1+0x3fc], R3 ;  /* 0x0003fc0301007387 */ /* 0x0003e80000100800 */
[----:B------:R2:W-:Y:S01]  /*19350*/  STL [R1+0x3f8], R2 ;  /* 0x0003f80201007387 */ /* 0x0005e20000100800 */
[----:B-1----:R-:W-:-:S03]  /*19360*/  SEL R3, R31, R35, !P3 ;  /* 0x000000231f037207 */ /* 0x002fc60005800000 */
[----:B------:R1:W-:Y:S01]  /*19370*/  STL [R1+0x3f4], R0 ;  /* 0x0003f40001007387 */ /* 0x0003e20000100800 */
[----:B--2---:R-:W-:-:S03]  /*19380*/  SEL R2, R31, R36, !P3 ;  /* 0x000000241f027207 */ /* 0x004fc60005800000 */
[----:B------:R2:W-:Y:S04]  /*19390*/  STL [R1+0x3f0], R3 ;  /* 0x0003f00301007387 */ /* 0x0005e80000100800 */
[----:B------:R3:W-:Y:S01]  /*193a0*/  STL [R1+0x3ec], R2 ;  /* 0x0003ec0201007387 */ /* 0x0007e20000100800 */
[C---:B-1----:R-:W-:Y:S02]  /*193b0*/  SEL R0, R31.reuse, R37, !P3 ;  /* 0x000000251f007207 */ /* 0x042fe40005800000 */
[----:B--2---:R-:W-:-:S03]  /*193c0*/  SEL R3, R31, R38, !P3 ;  /* 0x000000261f037207 */ /* 0x004fc60005800000 */
[----:B------:R1:W-:Y:S01]  /*193d0*/  STL [R1+0x3e8], R0 ;  /* 0x0003e80001007387 */ /* 0x0003e20000100800 */
[----:B---3--:R-:W-:-:S03]  /*193e0*/  SEL R2, R31, R39, !P3 ;  /* 0x000000271f027207 */ /* 0x008fc60005800000 */
        /* <DEDUP_REMOVED lines=289> */
[----:B------:R-:W3:Y:S04]  /*1a600*/  LDL.LU R5, [R1+0x194] ;  /* 0x0001940001057983 */ /* 0x000ee80000300800 */
[----:B------:R-:W-:Y:S04]  /*1a610*/  STL [R1+0x10], R2 ;  /* 0x0000100201007387 */ /* 0x000fe80000100800 */
[----:B------:R-:W4:Y:S01]  /*1a620*/  LDL.LU R4, [R1+0x56c] ;  /* 0x00056c0001047983 */ /* 0x000f220000300800 */
[----:B-1----:R-:W-:-:S05]  /*1a630*/  SEL R0, R31, R184, !P3 ;  /* 0x000000b81f007207 */ /* 0x002fca0005800000 */
[----:B------:R-:W-:Y:S04]  /*1a640*/  STL [R1+0xc], R0 ;  /* 0x00000c0001007387 */ /* 0x000fe80000100800 */
[----:B--2---:R-:W2:Y:S04]  /*1a650*/  LDL.LU R3, [R1+0x670] ;  /* 0x0006700001037983 */ /* 0x004ea80000300800 */
[----:B------:R-:W2:Y:S04]  /*1a660*/  LDL.LU R33, [R1+0x678] ;  /* 0x0006780001217983 */ /* 0x000ea80000300800 */
        /* <DEDUP_REMOVED lines=8> */
[----:B------:R-:W2:Y:S01]  /*1a6f0*/  LDL.LU R24, [R1+0x5f4] ;  /* 0x0005f40001187983 */ /* 0x000ea20000300800 */
[----:B------:R-:W-:-:S03]  /*1a700*/  ISETP.GE.AND P6, PT, R19, RZ, PT ;  /* 0x000000ff1300720c */ /* 0x000fc60003fc6270 */
        /* <DEDUP_REMOVED lines=11> */
[----:B----4-:R-:W-:-:S03]  /*1a7c0*/  SEL R147, R31, R4, !P3 ;  /* 0x000000041f937207 */ /* 0x010fc60005800000 */
[----:B------:R-:W4:Y:S04]  /*1a7d0*/  LDL.LU R4, [R1+0x63c] ;  /* 0x00063c0001047983 */ /* 0x000f280000300800 */
[----:B------:R-:W4:Y:S04]  /*1a7e0*/  LDL.LU R12, [R1+0x640] ;  /* 0x00064000010c7983 */ /* 0x000f280000300800 */
[----:B------:R-:W4:Y:S04]  /*1a7f0*/  LDL.LU R11, [R1+0x648] ;  /* 0x00064800010b7983 */ /* 0x000f280000300800 */
[----:B------:R-:W4:Y:S04]  /*1a800*/  LDL.LU R10, [R1+0x644] ;  /* 0x00064400010a7983 */ /* 0x000f280000300800 */
[----:B------:R-:W4:Y:S04]  /*1a810*/  LDL.LU R9, [R1+0x638] ;  /* 0x0006380001097983 */ /* 0x000f280000300800 */
[----:B------:R-:W4:Y:S01]  /*1a820*/  LDL.LU R8, [R1+0x624] ;  /* 0x0006240001087983 */ /* 0x000f220000300800 */
[----:B---3--:R-:W-:-:S02]  /*1a830*/  SEL R43, R31, R5, !P3 ;  /* 0x000000051f2b7207 */ /* 0x008fc40005800000 */
[C---:B--2---:R-:W-:Y:S01]  /*1a840*/  SEL R148, R31.reuse, R3, !P3 ;  /* 0x000000031f947207 */ /* 0x044fe20005800000 */
[----:B------:R-:W2:Y:S04]  /*1a850*/  LDL.LU R7, [R1+0x630] ;  /* 0x0006300001077983 */ /* 0x000ea80000300800 */
[----:B------:R-:W3:Y:S04]  /*1a860*/  LDL.LU R5, [R1+0x628] ;  /* 0x0006280001057983 */ /* 0x000ee80000300800 */
[----:B------:R-:W2:Y:S01]  /*1a870*/  LDL.LU R3, [R1+0x62c] ;  /* 0x00062c0001037983 */ /* 0x000ea20000300800 */
[----:B------:R-:W-:-:S02]  /*1a880*/  SEL R149, R31, R33, !P3 ;  /* 0x000000211f957207 */ /* 0x000fc40005800000 */
[C---:B------:R-:W-:Y:S02]  /*1a890*/  SEL R150, R31.reuse, R252, !P3 ;  /* 0x000000fc1f967207 */ /* 0x040fe40005800000 */
[C---:B------:R-:W-:Y:S02]  /*1a8a0*/  SEL R151, R31.reuse, R30, !P3 ;  /* 0x0000001e1f977207 */ /* 0x040fe40005800000 */
[C---:B------:R-:W-:Y:S02]  /*1a8b0*/  SEL R152, R31.reuse, R29, !P3 ;  /* 0x0000001d1f987207 */ /* 0x040fe40005800000 */
[C---:B------:R-:W-:Y:S02]  /*1a8c0*/  SEL R153, R31.reuse, R32, !P3 ;  /* 0x000000201f997207 */ /* 0x040fe40005800000 */
[C---:B------:R-:W-:Y:S02]  /*1a8d0*/  SEL R154, R31.reuse, R28, !P3 ;  /* 0x0000001c1f9a7207 */ /* 0x040fe40005800000 */
[----:B------:R-:W-:-:S02]  /*1a8e0*/  SEL R155, R31, R27, !P3 ;  /* 0x0000001b1f9b7207 */ /* 0x000fc40005800000 */
[C---:B------:R-:W-:Y:S02]  /*1a8f0*/  SEL R156, R31.reuse, R26, !P3 ;  /* 0x0000001a1f9c7207 */ /* 0x040fe40005800000 */
[C---:B------:R-:W-:Y:S02]  /*1a900*/  SEL R157, R31.reuse, R25, !P3 ;  /* 0x000000191f9d7207 */ /* 0x040fe40005800000 */
[C---:B------:R-:W-:Y:S02]  /*1a910*/  SEL R158, R31.reuse, R24, !P3 ;  /* 0x000000181f9e7207 */ /* 0x040fe40005800000 */
[C---:B------:R-:W-:Y:S02]  /*1a920*/  SEL R159, R31.reuse, R23, !P3 ;  /* 0x000000171f9f7207 */ /* 0x040fe40005800000 */
[C---:B----4-:R-:W-:Y:S02]  /*1a930*/  SEL R170, R31.reuse, R4, !P3 ;  /* 0x000000041faa7207 */ /* 0x050fe40005800000 */
[----:B------:R-:W4:Y:S01]  /*1a940*/  LDL.LU R4, [R1+0x620] ;  /* 0x0006200001047983 */ /* 0x000f220000300800 */
[----:B------:R-:W-:-:S02]  /*1a950*/  SEL R160, R31, R22, !P3 ;  /* 0x000000161fa07207 */ /* 0x000fc40005800000 */
[----:B------:R-:W-:-:S05]  /*1a960*/  SEL R8, R31, R8, !P3 ;  /* 0x000000081f087207 */ /* 0x000fca0005800000 */
[----:B------:R1:W-:Y:S04]  /*1a970*/  STL [R1+0x10ac], R8 ;  /* 0x0010ac0801007387 */ /* 0x0003e80000100800 */
        /* <DEDUP_REMOVED lines=8> */
[----:B------:R-:W-:-:S03]  /*1aa00*/  SEL R161, R31, R21, !P3 ;  /* 0x000000151fa17207 */ /* 0x000fc60005800000 */
        /* <DEDUP_REMOVED lines=17> */
[----:B--2---:R-:W-:-:S03]  /*1ab20*/  SEL R177, R31, R3, !P3 ;  /* 0x000000031fb17207 */ /* 0x004fc60005800000 */
[----:B------:R-:W2:Y:S04]  /*1ab30*/  LDL.LU R16, [R1+0x5cc] ;  /* 0x0005cc0001107983 */ /* 0x000ea80000300800 */
[----:B------:R-:W2:Y:S04]  /*1ab40*/  LDL.LU R15, [R1+0x5c8] ;  /* 0x0005c800010f7983 */ /* 0x000ea80000300800 */
[----:B------:R-:W2:Y:S04]  /*1ab50*/  LDL.LU R14, [R1+0x5c4] ;  /* 0x0005c400010e7983 */ /* 0x000ea80000300800 */
[----:B------:R-:W2:Y:S04]  /*1ab60*/  LDL.LU R13, [R1+0x5c0] ;  /* 0x0005c000010d7983 */ /* 0x000ea80000300800 */
[----:B------:R-:W2:Y:S01]  /*1ab70*/  LDL.LU R3, [R1+0x588] ;  /* 0x0005880001037983 */ /* 0x000ea20000300800 */
[----:B------:R-:W-:-:S02]  /*1ab80*/  SEL R171, R31, R12, !P3 ;  /* 0x0000000c1fab7207 */ /* 0x000fc40005800000 */
[C---:B------:R-:W-:Y:S01]  /*1ab90*/  SEL R172, R31.reuse, R11, !P3 ;  /* 0x0000000b1fac7207 */ /* 0x040fe20005800000 */
[----:B------:R-:W2:Y:S01]  /*1aba0*/  LDL.LU R12, [R1+0x5bc] ;  /* 0x0005bc00010c7983 */ /* 0x000ea20000300800 */
[C---:B------:R-:W-:Y:S02]  /*1abb0*/  SEL R173, R31.reuse, R10, !P3 ;  /* 0x0000000a1fad7207 */ /* 0x040fe40005800000 */
[C---:B------:R-:W-:Y:S01]  /*1abc0*/  SEL R174, R31.reuse, R9, !P3 ;  /* 0x000000091fae7207 */ /* 0x040fe20005800000 */
[----:B------:R-:W2:Y:S01]  /*1abd0*/  LDL.LU R11, [R1+0x5a8] ;  /* 0x0005a800010b7983 */ /* 0x000ea20000300800 */
[----:B------:R-:W-:-:S03]  /*1abe0*/  SEL R175, R31, R7, !P3 ;  /* 0x000000071faf7207 */ /* 0x000fc60005800000 */
[----:B------:R-:W2:Y:S01]  /*1abf0*/  LDL.LU R10, [R1+0x5b0] ;  /* 0x0005b000010a7983 */ /* 0x000ea20000300800 */
[----:B---3--:R-:W-:-:S03]  /*1ac00*/  SEL R176, R31, R5, !P3 ;  /* 0x000000051fb07207 */ /* 0x008fc60005800000 */
[----:B------:R-:W3:Y:S04]  /*1ac10*/  LDL.LU R9, [R1+0x5b4] ;  /* 0x0005b40001097983 */ /* 0x000ee80000300800 */
[----:B-1----:R-:W3:Y:S04]  /*1ac20*/  LDL.LU R8, [R1+0x5b8] ;  /* 0x0005b80001087983 */ /* 0x002ee80000300800 */
[----:B------:R-:W3:Y:S04]  /*1ac30*/  LDL.LU R7, [R1+0x5ac] ;  /* 0x0005ac0001077983 */ /* 0x000ee80000300800 */
[----:B------:R-:W3:Y:S01]  /*1ac40*/  LDL.LU R5, [R1+0x59c] ;  /* 0x00059c0001057983 */ /* 0x000ee20000300800 */
[----:B----4-:R-:W-:-:S03]  /*1ac50*/  SEL R178, R31, R4, !P3 ;  /* 0x000000041fb27207 */ /* 0x010fc60005800000 */
[----:B------:R-:W4:Y:S01]  /*1ac60*/  LDL.LU R4, [R1+0x5a0] ;  /* 0x0005a00001047983 */ /* 0x000f220000300800 */
        /* <DEDUP_REMOVED lines=16> */
[C---:B--2---:R-:W-:Y:S02]  /*1ad70*/  SEL R140, R31.reuse, R3, !P3 ;  /* 0x000000031f8c7207 */ /* 0x044fe40005800000 */
        /* <DEDUP_REMOVED lines=10> */
[----:B------:R-:W-:-:S03]  /*1ae20*/  SEL R145, R31, R20, !P3 ;  /* 0x000000141f917207 */ /* 0x000fc60005800000 */
        /* <DEDUP_REMOVED lines=14> */
[----:B------:R-:W2:Y:S04]  /*1af10*/  LDL.LU R17, [R1+0x568] ;  /* 0x0005680001117983 */ /* 0x000ea80000300800 */
[----:B------:R-:W2:Y:S04]  /*1af20*/  LDL.LU R16, [R1+0x560] ;  /* 0x0005600001107983 */ /* 0x000ea80000300800 */
[----:B------:R-:W2:Y:S04]  /*1af30*/  LDL.LU R15, [R1+0x564] ;  /* 0x00056400010f7983 */ /* 0x000ea80000300800 */
[----:B------:R-:W2:Y:S04]  /*1af40*/  LDL.LU R14, [R1+0x548] ;  /* 0x00054800010e7983 */ /* 0x000ea80000300800 */
[----:B------:R-:W2:Y:S01]  /*1af50*/  LDL.LU R13, [R1+0x544] ;  /* 0x00054400010d7983 */ /* 0x000ea20000300800 */
[----:B----4-:R-:W-:-:S03]  /*1af60*/  SEL R133, R31, R4, !P3 ;  /* 0x000000041f857207 */ /* 0x010fc60005800000 */
[----:B------:R-:W4:Y:S01]  /*1af70*/  LDL.LU R4, [R1+0x510] ;  /* 0x0005100001047983 */ /* 0x000f220000300800 */
[C---:B------:R-:W-:Y:S02]  /*1af80*/  SEL R141, R31.reuse, R12, !P3 ;  /* 0x0000000c1f8d7207 */ /* 0x040fe40005800000 */
[C---:B------:R-:W-:Y:S01]  /*1af90*/  SEL R39, R31.reuse, R11, !P3 ;  /* 0x0000000b1f277207 */ /* 0x040fe20005800000 */
[----:B------:R-:W4:Y:S01]  /*1afa0*/  LDL.LU R12, [R1+0x538] ;  /* 0x00053800010c7983 */ /* 0x000f220000300800 */
[C---:B------:R-:W-:Y:S02]  /*1afb0*/  SEL R128, R31.reuse, R10, !P3 ;  /* 0x0000000a1f807207 */ /* 0x040fe40005800000 */
[C---:B---3--:R-:W-:Y:S01]  /*1afc0*/  SEL R129, R31.reuse, R9, !P3 ;  /* 0x000000091f817207 */ /* 0x048fe20005800000 */
[----:B------:R-:W3:Y:S01]  /*1afd0*/  LDL.LU R11, [R1+0x53c] ;  /* 0x00053c00010b7983 */ /* 0x000ee20000300800 */
[----:B------:R-:W-:-:S03]  /*1afe0*/  SEL R130, R31, R8, !P3 ;  /* 0x000000081f827207 */ /* 0x000fc60005800000 */
[----:B------:R-:W3:Y:S01]  /*1aff0*/  LDL.LU R10, [R1+0x518] ;  /* 0x00051800010a7983 */ /* 0x000ee20000300800 */
[----:B------:R-:W-:-:S03]  /*1b000*/  SEL R131, R31, R7, !P3 ;  /* 0x000000071f837207 */ /* 0x000fc60005800000 */
[----:B------:R-:W3:Y:S01]  /*1b010*/  LDL.LU R9, [R1+0x534] ;  /* 0x0005340001097983 */ /* 0x000ee20000300800 */
[----:B------:R-:W-:-:S03]  /*1b020*/  SEL R132, R31, R5, !P3 ;  /* 0x000000051f847207 */ /* 0x000fc60005800000 */
[----:B------:R-:W3:Y:S04]  /*1b030*/  LDL.LU R8, [R1+0x520] ;  /* 0x0005200001087983 */ /* 0x000ee80000300800 */
[----:B------:R-:W3:Y:S04]  /*1b040*/  LDL.LU R7, [R1+0x530] ;  /* 0x0005300001077983 */ /* 0x000ee80000300800 */
[----:B------:R-:W3:Y:S01]  /*1b050*/  LDL.LU R5, [R1+0x524] ;  /* 0x0005240001057983 */ /* 0x000ee20000300800 */
[----:B--2---:R-:W-:-:S03]  /*1b060*/  SEL R134, R31, R3, !P3 ;  /* 0x000000031f867207 */ /* 0x004fc60005800000 */
[----:B------:R-:W2:Y:S01]  /*1b070*/  LDL.LU R3, [R1+0x52c] ;  /* 0x00052c0001037983 */ /* 0x000ea20000300800 */
[----:B----4-:R-:W-:-:S03]  /*1b080*/  SEL R111, R31, R4, !P3 ;  /* 0x000000041f6f7207 */ /* 0x010fc60005800000 */
[----:B------:R-:W4:Y:S01]  /*1b090*/  LDL.LU R4, [R1+0x528] ;  /* 0x0005280001047983 */ /* 0x000f220000300800 */
[C---:B------:R-:W-:Y:S02]  /*1b0a0*/  SEL R121, R31.reuse, R252, !P3 ;  /* 0x000000fc1f797207 */ /* 0x040fe40005800000 */
[C---:B------:R-:W-:Y:S01]  /*1b0b0*/  SEL R122, R31.reuse, R30, !P3 ;  /* 0x0000001e1f7a7207 */ /* 0x040fe20005800000 */
        /* <DEDUP_REMOVED lines=36> */
[----:B------:R-:W4:Y:S04]  /*1b300*/  LDL.LU R15, [R1+0x4d8] ;  /* 0x0004d800010f7983 */ /* 0x000f280000300800 */
[----:B------:R-:W4:Y:S04]  /*1b310*/  LDL.LU R14, [R1+0x4c8] ;  /* 0x0004c800010e7983 */ /* 0x000f280000300800 */
[----:B------:R-:W4:Y:S01]  /*1b320*/  LDL.LU R13, [R1+0x4c4] ;  /* 0x0004c400010d7983 */ /* 0x000f220000300800 */
[----:B--2---:R-:W-:-:S03]  /*1b330*/  SEL R104, R31, R3, !P3 ;  /* 0x000000031f687207 */ /* 0x004fc60005800000 */
[----:B------:R-:W2:Y:S01]  /*1b340*/  LDL.LU R3, [R1+0x4c0] ;  /* 0x0004c00001037983 */ /* 0x000ea20000300800 */
[C---:B------:R-:W-:Y:S02]  /*1b350*/  SEL R112, R31.reuse, R12, !P3 ;  /* 0x0000000c1f707207 */ /* 0x040fe40005800000 */
[C---:B---3--:R-:W-:Y:S01]  /*1b360*/  SEL R113, R31.reuse, R11, !P3 ;  /* 0x0000000b1f717207 */ /* 0x048fe20005800000 */
[----:B------:R-:W3:Y:S01]  /*1b370*/  LDL.LU R12, [R1+0x4bc] ;  /* 0x0004bc00010c7983 */ /* 0x000ee20000300800 */
[C---:B------:R-:W-:Y:S02]  /*1b380*/  SEL R38, R31.reuse, R33, !P3 ;  /* 0x000000211f267207 */ /* 0x040fe40005800000 */
[C---:B------:R-:W-:Y:S01]  /*1b390*/  SEL R34, R31.reuse, R10, !P3 ;  /* 0x0000000a1f227207 */ /* 0x040fe20005800000 */
[----:B------:R-:W3:Y:S01]  /*1b3a0*/  LDL.LU R11, [R1+0x4b8] ;  /* 0x0004b800010b7983 */ /* 0x000ee20000300800 */
[C---:B------:R-:W-:Y:S02]  /*1b3b0*/  SEL R33, R31.reuse, R9, !P3 ;  /* 0x000000091f217207 */ /* 0x040fe40005800000 */
[C---:B------:R-:W-:Y:S01]  /*1b3c0*/  SEL R101, R31.reuse, R8, !P3 ;  /* 0x000000081f657207 */ /* 0x040fe20005800000 */
[----:B------:R-:W3:Y:S01]  /*1b3d0*/  LDL.LU R10, [R1+0x4b4] ;  /* 0x0004b400010a7983 */ /* 0x000ee20000300800 */
[----:B------:R-:W-:-:S03]  /*1b3e0*/  SEL R102, R31, R7, !P3 ;  /* 0x000000071f667207 */ /* 0x000fc60005800000 */
[----:B------:R-:W3:Y:S01]  /*1b3f0*/  LDL.LU R9, [R1+0x4b0] ;  /* 0x0004b00001097983 */ /* 0x000ee20000300800 */
[----:B------:R-:W-:-:S03]  /*1b400*/  SEL R103, R31, R5, !P3 ;  /* 0x000000051f677207 */ /* 0x000fc60005800000 */
[----:B------:R-:W3:Y:S04]  /*1b410*/  LDL.LU R8, [R1+0x4ac] ;  /* 0x0004ac0001087983 */ /* 0x000ee80000300800 */
        /* <DEDUP_REMOVED lines=22> */
[C---:B--2---:R-:W-:Y:S02]  /*1b580*/  SEL R80, R31.reuse, R3, !P3 ;  /* 0x000000031f507207 */ /* 0x044fe40005800000 */
[----:B------:R-:W2:Y:S04]  /*1b590*/  LDL.LU R3, [R1+0x49c] ;  /* 0x00049c0001037983 */ /* 0x000ea80000300800 */
[----:B------:R-:W2:Y:S04]  /*1b5a0*/  LDL R42, [R1+0x4a8] ;  /* 0x0004a800012a7983 */ /* 0x000ea80000100800 */
        /* <DEDUP_REMOVED lines=10> */
[----:B------:R-:W2:Y:S04]  /*1b650*/  LDL R22, [R1+0x46c] ;  /* 0x00046c0001167983 */ /* 0x000ea80000100800 */
[----:B------:R-:W2:Y:S04]  /*1b660*/  LDL.LU R21, [R1+0x470] ;  /* 0x0004700001157983 */ /* 0x000ea80000300800 */
[----:B------:R-:W2:Y:S01]  /*1b670*/  LDL.LU R20, [R1+0x478] ;  /* 0x0004780001147983 */ /* 0x000ea20000300800 */
[----:B------:R-:W-:-:S03]  /*1b680*/  SEL R77, R31, R15, !P3 ;  /* 0x0000000f1f4d7207 */ /* 0x000fc60005800000 */
[----:B------:R-:W2:Y:S01]  /*1b690*/  LDL.LU R19, [R1+0x474] ;  /* 0x0004740001137983 */ /* 0x000ea20000300800 */
[----:B------:R-:W-:-:S03]  /*1b6a0*/  SEL R78, R31, R14, !P3 ;  /* 0x0000000e1f4e7207 */ /* 0x000fc60005800000 */
[----:B------:R-:W2:Y:S01]  /*1b6b0*/  LDL.LU R18, [R1+0x438] ;  /* 0x0004380001127983 */ /* 0x000ea20000300800 */
[----:B------:R-:W-:-:S03]  /*1b6c0*/  SEL R79, R31, R13, !P3 ;  /* 0x0000000d1f4f7207 */ /* 0x000fc60005800000 */
[----:B------:R-:W2:Y:S04]  /*1b6d0*/  LDL.LU R17, [R1+0x444] ;  /* 0x0004440001117983 */ /* 0x000ea80000300800 */
[----:B------:R-:W2:Y:S04]  /*1b6e0*/  LDL R16, [R1+0x468] ;  /* 0x0004680001107983 */ /* 0x000ea80000100800 */
[----:B------:R-:W2:Y:S04]  /*1b6f0*/  LDL.LU R15, [R1+0x464] ;  /* 0x00046400010f7983 */ /* 0x000ea80000300800 */
[----:B------:R-:W2:Y:S04]  /*1b700*/  LDL.LU R14, [R1+0x44c] ;  /* 0x00044c00010e7983 */ /* 0x000ea80000300800 */
[----:B------:R-:W2:Y:S01]  /*1b710*/  LDL.LU R13, [R1+0x450] ;  /* 0x00045000010d7983 */ /* 0x000ea20000300800 */
[----:B----4-:R-:W-:-:S03]  /*1b720*/  SEL R71, R31, R4, !P3 ;  /* 0x000000041f477207 */ /* 0x010fc60005800000 */
[----:B------:R-:W4:Y:S01]  /*1b730*/  LDL.LU R4, [R1+0x448] ;  /* 0x0004480001047983 */ /* 0x000f220000300800 */
[C---:B---3--:R-:W-:Y:S02]  /*1b740*/  SEL R81, R31.reuse, R12, !P3 ;  /* 0x0000000c1f517207 */ /* 0x048fe40005800000 */
        /* <DEDUP_REMOVED lines=17> */
[----:B------:R-:W-:-:S03]  /*1b860*/  SEL R73, R31, R42, !P3 ;  /* 0x0000002a1f497207 */ /* 0x000fc60005800000 */
[----:B------:R-:W4:Y:S01]  /*1b870*/  LDL.LU R42, [R1+0x3b4] ;  /* 0x0003b400012a7983 */ /* 0x000f220000300800 */
[C---:B------:R-:W-:Y:S02]  /*1b880*/  SEL R74, R31.reuse, R252, !P3 ;  /* 0x000000fc1f4a7207 */ /* 0x040fe40005800000 */
[C---:B------:R-:W-:Y:S02]  /*1b890*/  SEL R75, R31.reuse, R30, !P3 ;  /* 0x0000001e1f4b7207 */ /* 0x040fe40005800000 */
[C---:B------:R-:W-:Y:S02]  /*1b8a0*/  SEL R68, R31.reuse, R29, !P3 ;  /* 0x0000001d1f447207 */ /* 0x040fe40005800000 */
[C---:B------:R-:W-:Y:S02]  /*1b8b0*/  SEL R60, R31.reuse, R32, !P3 ;  /* 0x000000201f3c7207 */ /* 0x040fe40005800000 */
[C---:B------:R-:W-:Y:S02]  /*1b8c0*/  SEL R61, R31.reuse, R28, !P3 ;  /* 0x0000001c1f3d7207 */ /* 0x040fe40005800000 */
[----:B---3--:R-:W-:-:S05]  /*1b8d0*/  SEL R5, R31, R5, !P3 ;  /* 0x000000051f057207 */ /* 0x008fca0005800000 */
[----:B------:R-:W-:Y:S04]  /*1b8e0*/  STL [R1+0xf6c], R5 ;  /* 0x000f6c0501007387 */ /* 0x000fe80000100800 */
[----:B------:R-:W3:Y:S01]  /*1b8f0*/  LDL.LU R252, [R1+0x3b0] ;  /* 0x0003b00001fc7983 */ /* 0x000ee20000300800 */
        /* <DEDUP_REMOVED lines=15> */
[----:B--2---:R-:W-:-:S05]  /*1b9f0*/  SEL R3, R31, R3, !P3 ;  /* 0x000000031f037207 */ /* 0x004fca0005800000 */
[----:B------:R1:W-:Y:S04]  /*1ba00*/  STL [R1+0xf78], R3 ;  /* 0x000f780301007387 */ /* 0x0003e80000100800 */
        /* <DEDUP_REMOVED lines=19> */
[----:B-1----:R-:W2:Y:S01]  /*1bb40*/  LDL.LU R3, [R1+0x2d0] ;  /* 0x0002d00001037983 */ /* 0x002ea20000300800 */
[----:B------:R-:W-:-:S02]  /*1bb50*/  SEL R46, R31, R12, !P3 ;  /* 0x0000000c1f2e7207 */ /* 0x000fc40005800000 */
[C---:B------:R-:W-:Y:S01]  /*1bb60*/  SEL R47, R31.reuse, R11, !P3 ;  /* 0x0000000b1f2f7207 */ /* 0x040fe20005800000 */
[----:B------:R-:W2:Y:S01]  /*1bb70*/  LDL.LU R12, [R1+0x2b4] ;  /* 0x0002b400010c7983 */ /* 0x000ea20000300800 */
[----:B------:R-:W-:-:S03]  /*1bb80*/  SEL R48, R31, R10, !P3 ;  /* 0x0000000a1f307207 */ /* 0x000fc60005800000 */
[----:B------:R-:W2:Y:S01]  /*1bb90*/  LDL.LU R11, [R1+0x2b0] ;  /* 0x0002b000010b7983 */ /* 0x000ea20000300800 */
[C---:B------:R-:W-:Y:S02]  /*1bba0*/  SEL R49, R31.reuse, R9, !P3 ;  /* 0x000000091f317207 */ /* 0x040fe40005800000 */
[C---:B------:R-:W-:Y:S02]  /*1bbb0*/  SEL R50, R31.reuse, R8, !P3 ;  /* 0x000000081f327207 */ /* 0x040fe40005800000 */
[C---:B------:R-:W-:Y:S02]  /*1bbc0*/  SEL R51, R31.reuse, R7, !P3 ;  /* 0x000000071f337207 */ /* 0x040fe40005800000 */
[----:B----4-:R-:W-:-:S05]  /*1bbd0*/  SEL R4, R31, R4, !P3 ;  /* 0x000000041f047207 */ /* 0x010fca0005800000 */
[----:B------:R1:W-:Y:S04]  /*1bbe0*/  STL [R1+0xfc0], R4 ;  /* 0x000fc00401007387 */ /* 0x0003e80000100800 */
[----:B------:R-:W4:Y:S04]  /*1bbf0*/  LDL.LU R10, [R1+0x2a4] ;  /* 0x0002a400010a7983 */ /* 0x000f280000300800 */
[----:B------:R-:W4:Y:S04]  /*1bc00*/  LDL.LU R9, [R1+0x290] ;  /* 0x0002900001097983 */ /* 0x000f280000300800 */
[----:B------:R-:W4:Y:S04]  /*1bc10*/  LDL.LU R8, [R1+0x28c] ;  /* 0x00028c0001087983 */ /* 0x000f280000300800 */
[----:B------:R-:W4:Y:S04]  /*1bc20*/  LDL.LU R7, [R1+0x288] ;  /* 0x0002880001077983 */ /* 0x000f280000300800 */
[----:B------:R-:W4:Y:S04]  /*1bc30*/  LDL.LU R5, [R1+0x284] ;  /* 0x0002840001057983 */ /* 0x000f280000300800 */
[----:B-1----:R-:W4:Y:S01]  /*1bc40*/  LDL.LU R4, [R1+0x280] ;  /* 0x0002800001047983 */ /* 0x002f220000300800 */
[----:B------:R-:W-:-:S05]  /*1bc50*/  SEL R42, R31, R42, !P3 ;  /* 0x0000002a1f2a7207 */ /* 0x000fca0005800000 */
[----:B------:R3:W-:Y:S02]  /*1bc60*/  STL [R1+0x100c], R42 ;  /* 0x00100c2a01007387 */ /* 0x0007e40000100800 */
[----:B---3--:R-:W-:-:S05]  /*1bc70*/  SEL R42, R31, R252, !P3 ;  /* 0x000000fc1f2a7207 */ /* 0x008fca0005800000 */
[----:B------:R1:W-:Y:S01]  /*1bc80*/  STL [R1+0x10a8], R42 ;  /* 0x0010a82a01007387 */ /* 0x0003e20000100800 */
[C---:B--2---:R-:W-:Y:S02]  /*1bc90*/  SEL R252, R31.reuse, R30, !P3 ;  /* 0x0000001e1ffc7207 */ /* 0x044fe40005800000 */
[----:B-1----:R-:W-:-:S03]  /*1bca0*/  SEL R42, R31, R29, !P3 ;  /* 0x0000001d1f2a7207 */ /* 0x002fc60005800000 */
[----:B------:R-:W-:Y:S01]  /*1bcb0*/  STL [R1+0xf18], R252 ;  /* 0x000f18fc01007387 */ /* 0x000fe20000100800 */
[----:B------:R-:W-:-:S03]  /*1bcc0*/  SEL R30, R31, R32, !P3 ;  /* 0x000000201f1e7207 */ /* 0x000fc60005800000 */
[----:B------:R1:W-:Y:S01]  /*1bcd0*/  STL [R1+0xf38], R42 ;  /* 0x000f382a01007387 */ /* 0x0003e20000100800 */
        /* <DEDUP_REMOVED lines=33> */
[----:B------:R-:W3:Y:S01]  /*1bef0*/  LDL.LU R3, [R1+0x260] ;  /* 0x0002600001037983 */ /* 0x000ee20000300800 */
[----:B------:R-:W-:-:S03]  /*1bf00*/  SEL R12, R31, R12, !P3 ;  /* 0x0000000c1f0c7207 */ /* 0x000fc60005800000 */
[----:B------:R3:W-:Y:S01]  /*1bf10*/  STL [R1+0xf34], R14 ;  /* 0x000f340e01007387 */ /* 0x0007e20000100800 */
[----:B------:R-:W-:-:S03]  /*1bf20*/  SEL R11, R31, R11, !P3 ;  /* 0x0000000b1f0b7207 */ /* 0x000fc60005800000 */
[----:B------:R3:W-:Y:S04]  /*1bf30*/  STL [R1+0xf54], R13 ;  /* 0x000f540d01007387 */ /* 0x0007e80000100800 */
[----:B------:R3:W-:Y:S04]  /*1bf40*/  STL [R1+0xf68], R12 ;  /* 0x000f680c01007387 */ /* 0x0007e80000100800 */
[----:B------:R3:W-:Y:S01]  /*1bf50*/  STL [R1+0xf7c], R11 ;  /* 0x000f7c0b01007387 */ /* 0x0007e20000100800 */
[C---:B----4-:R-:W-:Y:S02]  /*1bf60*/  SEL R10, R31.reuse, R10, !P3 ;  /* 0x0000000a1f0a7207 */ /* 0x050fe40005800000 */
        /* <DEDUP_REMOVED lines=9> */
[----:B-1----:R-:W4:Y:S04]  /*1c000*/  LDL.LU R42, [R1+0x244] ;  /* 0x00024400012a7983 */ /* 0x002f280000300800 */
[----:B------:R1:W-:Y:S04]  /*1c010*/  STL [R1+0xf24], R5 ;  /* 0x000f240501007387 */ /* 0x0003e80000100800 */
[----:B------:R-:W4:Y:S04]  /*1c020*/  LDL.LU R252, [R1+0x240] ;  /* 0x0002400001fc7983 */ /* 0x000f280000300800 */
[----:B------:R1:W-:Y:S04]  /*1c030*/  STL [R1+0xf48], R4 ;  /* 0x000f480401007387 */ /* 0x0003e80000100800 */
[----:B--2---:R-:W2:Y:S04]  /*1c040*/  LDL.LU R30, [R1+0x230] ;  /* 0x00023000011e7983 */ /* 0x004ea80000300800 */
[----:B---3--:R-:W3:Y:S04]  /*1c050*/  LDL.LU R29, [R1+0x22c] ;  /* 0x00022c00011d7983 */ /* 0x008ee80000300800 */
[----:B------:R-:W3:Y:S04]  /*1c060*/  LDL.LU R32, [R1+0x228] ;  /* 0x0002280001207983 */ /* 0x000ee80000300800 */
        /* <DEDUP_REMOVED lines=18> */
[----:B----4-:R-:W4:Y:S01]  /*1c190*/  LDL.LU R10, [R1+0x178] ;  /* 0x00017800010a7983 */ /* 0x010f220000300800 */
[----:B------:R-:W-:-:S05]  /*1c1a0*/  SEL R3, R31, R3, !P3 ;  /* 0x000000031f037207 */ /* 0x000fca0005800000 */
[----:B------:R1:W-:Y:S04]  /*1c1b0*/  STL [R1+0xf60], R3 ;  /* 0x000f600301007387 */ /* 0x0003e80000100800 */
[----:B------:R-:W4:Y:S04]  /*1c1c0*/  LDL.LU R9, [R1+0x174] ;  /* 0x0001740001097983 */ /* 0x000f280000300800 */
[----:B------:R-:W4:Y:S04]  /*1c1d0*/  LDL.LU R8, [R1+0x170] ;  /* 0x0001700001087983 */ /* 0x000f280000300800 */
[----:B------:R-:W4:Y:S04]  /*1c1e0*/  LDL.LU R7, [R1+0x168] ;  /* 0x0001680001077983 */ /* 0x000f280000300800 */
[----:B-1----:R-:W4:Y:S04]  /*1c1f0*/  LDL.LU R5, [R1+0x150] ;  /* 0x0001500001057983 */ /* 0x002f280000300800 */
[----:B------:R-:W4:Y:S04]  /*1c200*/  LDL.LU R4, [R1+0x138] ;  /* 0x0001380001047983 */ /* 0x000f280000300800 */
[----:B------:R-:W4:Y:S01]  /*1c210*/  LDL.LU R3, [R1+0x120] ;  /* 0x0001200001037983 */ /* 0x000f220000300800 */
[----:B------:R-:W-:-:S05]  /*1c220*/  SEL R42, R31, R42, !P3 ;  /* 0x0000002a1f2a7207 */ /* 0x000fca0005800000 */
[----:B------:R2:W-:Y:S01]  /*1c230*/  STL [R1+0xfac], R42 ;  /* 0x000fac2a01007387 */ /* 0x0005e20000100800 */
[C---:B------:R-:W-:Y:S02]  /*1c240*/  SEL R252, R31.reuse, R252, !P3 ;  /* 0x000000fc1ffc7207 */ /* 0x040fe40005800000 */
[----:B--2---:R-:W-:-:S03]  /*1c250*/  SEL R42, R31, R30, !P3 ;  /* 0x0000001e1f2a7207 */ /* 0x004fc60005800000 */
[----:B------:R-:W-:Y:S01]  /*1c260*/  STL [R1+0x101c], R252 ;  /* 0x00101cfc01007387 */ /* 0x000fe20000100800 */
[----:B---3--:R-:W-:-:S03]  /*1c270*/  SEL R30, R31, R29, !P3 ;  /* 0x0000001d1f1e7207 */ /* 0x008fc60005800000 */
[----:B------:R-:W-:Y:S01]  /*1c280*/  STL [R1+0x105c], R42 ;  /* 0x00105c2a01007387 */ /* 0x000fe20000100800 */
[----:B------:R-:W-:-:S03]  /*1c290*/  SEL R29, R31, R32, !P3 ;  /* 0x000000201f1d7207 */ /* 0x000fc60005800000 */
        /* <DEDUP_REMOVED lines=18> */
[----:B------:R1:W-:Y:S01]  /*1c3c0*/  STL [R1+0xec4], R21 ;  /* 0x000ec41501007387 */ /* 0x0003e20000100800 */
        /* <DEDUP_REMOVED lines=11> */
[----:B------:R-:W-:Y:S04]  /*1c480*/  STL [R1+0x10a0], R15 ;  /* 0x0010a00f01007387 */ /* 0x000fe80000100800 */
[----:B------:R-:W-:Y:S04]  /*1c490*/  STL [R1+0xe90], R14 ;  /* 0x000e900e01007387 */ /* 0x000fe80000100800 */
[----:B-1----:R-:W2:Y:S01]  /*1c4a0*/  LDL.LU R21, [R1+0x118] ;  /* 0x0001180001157983 */ /* 0x002ea20000300800 */
[C---:B------:R-:W-:Y:S02]  /*1c4b0*/  SEL R13, R31.reuse, R13, !P3 ;  /* 0x0000000d1f0d7207 */ /* 0x040fe40005800000 */
[----:B------:R-:W-:-:S02]  /*1c4c0*/  SEL R12, R31, R12, !P3 ;  /* 0x0000000c1f0c7207 */ /* 0x000fc40005800000 */
[C---:B------:R-:W-:Y:S02]  /*1c4d0*/  SEL R11, R31.reuse, R11, !P3 ;  /* 0x0000000b1f0b7207 */ /* 0x040fe40005800000 */
[C---:B----4-:R-:W-:Y:S01]  /*1c4e0*/  SEL R10, R31.reuse, R10, !P3 ;  /* 0x0000000a1f0a7207 */ /* 0x050fe20005800000 */
[----:B------:R-:W-:Y:S04]  /*1c4f0*/  STL [R1+0xeb4], R13 ;  /* 0x000eb40d01007387 */ /* 0x000fe80000100800 */
[----:B------:R-:W-:Y:S04]  /*1c500*/  STL [R1+0xed0], R12 ;  /* 0x000ed00c01007387 */ /* 0x000fe80000100800 */
[----:B------:R-:W-:Y:S04]  /*1c510*/  STL [R1+0xf1c], R11 ;  /* 0x000f1c0b01007387 */ /* 0x000fe80000100800 */
[----:B------:R-:W-:Y:S01]  /*1c520*/  STL [R1+0xf40], R10 ;  /* 0x000f400a01007387 */ /* 0x000fe20000100800 */
[----:B------:R-:W-:-:S02]  /*1c530*/  SEL R9, R31, R9, !P3 ;  /* 0x000000091f097207 */ /* 0x000fc40005800000 */
        /* <DEDUP_REMOVED lines=9> */
[----:B------:R-:W3:Y:S04]  /*1c5d0*/  LDL.LU R252, [R1+0x114] ;  /* 0x0001140001fc7983 */ /* 0x000ee80000300800 */
[----:B------:R-:W-:Y:S04]  /*1c5e0*/  STL [R1+0xea4], R4 ;  /* 0x000ea40401007387 */ /* 0x000fe80000100800 */
[----:B------:R-:W4:Y:S04]  /*1c5f0*/  LDL.LU R30, [R1+0x110] ;  /* 0x00011000011e7983 */ /* 0x000f280000300800 */
[----:B------:R1:W-:Y:S04]  /*1c600*/  STL [R1+0xec0], R3 ;  /* 0x000ec00301007387 */ /* 0x0003e80000100800 */
[----:B------:R-:W4:Y:S04]  /*1c610*/  LDL.LU R29, [R1+0xfc] ;  /* 0x0000fc00011d7983 */ /* 0x000f280000300800 */
[----:B------:R-:W4:Y:S04]  /*1c620*/  LDL.LU R32, [R1+0xf8] ;  /* 0x0000f80001207983 */ /* 0x000f280000300800 */
[----:B-1----:R-:W4:Y:S04]  /*1c630*/  LDL.LU R3, [R1+0xf4] ;  /* 0x0000f40001037983 */ /* 0x002f280000300800 */
        /* <DEDUP_REMOVED lines=17> */
[----:B--2---:R-:W-:-:S03]  /*1c750*/  SEL R23, R31, R21, !P3 ;  /* 0x000000151f177207 */ /* 0x004fc60005800000 */
[----:B------:R-:W2:Y:S04]  /*1c760*/  LDL.LU R21, [R1+0x98] ;  /* 0x0000980001157983 */ /* 0x000ea80000300800 */
[----:B------:R-:W2:Y:S04]  /*1c770*/  LDL.LU R22, [R1+0x94] ;  /* 0x0000940001167983 */ /* 0x000ea80000300800 */
[----:B------:R1:W-:Y:S04]  /*1c780*/  STL [R1+0xf08], R23 ;  /* 0x000f081701007387 */ /* 0x0003e80000100800 */
[----:B-1----:R-:W2:Y:S04]  /*1c790*/  LDL.LU R23, [R1+0x90] ;  /* 0x0000900001177983 */ /* 0x002ea80000300800 */
[----:B------:R-:W2:Y:S04]  /*1c7a0*/  LDL.LU R24, [R1+0x8c] ;  /* 0x00008c0001187983 */ /* 0x000ea80000300800 */
[----:B------:R-:W2:Y:S04]  /*1c7b0*/  LDL.LU R25, [R1+0x88] ;  /* 0x0000880001197983 */ /* 0x000ea80000300800 */
[----:B------:R-:W2:Y:S04]  /*1c7c0*/  LDL.LU R26, [R1+0x84] ;  /* 0x00008400011a7983 */ /* 0x000ea80000300800 */
[----:B------:R-:W2:Y:S04]  /*1c7d0*/  LDL.LU R27, [R1+0x80] ;  /* 0x00008000011b7983 */ /* 0x000ea80000300800 */
[----:B------:R-:W2:Y:S01]  /*1c7e0*/  LDL.LU R28, [R1+0x7c] ;  /* 0x00007c00011c7983 */ /* 0x000ea20000300800 */
[----:B---3--:R-:W-:-:S05]  /*1c7f0*/  SEL R252, R31, R252, !P3 ;  /* 0x000000fc1ffc7207 */ /* 0x008fca0005800000 */
[----:B------:R1:W-:Y:S01]  /*1c800*/  STL [R1+0xf30], R252 ;  /* 0x000f30fc01007387 */ /* 0x0003e20000100800 */
[----:B----4-:R-:W-:-:S03]  /*1c810*/  SEL R30, R31, R30, !P3 ;  /* 0x0000001e1f1e7207 */ /* 0x010fc60005800000 */
[----:B-1----:R-:W3:Y:S01]  /*1c820*/  LDL.LU R252, [R1+0x1538] ;  /* 0x0015380001fc7983 */ /* 0x002ee20000300800 */
[----:B------:R-:W-:-:S03]  /*1c830*/  SEL R29, R31, R29, !P3 ;  /* 0x0000001d1f1d7207 */ /* 0x000fc60005800000 */
[----:B------:R1:W-:Y:S01]  /*1c840*/  STL [R1+0xf9c], R30 ;  /* 0x000f9c1e01007387 */ /* 0x0003e20000100800 */
[C---:B------:R-:W-:Y:S02]  /*1c850*/  SEL R32, R31.reuse, R32, !P3 ;  /* 0x000000201f207207 */ /* 0x040fe40005800000 */
[C---:B------:R-:W-:Y:S01]  /*1c860*/  SEL R3, R31.reuse, R3, !P3 ;  /* 0x000000031f037207 */ /* 0x040fe20005800000 */
[----:B-1----:R-:W4:Y:S01]  /*1c870*/  LDL.LU R30, [R1+0x1534] ;  /* 0x00153400011e7983 */ /* 0x002f220000300800 */
[----:B------:R-:W-:-:S03]  /*1c880*/  SEL R4, R31, R4, !P3 ;  /* 0x000000041f047207 */ /* 0x000fc60005800000 */
[----:B------:R1:W-:Y:S01]  /*1c890*/  STL [R1+0xfec], R29 ;  /* 0x000fec1d01007387 */ /* 0x0003e20000100800 */
[C---:B------:R-:W-:Y:S02]  /*1c8a0*/  SEL R5, R31.reuse, R5, !P3 ;  /* 0x000000051f057207 */ /* 0x040fe40005800000 */
[C---:B------:R-:W-:Y:S01]  /*1c8b0*/  SEL R7, R31.reuse, R7, !P3 ;  /* 0x000000071f077207 */ /* 0x040fe20005800000 */
[----:B-1----:R-:W3:Y:S04]  /*1c8c0*/  LDL.LU R29, [R1+0x1530] ;  /* 0x00153000011d7983 */ /* 0x002ee80000300800 */
[----:B------:R1:W-:Y:S01]  /*1c8d0*/  STL [R1+0x1068], R32 ;  /* 0x0010682001007387 */ /* 0x0003e20000100800 */
[C---:B------:R-:W-:Y:S02]  /*1c8e0*/  SEL R8, R31.reuse, R8, !P3 ;  /* 0x000000081f087207 */ /* 0x040fe40005800000 */
[C---:B------:R-:W-:Y:S01]  /*1c8f0*/  SEL R9, R31.reuse, R9, !P3 ;  /* 0x000000091f097207 */ /* 0x040fe20005800000 */
[----:B-1----:R-:W4:Y:S04]  /*1c900*/  LDL.LU R32, [R1+0x152c] ;  /* 0x00152c0001207983 */ /* 0x002f280000300800 */
[----:B------:R1:W-:Y:S01]  /*1c910*/  STL [R1+0xe74], R3 ;  /* 0x000e740301007387 */ /* 0x0003e20000100800 */
[----:B------:R-:W-:-:S03]  /*1c920*/  SEL R10, R31, R10, !P3 ;  /* 0x0000000a1f0a7207 */ /* 0x000fc60005800000 */
[----:B-1----:R-:W3:Y:S04]  /*1c930*/  LDL.LU R3, [R1+0x1528] ;  /* 0x0015280001037983 */ /* 0x002ee80000300800 */
[----:B------:R1:W-:Y:S01]  /*1c940*/  STL [R1+0xe8c], R4 ;  /* 0x000e8c0401007387 */ /* 0x0003e20000100800 */
[----:B------:R-:W-:-:S03]  /*1c950*/  SEL R11, R31, R11, !P3 ;  /* 0x0000000b1f0b7207 */ /* 0x000fc60005800000 */
[----:B-1----:R-:W4:Y:S04]  /*1c960*/  LDL.LU R4, [R1+0x1524] ;  /* 0x0015240001047983 */ /* 0x002f280000300800 */
        /* <DEDUP_REMOVED lines=31> */
[----:B--2---:R-:W-:-:S03]  /*1cb60*/  SEL R21, R31, R21, !P3 ;  /* 0x000000151f157207 */ /* 0x004fc60005800000 */
[----:B-1----:R-:W2:Y:S04]  /*1cb70*/  LDL.LU R16, [R1+0x14f8] ;  /* 0x0014f80001107983 */ /* 0x002ea80000300800 */
[----:B------:R1:W-:Y:S01]  /*1cb80*/  STL [R1+0xf84], R17 ;  /* 0x000f841101007387 */ /* 0x0003e20000100800 */
[----:B------:R-:W-:-:S03]  /*1cb90*/  SEL R22, R31, R22, !P3 ;  /* 0x000000161f167207 */ /* 0x000fc60005800000 */
[----:B-1----:R-:W2:Y:S04]  /*1cba0*/  LDL.LU R17, [R1+0x14f4] ;  /* 0x0014f40001117983 */ /* 0x002ea80000300800 */
[----:B------:R1:W-:Y:S01]  /*1cbb0*/  STL [R1+0xfd0], R18 ;  /* 0x000fd01201007387 */ /* 0x0003e20000100800 */
[----:B------:R-:W-:-:S03]  /*1cbc0*/  SEL R23, R31, R23, !P3 ;  /* 0x000000171f177207 */ /* 0x000fc60005800000 */
[----:B-1----:R-:W2:Y:S04]  /*1cbd0*/  LDL.LU R18, [R1+0x14f0] ;  /* 0x0014f00001127983 */ /* 0x002ea80000300800 */
[----:B------:R1:W-:Y:S04]  /*1cbe0*/  STL [R1+0x1020], R19 ;  /* 0x0010201301007387 */ /* 0x0003e80000100800 */
[----:B-1----:R-:W2:Y:S04]  /*1cbf0*/  LDL.LU R19, [R1+0x14ec] ;  /* 0x0014ec0001137983 */ /* 0x002ea80000300800 */
[----:B------:R1:W-:Y:S01]  /*1cc00*/  STL [R1+0xe50], R20 ;  /* 0x000e501401007387 */ /* 0x0003e20000100800 */
[----:B------:R-:W-:-:S03]  /*1cc10*/  SEL R24, R31, R24, !P3 ;  /* 0x000000181f187207 */ /* 0x000fc60005800000 */
[----:B-1----:R-:W2:Y:S04]  /*1cc20*/  LDL.LU R20, [R1+0x14e8] ;  /* 0x0014e80001147983 */ /* 0x002ea80000300800 */
[----:B------:R1:W-:Y:S01]  /*1cc30*/  STL [R1+0xe70], R42 ;  /* 0x000e702a01007387 */ /* 0x0003e20000100800 */
[----:B------:R-:W-:-:S03]  /*1cc40*/  SEL R25, R31, R25, !P3 ;  /* 0x000000191f197207 */ /* 0x000fc60005800000 */
[----:B-1----:R-:W2:Y:S04]  /*1cc50*/  LDL R42, [R1+0x13c8] ;  /* 0x0013c800012a7983 */ /* 0x002ea80000100800 */
[----:B------:R1:W-:Y:S01]  /*1cc60*/  STL [R1+0xe88], R21 ;  /* 0x000e881501007387 */ /* 0x0003e20000100800 */
[----:B------:R-:W-:-:S03]  /*1cc70*/  SEL R26, R31, R26, !P3 ;  /* 0x0000001a1f1a7207 */ /* 0x000fc60005800000 */
        /* <DEDUP_REMOVED lines=16> */
[----:B-1----:R-:W2:Y:S01]  /*1cd80*/  LDL.LU R28, [R1+0x14c8] ;  /* 0x0014c800011c7983 */ /* 0x002ea20000300800 */
[----:B---3--:R-:W-:-:S02]  /*1cd90*/  SEL R3, R31, R3, !P3 ;  /* 0x000000031f037207 */ /* 0x008fc40005800000 */
[----:B----4-:R-:W-:-:S03]  /*1cda0*/  SEL R4, R31, R4, !P3 ;  /* 0x000000041f047207 */ /* 0x010fc60005800000 */
[----:B------:R1:W-:Y:S04]  /*1cdb0*/  STL [R1+0xe78], R3 ;  /* 0x000e780301007387 */ /* 0x0003e80000100800 */
[----:B------:R3:W-:Y:S01]  /*1cdc0*/  STL [R1+0xeac], R4 ;  /* 0x000eac0401007387 */ /* 0x0007e20000100800 */
[C---:B-1----:R-:W-:Y:S02]  /*1cdd0*/  SEL R3, R31.reuse, R5, !P3 ;  /* 0x000000051f037207 */ /* 0x042fe40005800000 */
[C---:B------:R-:W-:Y:S02]  /*1cde0*/  SEL R5, R31.reuse, R7, !P3 ;  /* 0x000000071f057207 */ /* 0x040fe40005800000 */
[C---:B---3--:R-:W-:Y:S01]  /*1cdf0*/  SEL R4, R31.reuse, R8, !P3 ;  /* 0x000000081f047207 */ /* 0x048fe20005800000 */
[----:B------:R1:W-:Y:S04]  /*1ce00*/  STL [R1+0xef8], R3 ;  /* 0x000ef80301007387 */ /* 0x0003e80000100800 */
[----:B------:R3:W-:Y:S01]  /*1ce10*/  STL [R1+0xf94], R5 ;  /* 0x000f940501007387 */ /* 0x0007e20000100800 */
[----:B-1----:R-:W-:-:S03]  /*1ce20*/  SEL R3, R31, R9, !P3 ;  /* 0x000000091f037207 */ /* 0x002fc60005800000 */
[----:B------:R1:W-:Y:S01]  /*1ce30*/  STL [R1+0xfe4], R4 ;  /* 0x000fe40401007387 */ /* 0x0003e20000100800 */
[----:B---3--:R-:W-:-:S03]  /*1ce40*/  SEL R5, R31, R10, !P3 ;  /* 0x0000000a1f057207 */ /* 0x008fc60005800000 */
[----:B------:R3:W-:Y:S04]  /*1ce50*/  STL [R1+0x1064], R3 ;  /* 0x0010640301007387 */ /* 0x0007e80000100800 */
[----:B------:R4:W-:Y:S01]  /*1ce60*/  STL [R1+0xe34], R5 ;  /* 0x000e340501007387 */ /* 0x0009e20000100800 */
[----:B-1----:R-:W-:-:S05]  /*1ce70*/  SEL R4, R31, R11, !P3 ;  /* 0x0000000b1f047207 */ /* 0x002fca0005800000 */
[----:B------:R1:W-:Y:S01]  /*1ce80*/  STL [R1+0xe4c], R4 ;  /* 0x000e4c0401007387 */ /* 0x0003e20000100800 */
[----:B---3--:R-:W-:-:S05]  /*1ce90*/  SEL R3, R31, R12, !P3 ;  /* 0x0000000c1f037207 */ /* 0x008fca0005800000 */
[----:B------:R3:W-:Y:S01]  /*1cea0*/  STL [R1+0xe6c], R3 ;  /* 0x000e6c0301007387 */ /* 0x0007e20000100800 */
[----:B----4-:R-:W-:-:S05]  /*1ceb0*/  SEL R5, R31, R13, !P3 ;  /* 0x0000000d1f057207 */ /* 0x010fca0005800000 */
[----:B------:R2:W-:Y:S01]  /*1cec0*/  STL [R1+0xe94], R5 ;  /* 0x000e940501007387 */ /* 0x0005e20000100800 */
[----:B-1----:R-:W-:-:S05]  /*1ced0*/  SEL R4, R31, R14, !P3 ;  /* 0x0000000e1f047207 */ /* 0x002fca0005800000 */
[----:B------:R1:W-:Y:S01]  /*1cee0*/  STL [R1+0xf04], R4 ;  /* 0x000f040401007387 */ /* 0x0003e20000100800 */
[----:B---3--:R-:W-:-:S05]  /*1cef0*/  SEL R3, R31, R15, !P3 ;  /* 0x0000000f1f037207 */ /* 0x008fca0005800000 */
[----:B------:R3:W-:Y:S01]  /*1cf00*/  STL [R1+0xf90], R3 ;  /* 0x000f900301007387 */ /* 0x0007e20000100800 */
[----:B--2---:R-:W-:-:S05]  /*1cf10*/  SEL R5, R31, R16, !P3 ;  /* 0x000000101f057207 */ /* 0x004fca0005800000 */
        /* <DEDUP_REMOVED lines=8> */
[----:B------:R-:W-:Y:S01]  /*1cfa0*/  STL [R1+0xe54], R4 ;  /* 0x000e540401007387 */ /* 0x000fe20000100800 */
[----:B---3--:R-:W-:-:S05]  /*1cfb0*/  SEL R3, R31, R21, !P3 ;  /* 0x000000151f037207 */ /* 0x008fca0005800000 */
[----:B------:R1:W-:Y:S01]  /*1cfc0*/  STL [R1+0xe84], R3 ;  /* 0x000e840301007387 */ /* 0x0003e20000100800 */
[----:B--2---:R-:W-:-:S05]  /*1cfd0*/  SEL R5, R31, R22, !P3 ;  /* 0x000000161f057207 */ /* 0x004fca0005800000 */
[----:B------:R-:W-:Y:S01]  /*1cfe0*/  STL [R1+0xeec], R5 ;  /* 0x000eec0501007387 */ /* 0x000fe20000100800 */
[----:B-1----:R-:W-:-:S05]  /*1cff0*/  SEL R3, R31, R23, !P3 ;  /* 0x000000171f037207 */ /* 0x002fca0005800000 */
[----:B------:R1:W-:Y:S01]  /*1d000*/  STL [R1+0xf8c], R3 ;  /* 0x000f8c0301007387 */ /* 0x0003e20000100800 */
[----:B------:R-:W-:-:S05]  /*1d010*/  SEL R4, R31, R24, !P3 ;  /* 0x000000181f047207 */ /* 0x000fca0005800000 */
[----:B------:R2:W-:Y:S01]  /*1d020*/  STL [R1+0xfdc], R4 ;  /* 0x000fdc0401007387 */ /* 0x0005e20000100800 */
[----:B-1----:R-:W-:-:S05]  /*1d030*/  SEL R3, R31, R25, !P3 ;  /* 0x000000191f037207 */ /* 0x002fca0005800000 */
[----:B------:R1:W-:Y:S01]  /*1d040*/  STL [R1+0x1028], R3 ;  /* 0x0010280301007387 */ /* 0x0003e20000100800 */
[----:B------:R-:W-:-:S05]  /*1d050*/  SEL R5, R31, R26, !P3 ;  /* 0x0000001a1f057207 */ /* 0x000fca0005800000 */
[----:B------:R-:W-:Y:S01]  /*1d060*/  STL [R1+0xe20], R5 ;  /* 0x000e200501007387 */ /* 0x000fe20000100800 */
[----:B--2---:R-:W-:-:S05]  /*1d070*/  SEL R4, R31, R27, !P3 ;  /* 0x0000001b1f047207 */ /* 0x004fca0005800000 */
[----:B------:R2:W-:Y:S01]  /*1d080*/  STL [R1+0xe30], R4 ;  /* 0x000e300401007387 */ /* 0x0005e20000100800 */
[C---:B-1----:R-:W-:Y:S02]  /*1d090*/  SEL R3, R31.reuse, R28, !P3 ;  /* 0x0000001c1f037207 */ /* 0x042fe40005800000 */
[----:B--2---:R-:W-:-:S03]  /*1d0a0*/  SEL R4, R31, R29, !P3 ;  /* 0x0000001d1f047207 */ /* 0x004fc60005800000 */
[----:B------:R1:W-:Y:S02]  /*1d0b0*/  STL [R1+0xe48], R3 ;  /* 0x000e480301007387 */ /* 0x0003e40000100800 */
[----:B-1----:R-:W-:-:S05]  /*1d0c0*/  SEL R3, R31, R32, !P3 ;  /* 0x000000201f037207 */ /* 0x002fca0005800000 */
[----:B------:R-:W-:Y:S04]  /*1d0d0*/  STL [R1+0xe68], R3 ;  /* 0x000e680301007387 */ /* 0x000fe80000100800 */
[----:B------:R1:W-:Y:S01]  /*1d0e0*/  STL [R1+0xedc], R4 ;  /* 0x000edc0401007387 */ /* 0x0003e20000100800 */
[C---:B------:R-:W-:Y:S01]  /*1d0f0*/  SEL R5, R31.reuse, R252, !P3 ;  /* 0x000000fc1f057207 */ /* 0x040fe20005800000 */
[----:B-1----:R-:W1:Y:S01]  /*1d100*/  S2R R4, SR_TID.X ;  /* 0x0000000000047919 */ /* 0x002e620000002100 */
[----:B------:R-:W-:-:S05]  /*1d110*/  SEL R3, R31, R30, !P3 ;  /* 0x0000001e1f037207 */ /* 0x000fca0005800000 */
[----:B------:R-:W-:Y:S04]  /*1d120*/  STL [R1+0xf88], R3 ;  /* 0x000f880301007387 */ /* 0x000fe80000100800 */
[----:B------:R2:W-:Y:S04]  /*1d130*/  STL [R1+0xfd8], R5 ;  /* 0x000fd80501007387 */ /* 0x0005e80000100800 */
[----:B------:R-:W3:Y:S04]  /*1d140*/  LDL.LU R8, [R1+0x460] ;  /* 0x0004600001087983 */ /* 0x000ee80000300800 */
[----:B------:R-:W4:Y:S04]  /*1d150*/  LDL.LU R26, [R1+0x45c] ;  /* 0x00045c00011a7983 */ /* 0x000f280000300800 */
[----:B------:R-:W4:Y:S04]  /*1d160*/  LDL.LU R25, [R1+0x458] ;  /* 0x0004580001197983 */ /* 0x000f280000300800 */
[----:B--2---:R-:W2:Y:S04]  /*1d170*/  LDL.LU R5, [R1+0x454] ;  /* 0x0004540001057983 */ /* 0x004ea80000300800 */
[----:B------:R-:W2:Y:S01]  /*1d180*/  LDL.LU R24, [R1+0x440] ;  /* 0x0004400001187983 */ /* 0x000ea20000300800 */
[----:B-1----:R-:W-:-:S03]  /*1d190*/  SHF.R.U32.HI R7, RZ, 0x6, R4 ;  /* 0x00000006ff077819 */ /* 0x002fc60000011604 */
[----:B------:R-:W2:Y:S04]  /*1d1a0*/  LDL.LU R23, [R1+0x43c] ;  /* 0x00043c0001177983 */ /* 0x000ea80000300800 */
        /* <DEDUP_REMOVED lines=14> */
[----:B---3--:R-:W-:-:S03]  /*1d290*/  IMAD R28, R8, UR34, RZ ;  /* 0x00000022081c7c24 */ /* 0x008fc6000f8e02ff */
[----:B------:R-:W3:Y:S01]  /*1d2a0*/  LDL.LU R8, [R1+0x3d8] ;  /* 0x0003d80001087983 */ /* 0x000ee20000300800 */
[----:B----4-:R-:W-:-:S03]  /*1d2b0*/  IMAD R27, R26, UR34, RZ ;  /* 0x000000221a1b7c24 */ /* 0x010fc6000f8e02ff */
[----:B------:R-:W-:Y:S01]  /*1d2c0*/  STL [R1+0x80], R28 ;  /* 0x0000801c01007387 */ /* 0x000fe20000100800 */
[----:B------:R-:W-:-:S03]  /*1d2d0*/  IMAD R25, R25, UR34, RZ ;  /* 0x0000002219197c24 */ /* 0x000fc6000f8e02ff */
[----:B------:R-:W-:Y:S01]  /*1d2e0*/  STL [R1+0x174], R27 ;  /* 0x0001741b01007387 */ /* 0x000fe20000100800 */
[----:B--2---:R-:W-:-:S03]  /*1d2f0*/  IMAD R26, R5, UR34, RZ ;  /* 0x00000022051a7c24 */ /* 0x004fc6000f8e02ff */
[----:B------:R-:W2:Y:S04]  /*1d300*/  LDL.LU R5, [R1+0x3d0] ;  /* 0x0003d00001057983 */ /* 0x000ea80000300800 */
[----:B------:R1:W-:Y:S04]  /*1d310*/  STL [R1+0x1f4], R25 ;  /* 0x0001f41901007387 */ /* 0x0003e80000100800 */
[----:B------:R-:W-:Y:S01]  /*1d320*/  STL [R1+0x314], R26 ;  /* 0x0003141a01007387 */ /* 0x000fe20000100800 */
[----:B-1----:R-:W-:Y:S02]  /*1d330*/  IMAD R25, R24, UR34, RZ ;  /* 0x0000002218197c24 */ /* 0x002fe4000f8e02ff */
[----:B------:R-:W-:-:S03]  /*1d340*/  IMAD R24, R4, UR34, RZ ;  /* 0x0000002204187c24 */ /* 0x000fc6000f8e02ff */
[----:B------:R-:W-:Y:S04]  /*1d350*/  STL [R1+0x418], R25 ;  /* 0x0004181901007387 */ /* 0x000fe80000100800 */
[----:B------:R-:W4:Y:S01]  /*1d360*/  LDL.LU R4, [R1+0x3cc] ;  /* 0x0003cc0001047983 */ /* 0x000f220000300800 */
[----:B------:R-:W-:Y:S02]  /*1d370*/  IMAD R23, R23, UR34, RZ ;  /* 0x0000002217177c24 */ /* 0x000fe4000f8e02ff */
[----:B------:R-:W-:-:S03]  /*1d380*/  IMAD R21, R21, UR34, RZ ;  /* 0x0000002215157c24 */ /* 0x000fc6000f8e02ff */
[----:B------:R1:W-:Y:S04]  /*1d390*/  STL [R1+0x564], R23 ;  /* 0x0005641701007387 */ /* 0x0003e80000100800 */
[----:B------:R-:W-:Y:S01]  /*1d3a0*/  STL [R1+0x750], R24 ;  /* 0x0007501801007387 */ /* 0x000fe20000100800 */
[----:B-1----:R-:W-:Y:S02]  /*1d3b0*/  IMAD R23, R22, UR34, RZ ;  /* 0x0000002216177c24 */ /* 0x002fe4000f8e02ff */
[----:B------:R-:W-:-:S03]  /*1d3c0*/  IMAD R22, R15, UR34, RZ ;  /* 0x000000220f167c24 */ /* 0x000fc6000f8e02ff */
[----:B------:R-:W-:Y:S04]  /*1d3d0*/  STL [R1+0xb50], R23 ;  /* 0x000b501701007387 */ /* 0x000fe80000100800 */
[----:B------:R-:W4:Y:S01]  /*1d3e0*/  LDL.LU R15, [R1+0x3c8] ;  /* 0x0003c800010f7983 */ /* 0x000f220000300800 */
        /* <DEDUP_REMOVED lines=13> */
[----:B------:R-:W4:Y:S04]  /*1d4c0*/  LDL.LU R13, [R1+0x3c0] ;  /* 0x0003c000010d7983 */ /* 0x000f280000300800 */
[----:B------:R1:W-:Y:S04]  /*1d4d0*/  STL [R1+0x714], R17 ;  /* 0x0007141101007387 */ /* 0x0003e80000100800 */
[----:B------:R-:W-:Y:S04]  /*1d4e0*/  STL [R1+0xb10], R18 ;  /* 0x000b101201007387 */ /* 0x000fe80000100800 */
[----:B------:R-:W4:Y:S01]  /*1d4f0*/  LDL.LU R32, [R1+0x3a8] ;  /* 0x0003a80001207983 */ /* 0x000f220000300800 */
[----:B-1----:R-:W-:-:S02]  /*1d500*/  IMAD R17, R16, UR34, RZ ;  /* 0x0000002210117c24 */ /* 0x002fc4000f8e02ff */
[----:B------:R-:W-:-:S03]  /*1d510*/  IMAD R16, R12, UR34, RZ ;  /* 0x000000220c107c24 */ /* 0x000fc6000f8e02ff */
[----:B------:R-:W-:Y:S04]  /*1d520*/  STL [R1+0x8c], R17 ;  /* 0x00008c1101007387 */ /* 0x000fe80000100800 */
[----:B------:R-:W4:Y:S04]  /*1d530*/  LDL.LU R12, [R1+0x3a4] ;  /* 0x0003a400010c7983 */ /* 0x000f280000300800 */
[----:B------:R1:W-:Y:S01]  /*1d540*/  STL [R1+0x168], R16 ;  /* 0x0001681001007387 */ /* 0x0003e20000100800 */
[----:B------:R-:W-:Y:S02]  /*1d550*/  IMAD R10, R10, UR34, RZ ;  /* 0x000000220a0a7c24 */ /* 0x000fe4000f8e02ff */
[----:B-1----:R-:W-:-:S02]  /*1d560*/  IMAD R16, R11, UR34, RZ ;  /* 0x000000220b107c24 */ /* 0x002fc4000f8e02ff */
[----:B------:R-:W4:Y:S04]  /*1d570*/  LDL.LU R11, [R1+0x3a0] ;  /* 0x0003a000010b7983 */ /* 0x000f280000300800 */
[----:B------:R-:W-:Y:S04]  /*1d580*/  STL [R1+0x1e8], R16 ;  /* 0x0001e81001007387 */ /* 0x000fe80000100800 */
[----:B------:R-:W4:Y:S04]  /*1d590*/  LDL.LU R28, [R1+0x39c] ;  /* 0x00039c00011c7983 */ /* 0x000f280000300800 */
[----:B------:R-:W4:Y:S04]  /*1d5a0*/  LDL.LU R27, [R1+0x398] ;  /* 0x00039800011b7983 */ /* 0x000f280000300800 */
[----:B------:R1:W-:Y:S04]  /*1d5b0*/  STL [R1+0x30c], R10 ;  /* 0x00030c0a01007387 */ /* 0x0003e80000100800 */
[----:B-1----:R-:W4:Y:S04]  /*1d5c0*/  LDL.LU R10, [R1+0x390] ;  /* 0x00039000010a7983 */ /* 0x002f280000300800 */
[----:B------:R-:W4:Y:S04]  /*1d5d0*/  LDL.LU R26, [R1+0x38c] ;  /* 0x00038c00011a7983 */ /* 0x000f280000300800 */
[----:B------:R-:W4:Y:S01]  /*1d5e0*/  LDL.LU R25, [R1+0x384] ;  /* 0x0003840001197983 */ /* 0x000f220000300800 */
[----:B---3--:R-:W-:-:S05]  /*1d5f0*/  IMAD R8, R8, UR34, RZ ;  /* 0x0000002208087c24 */ /* 0x008fca000f8e02ff */
[----:B------:R1:W-:Y:S01]  /*1d600*/  STL [R1+0x414], R8 ;  /* 0x0004140801007387 */ /* 0x0003e20000100800 */
[----:B--2---:R-:W-:-:S03]  /*1d610*/  IMAD R5, R5, UR34, RZ ;  /* 0x0000002205057c24 */ /* 0x004fc6000f8e02ff */
[----:B-1----:R-:W2:Y:S04]  /*1d620*/  LDL.LU R8, [R1+0x380] ;  /* 0x0003800001087983 */ /* 0x002ea80000300800 */
[----:B------:R-:W3:Y:S04]  /*1d630*/  LDL.LU R24, [R1+0x37c] ;  /* 0x00037c0001187983 */ /* 0x000ee80000300800 */
[----:B------:R-:W3:Y:S04]  /*1d640*/  LDL.LU R23, [R1+0x370] ;  /* 0x0003700001177983 */ /* 0x000ee80000300800 */
[----:B------:R1:W-:Y:S04]  /*1d650*/  STL [R1+0x558], R5 ;  /* 0x0005580501007387 */ /* 0x0003e80000100800 */
[----:B-1----:R-:W3:Y:S01]  /*1d660*/  LDL.LU R5, [R1+0x36c] ;  /* 0x00036c0001057983 */ /* 0x002ee20000300800 */
[----:B----4-:R-:W-:-:S03]  /*1d670*/  IMAD R4, R4, UR34, RZ ;  /* 0x0000002204047c24 */ /* 0x010fc6000f8e02ff */
[----:B------:R-:W4:Y:S04]  /*1d680*/  LDL.LU R22, [R1+0x368] ;  /* 0x0003680001167983 */ /* 0x000f280000300800 */
[----:B------:R-:W4:Y:S04]  /*1d690*/  LDL.LU R21, [R1+0x364] ;  /* 0x0003640001157983 */ /* 0x000f280000300800 */
[----:B------:R1:W-:Y:S04]  /*1d6a0*/  STL [R1+0x710], R4 ;  /* 0x0007100401007387 */ /* 0x0003e80000100800 */
[----:B-1----:R-:W4:Y:S01]  /*1d6b0*/  LDL.LU R4, [R1+0x354] ;  /* 0x0003540001047983 */ /* 0x002f220000300800 */
[----:B------:R-:W-:-:S03]  /*1d6c0*/  IMAD R15, R15, UR34, RZ ;  /* 0x000000220f0f7c24 */ /* 0x000fc6000f8e02ff */
        /* <DEDUP_REMOVED lines=12> */
[----:B------:R1:W-:Y:S01]  /*1d790*/  STL [R1+0x150], R29 ;  /* 0x0001501d01007387 */ /* 0x0003e20000100800 */
[----:B------:R-:W-:Y:S02]  /*1d7a0*/  IMAD R30, R32, UR34, RZ ;  /* 0x00000022201e7c24 */ /* 0x000fe4000f8e02ff */
[----:B-1----:R-:W-:-:S02]  /*1d7b0*/  IMAD R29, R12, UR34, RZ ;  /* 0x000000220c1d7c24 */ /* 0x002fc4000f8e02ff */
[----:B------:R-:W4:Y:S04]  /*1d7c0*/  LDL.LU R12, [R1+0x328] ;  /* 0x00032800010c7983 */ /* 0x000f280000300800 */
[----:B------:R1:W-:Y:S04]  /*1d7d0*/  STL [R1+0x1dc], R30 ;  /* 0x0001dc1e01007387 */ /* 0x0003e80000100800 */
[----:B------:R1:W-:Y:S02]  /*1d7e0*/  STL [R1+0x2ec], R29 ;  /* 0x0002ec1d01007387 */ /* 0x0003e40000100800 */
[----:B-1----:R-:W-:-:S02]  /*1d7f0*/  IMAD R30, R11, UR34, RZ ;  /* 0x000000220b1e7c24 */ /* 0x002fc4000f8e02ff */
[----:B------:R-:W4:Y:S01]  /*1d800*/  LDL.LU R11, [R1+0x324] ;  /* 0x00032400010b7983 */ /* 0x000f220000300800 */
[----:B------:R-:W-:-:S03]  /*1d810*/  IMAD R29, R28, UR34, RZ ;  /* 0x000000221c1d7c24 */ /* 0x000fc6000f8e02ff */
[----:B------:R-:W-:Y:S01]  /*1d820*/  STL [R1+0x3d0], R30 ;  /* 0x0003d01e01007387 */ /* 0x000fe20000100800 */
[----:B------:R-:W-:-:S03]  /*1d830*/  IMAD R27, R27, UR34, RZ ;  /* 0x000000221b1b7c24 */ /* 0x000fc6000f8e02ff */
[----:B------:R-:W-:Y:S01]  /*1d840*/  STL [R1+0x518], R29 ;  /* 0x0005181d01007387 */ /* 0x000fe20000100800 */
[----:B------:R-:W-:-:S03]  /*1d850*/  IMAD R28, R10, UR34, RZ ;  /* 0x000000220a1c7c24 */ /* 0x000fc6000f8e02ff */
[----:B------:R-:W4:Y:S04]  /*1d860*/  LDL.LU R10, [R1+0x320] ;  /* 0x00032000010a7983 */ /* 0x000f280000300800 */
[----:B------:R1:W-:Y:S01]  /*1d870*/  STL [R1+0x6d8], R27 ;  /* 0x0006d81b01007387 */ /* 0x0003e20000100800 */
[----:B------:R-:W-:-:S03]  /*1d880*/  IMAD R25, R25, UR34, RZ ;  /* 0x0000002219197c24 */ /* 0x000fc6000f8e02ff */
[----:B------:R-:W-:Y:S01]  /*1d890*/  STL [R1+0xa90], R28 ;  /* 0x000a901c01007387 */ /* 0x000fe20000100800 */
[----:B-1----:R-:W-:-:S05]  /*1d8a0*/  IMAD R27, R26, UR34, RZ ;  /* 0x000000221a1b7c24 */ /* 0x002fca000f8e02ff */
[----:B------:R-:W-:Y:S01]  /*1d8b0*/  STL [R1+0x9c], R27 ;  /* 0x00009c1b01007387 */ /* 0x000fe20000100800 */
[----:B--2---:R-:W-:-:S03]  /*1d8c0*/  IMAD R26, R8, UR34, RZ ;  /* 0x00000022081a7c24 */ /* 0x004fc6000f8e02ff */
[----:B------:R-:W2:Y:S04]  /*1d8d0*/  LDL.LU R8, [R1+0x310] ;  /* 0x0003100001087983 */ /* 0x000ea80000300800 */
[----:B------:R1:W-:Y:S01]  /*1d8e0*/  STL [R1+0x138], R25 ;  /* 0x0001381901007387 */ /* 0x0003e20000100800 */
[----:B---3--:R-:W-:-:S03]  /*1d8f0*/  IMAD R23, R23, UR34, RZ ;  /* 0x0000002217177c24 */ /* 0x008fc6000f8e02ff */
[----:B------:R-:W-:Y:S01]  /*1d900*/  STL [R1+0x1d4], R26 ;  /* 0x0001d41a01007387 */ /* 0x000fe20000100800 */
[----:B-1----:R-:W-:-:S05]  /*1d910*/  IMAD R25, R24, UR34, RZ ;  /* 0x0000002218197c24 */ /* 0x002fca000f8e02ff */
[----:B------:R-:W-:Y:S01]  /*1d920*/  STL [R1+0x2e4], R25 ;  /* 0x0002e41901007387 */ /* 0x000fe20000100800 */
[----:B------:R-:W-:-:S03]  /*1d930*/  IMAD R24, R5, UR34, RZ ;  /* 0x0000002205187c24 */ /* 0x000fc6000f8e02ff */
[----:B------:R-:W3:Y:S04]  /*1d940*/  LDL.LU R5, [R1+0x308] ;  /* 0x0003080001057983 */ /* 0x000ee80000300800 */
[----:B------:R4:W-:Y:S04]  /*1d950*/  STL [R1+0x410], R23 ;  /* 0x0004101701007387 */ /* 0x0009e80000100800 */
[----:B------:R-:W-:Y:S01]  /*1d960*/  STL [R1+0x4d8], R24 ;  /* 0x0004d81801007387 */ /* 0x000fe20000100800 */
[----:B----4-:R-:W-:Y:S02]  /*1d970*/  IMAD R23, R22, UR34, RZ ;  /* 0x0000002216177c24 */ /* 0x010fe4000f8e02ff */
        /* <DEDUP_REMOVED lines=25> */
[----:B------:R1:W-:Y:S02]  /*1db10*/  STL [R1+0xa8], R16 ;  /* 0x0000a81001007387 */ /* 0x0003e40000100800 */
[----:B-1----:R-:W-:-:S02]  /*1db20*/  IMAD R16, R12, UR34, RZ ;  /* 0x000000220c107c24 */ /* 0x002fc4000f8e02ff */
[----:B------:R-:W4:Y:S01]  /*1db30*/  LDL.LU R12, [R1+0x2e8] ;  /* 0x0002e800010c7983 */ /* 0x000f220000300800 */
[----:B------:R-:W-:-:S03]  /*1db40*/  IMAD R11, R11, UR34, RZ ;  /* 0x000000220b0b7c24 */ /* 0x000fc6000f8e02ff */
[----:B------:R-:W-:Y:S04]  /*1db50*/  STL [R1+0x118], R16 ;  /* 0x0001181001007387 */ /* 0x000fe80000100800 */
[----:B------:R-:W4:Y:S04]  /*1db60*/  LDL.LU R28, [R1+0x2dc] ;  /* 0x0002dc00011c7983 */ /* 0x000f280000300800 */
[----:B------:R-:W4:Y:S04]  /*1db70*/  LDL.LU R27, [R1+0x2d4] ;  /* 0x0002d400011b7983 */ /* 0x000f280000300800 */
[----:B------:R1:W-:Y:S01]  /*1db80*/  STL [R1+0x1b4], R11 ;  /* 0x0001b40b01007387 */ /* 0x0003e20000100800 */
[----:B------:R-:W-:-:S03]  /*1db90*/  IMAD R10, R10, UR34, RZ ;  /* 0x000000220a0a7c24 */ /* 0x000fc6000f8e02ff */
[----:B-1----:R-:W4:Y:S04]  /*1dba0*/  LDL.LU R11, [R1+0x2cc] ;  /* 0x0002cc00010b7983 */ /* 0x002f280000300800 */
[----:B------:R-:W4:Y:S04]  /*1dbb0*/  LDL.LU R26, [R1+0x2c8] ;  /* 0x0002c800011a7983 */ /* 0x000f280000300800 */
[----:B------:R-:W4:Y:S04]  /*1dbc0*/  LDL.LU R25, [R1+0x2c4] ;  /* 0x0002c40001197983 */ /* 0x000f280000300800 */
[----:B------:R1:W-:Y:S04]  /*1dbd0*/  STL [R1+0x2d8], R10 ;  /* 0x0002d80a01007387 */ /* 0x0003e80000100800 */
[----:B-1----:R-:W4:Y:S04]  /*1dbe0*/  LDL.LU R10, [R1+0x2c0] ;  /* 0x0002c000010a7983 */ /* 0x002f280000300800 */
[----:B------:R-:W4:Y:S04]  /*1dbf0*/  LDL.LU R24, [R1+0x2bc] ;  /* 0x0002bc0001187983 */ /* 0x000f280000300800 */
[----:B------:R-:W4:Y:S01]  /*1dc00*/  LDL.LU R23, [R1+0x2b8] ;  /* 0x0002b80001177983 */ /* 0x000f220000300800 */
[----:B--2---:R-:W-:-:S05]  /*1dc10*/  IMAD R8, R8, UR34, RZ ;  /* 0x0000002208087c24 */ /* 0x004fca000f8e02ff */
[----:B------:R1:W-:Y:S04]  /*1dc20*/  STL [R1+0x3d4], R8 ;  /* 0x0003d40801007387 */ /* 0x0003e80000100800 */
[----:B-1----:R-:W2:Y:S04]  /*1dc30*/  LDL.LU R8, [R1+0x2ac] ;  /* 0x0002ac0001087983 */ /* 0x002ea80000300800 */
[----:B------:R-:W2:Y:S01]  /*1dc40*/  LDL.LU R22, [R1+0x2a8] ;  /* 0x0002a80001167983 */ /* 0x000ea20000300800 */
[----:B---3--:R-:W-:-:S03]  /*1dc50*/  IMAD R5, R5, UR34, RZ ;  /* 0x0000002205057c24 */ /* 0x008fc6000f8e02ff */
[----:B------:R-:W3:Y:S04]  /*1dc60*/  LDL.LU R21, [R1+0x2a0] ;  /* 0x0002a00001157983 */ /* 0x000ee80000300800 */
[----:B------:R1:W-:Y:S04]  /*1dc70*/  STL [R1+0x498], R5 ;  /* 0x0004980501007387 */ /* 0x0003e80000100800 */
[----:B-1----:R-:W3:Y:S04]  /*1dc80*/  LDL.LU R5, [R1+0x29c] ;  /* 0x00029c0001057983 */ /* 0x002ee80000300800 */
[----:B------:R-:W3:Y:S04]  /*1dc90*/  LDL.LU R20, [R1+0x298] ;  /* 0x0002980001147983 */ /* 0x000ee80000300800 */
[----:B------:R-:W3:Y:S01]  /*1dca0*/  LDL.LU R19, [R1+0x294] ;  /* 0x0002940001137983 */ /* 0x000ee20000300800 */
[----:B----4-:R-:W-:-:S05]  /*1dcb0*/  IMAD R4, R4, UR34, RZ ;  /* 0x0000002204047c24 */ /* 0x010fca000f8e02ff */
[----:B------:R1:W-:Y:S04]  /*1dcc0*/  STL [R1+0x6ac], R4 ;  /* 0x0006ac0401007387 */ /* 0x0003e80000100800 */
[----:B-1----:R-:W4:Y:S04]  /*1dcd0*/  LDL.LU R4, [R1+0x27c] ;  /* 0x00027c0001047983 */ /* 0x002f280000300800 */
[----:B------:R-:W4:Y:S04]  /*1dce0*/  LDL.LU R18, [R1+0x278] ;  /* 0x0002780001127983 */ /* 0x000f280000300800 */
[----:B------:R-:W4:Y:S01]  /*1dcf0*/  LDL.LU R17, [R1+0x274] ;  /* 0x0002740001117983 */ /* 0x000f220000300800 */
[----:B------:R-:W-:-:S05]  /*1dd00*/  IMAD R15, R15, UR34, RZ ;  /* 0x000000220f0f7c24 */ /* 0x000fca000f8e02ff */
[----:B------:R1:W-:Y:S04]  /*1dd10*/  STL [R1+0x9d0], R15 ;  /* 0x0009d00f01007387 */ /* 0x0003e80000100800 */
[----:B-1----:R-:W4:Y:S04]  /*1dd20*/  LDL.LU R15, [R1+0x270] ;  /* 0x00027000010f7983 */ /* 0x002f280000300800 */
[----:B------:R-:W4:Y:S01]  /*1dd30*/  LDL.LU R16, [R1+0x26c] ;  /* 0x00026c0001107983 */ /* 0x000f220000300800 */
[----:B------:R-:W-:-:S03]  /*1dd40*/  IMAD R29, R14, UR34, RZ ;  /* 0x000000220e1d7c24 */ /* 0x000fc6000f8e02ff */
[----:B------:R-:W4:Y:S04]  /*1dd50*/  LDL.LU R14, [R1+0x268] ;  /* 0x00026800010e7983 */ /* 0x000f280000300800 */
[----:B------:R1:W-:Y:S01]  /*1dd60*/  STL [R1+0xb0], R29 ;  /* 0x0000b01d01007387 */ /* 0x0003e20000100800 */
[----:B------:R-:W-:Y:S02]  /*1dd70*/  IMAD R30, R32, UR34, RZ ;  /* 0x00000022201e7c24 */ /* 0x000fe4000f8e02ff */
[----:B-1----:R-:W-:Y:S02]  /*1dd80*/  IMAD R29, R13, UR34, RZ ;  /* 0x000000220d1d7c24 */ /* 0x002fe4000f8e02ff */
        /* <DEDUP_REMOVED lines=34> */
[----:B-1----:R-:W-:-:S05]  /*1dfb0*/  IMAD R21, R20, UR34, RZ ;  /* 0x0000002214157c24 */ /* 0x002fca000f8e02ff */
[----:B------:R-:W-:Y:S01]  /*1dfc0*/  STL [R1+0xbc], R21 ;  /* 0x0000bc1501007387 */ /* 0x000fe20000100800 */
[----:B----4-:R-:W-:-:S03]  /*1dfd0*/  IMAD R20, R4, UR34, RZ ;  /* 0x0000002204147c24 */ /* 0x010fc6000f8e02ff */
[----:B------:R-:W4:Y:S01]  /*1dfe0*/  LDL.LU R4, [R1+0x248] ;  /* 0x0002480001047983 */ /* 0x000f220000300800 */
[----:B------:R-:W-:-:S05]  /*1dff0*/  IMAD R19, R19, UR34, RZ ;  /* 0x0000002213137c24 */ /* 0x000fca000f8e02ff */
[----:B------:R1:W-:Y:S01]  /*1e000*/  STL [R1+0xfc], R19 ;  /* 0x0000fc1301007387 */ /* 0x0003e20000100800 */
[----:B------:R-:W-:-:S03]  /*1e010*/  IMAD R17, R17, UR34, RZ ;  /* 0x0000002211117c24 */ /* 0x000fc6000f8e02ff */
[----:B------:R-:W-:Y:S01]  /*1e020*/  STL [R1+0x1a4], R20 ;  /* 0x0001a41401007387 */ /* 0x000fe20000100800 */
[----:B-1----:R-:W-:-:S05]  /*1e030*/  IMAD R19, R18, UR34, RZ ;  /* 0x0000002212137c24 */ /* 0x002fca000f8e02ff */
[----:B------:R-:W-:Y:S01]  /*1e040*/  STL [R1+0x290], R19 ;  /* 0x0002901301007387 */ /* 0x000fe20000100800 */
[----:B------:R-:W-:-:S03]  /*1e050*/  IMAD R18, R15, UR34, RZ ;  /* 0x000000220f127c24 */ /* 0x000fc6000f8e02ff */
        /* <DEDUP_REMOVED lines=10> */
[----:B------:R-:W4:Y:S04]  /*1e100*/  LDL.LU R13, [R1+0x214] ;  /* 0x00021400010d7983 */ /* 0x000f280000300800 */
[----:B------:R-:W-:Y:S01]  /*1e110*/  STL [R1+0xc0], R16 ;  /* 0x0000c01001007387 */ /* 0x000fe20000100800 */
[----:B------:R-:W-:-:S03]  /*1e120*/  IMAD R12, R12, UR34, RZ ;  /* 0x000000220c0c7c24 */ /* 0x000fc6000f8e02ff */
[----:B------:R-:W4:Y:S04]  /*1e130*/  LDL.LU R28, [R1+0x20c] ;  /* 0x00020c00011c7983 */ /* 0x000f280000300800 */
[----:B------:R-:W4:Y:S04]  /*1e140*/  LDL.LU R27, [R1+0x208] ;  /* 0x00020800011b7983 */ /* 0x000f280000300800 */
[----:B------:R1:W-:Y:S04]  /*1e150*/  STL [R1+0xf4], R12 ;  /* 0x0000f40c01007387 */ /* 0x0003e80000100800 */
[----:B-1----:R-:W4:Y:S04]  /*1e160*/  LDL.LU R12, [R1+0x204] ;  /* 0x00020400010c7983 */ /* 0x002f280000300800 */
[----:B------:R-:W4:Y:S01]  /*1e170*/  LDL.LU R26, [R1+0x200] ;  /* 0x00020000011a7983 */ /* 0x000f220000300800 */
[----:B------:R-:W-:-:S03]  /*1e180*/  IMAD R11, R11, UR34, RZ ;  /* 0x000000220b0b7c24 */ /* 0x000fc6000f8e02ff */
        /* <DEDUP_REMOVED lines=75> */
[----:B------:R1:W-:Y:S04]  /*1e640*/  STL [R1+0x1f8], R17 ;  /* 0x0001f81101007387 */ /* 0x0003e80000100800 */
[----:B------:R-:W-:Y:S04]  /*1e650*/  STL [R1+0x35c], R18 ;  /* 0x00035c1201007387 */ /* 0x000fe80000100800 */
[----:B------:R-:W4:Y:S01]  /*1e660*/  LDL.LU R32, [R1+0x154] ;  /* 0x0001540001207983 */ /* 0x000f220000300800 */
[----:B-1----:R-:W-:Y:S02]  /*1e670*/  IMAD R17, R16, UR34, RZ ;  /* 0x0000002210117c24 */ /* 0x002fe4000f8e02ff */
        /* <DEDUP_REMOVED lines=37> */
[----:B------:R-:W3:Y:S01]  /*1e8d0*/  LDL.LU R16, [R1+0x78] ;  /* 0x0000780001107983 */ /* 0x000ee20000300800 */
[----:B----4-:R-:W-:-:S03]  /*1e8e0*/  IMAD R29, R4, UR34, RZ ;  /* 0x00000022041d7c24 */ /* 0x010fc6000f8e02ff */
        /* <DEDUP_REMOVED lines=51> */
[----:B------:R3:W-:Y:S01]  /*1ec20*/  STL [R1+0x1c4], R18 ;  /* 0x0001c41201007387 */ /* 0x0007e20000100800 */
[----:B-1----:R-:W-:Y:S02]  /*1ec30*/  IMAD R17, R16, UR34, RZ ;  /* 0x0000002210117c24 */ /* 0x002fe4000f8e02ff */
[----:B----4-:R-:W-:Y:S01]  /*1ec40*/  IMAD R16, R4, UR34, RZ ;  /* 0x0000002204107c24 */ /* 0x010fe2000f8e02ff */
[C---:B------:R-:W-:Y:S01]  /*1ec50*/  SEL R214, R31.reuse, R214, !P3 ;  /* 0x000000d61fd67207 */ /* 0x040fe20005800000 */
[----:B------:R-:W4:Y:S01]  /*1ec60*/  LDL.LU R4, [R1+0x50] ;  /* 0x0000500001047983 */ /* 0x000f220000300800 */
[----:B------:R-:W-:Y:S01]  /*1ec70*/  @!P6 IMAD.MOV R250, RZ, RZ, -R250 ;  /* 0x000000fffffae224 */ /* 0x000fe200078e0afa */
[----:B------:R-:W-:Y:S01]  /*1ec80*/  SEL R215, R31, R215, !P3 ;  /* 0x000000d71fd77207 */ /* 0x000fe20005800000 */
[----:B------:R-:W-:Y:S01]  /*1ec90*/  ULDC UR34, c[0x0][0x240] ;  /* 0x0000900000227ab9 */ /* 0x000fe20000000800 */
[----:B------:R1:W-:Y:S04]  /*1eca0*/  STL [R1+0x318], R17 ;  /* 0x0003181101007387 */ /* 0x0003e80000100800 */
[----:B------:R1:W-:Y:S01]  /*1ecb0*/  STL [R1+0x4a4], R16 ;  /* 0x0004a41001007387 */ /* 0x0003e20000100800 */
[----:B------:R-:W-:-:S02]  /*1ecc0*/  IMAD R15, R15, UR33, RZ ;  /* 0x000000210f0f7c24 */ /* 0x000fc4000f8e02ff */
[----:B------:R-:W-:-:S03]  /*1ecd0*/  IMAD R14, R14, UR32, RZ ;  /* 0x000000200e0e7c24 */ /* 0x000fc6000f8e02ff */
[----:B------:R1:W-:Y:S01]  /*1ece0*/  STL [R1+0x6a4], R15 ;  /* 0x0006a40f01007387 */ /* 0x0003e20000100800 */
[----:B------:R-:W-:-:S03]  /*1ecf0*/  IMAD R13, R13, UR31, RZ ;  /* 0x0000001f0d0d7c24 */ /* 0x000fc6000f8e02ff */
[----:B------:R-:W4:Y:S01]  /*1ed00*/  LDL.LU R22, [R1+0x4c] ;  /* 0x00004c0001167983 */ /* 0x000f220000300800 */
[----:B------:R-:W-:-:S03]  /*1ed10*/  IMAD R12, R12, UR30, RZ ;  /* 0x0000001e0c0c7c24 */ /* 0x000fc6000f8e02ff */
[----:B------:R-:W4:Y:S01]  /*1ed20*/  LDL.LU R21, [R1+0x48] ;  /* 0x0000480001157983 */ /* 0x000f220000300800 */
[----:B------:R-:W-:-:S03]  /*1ed30*/  IMAD R11, R11, UR29, RZ ;  /* 0x0000001d0b0b7c24 */ /* 0x000fc6000f8e02ff */
[----:B------:R1:W-:Y:S01]  /*1ed40*/  STL [R1+0x758], R14 ;  /* 0x0007580e01007387 */ /* 0x0003e20000100800 */
[----:B------:R-:W-:-:S03]  /*1ed50*/  IMAD R10, R10, UR28, RZ ;  /* 0x0000001c0a0a7c24 */ /* 0x000fc6000f8e02ff */
[----:B------:R-:W4:Y:S01]  /*1ed60*/  LDL.LU R20, [R1+0x44] ;  /* 0x0000440001147983 */ /* 0x000f220000300800 */
[----:B--2---:R-:W-:-:S03]  /*1ed70*/  IMAD R8, R8, UR27, RZ ;  /* 0x0000001b08087c24 */ /* 0x004fc6000f8e02ff */
[----:B------:R-:W2:Y:S01]  /*1ed80*/  LDL.LU R19, [R1+0x40] ;  /* 0x0000400001137983 */ /* 0x000ea20000300800 */
[----:B---3--:R-:W-:-:S03]  /*1ed90*/  IMAD R5, R5, UR26, RZ ;  /* 0x0000001a05057c24 */ /* 0x008fc6000f8e02ff */
[----:B------:R3:W-:Y:S01]  /*1eda0*/  STL [R1+0x68], R13 ;  /* 0x0000680d01007387 */ /* 0x0007e20000100800 */
[----:B----4-:R-:W-:-:S03]  /*1edb0*/  IMAD R23, R4, UR25, RZ ;  /* 0x0000001904177c24 */ /* 0x010fc6000f8e02ff */
[----:B------:R-:W4:Y:S01]  /*1edc0*/  LDL.LU R18, [R1+0x3c] ;  /* 0x00003c0001127983 */ /* 0x000f220000300800 */
[----:B------:R-:W-:Y:S01]  /*1edd0*/  @!P0 LOP3.LUT R250, RZ, R42, RZ, 0x33, !PT ;  /* 0x0000002afffa8212 */ /* 0x000fe200078e33ff */
[----:B------:R-:W-:Y:S01]  /*1ede0*/  ULDC UR33, c[0x0][0x240] ;  /* 0x0000900000217ab9 */ /* 0x000fe20000000800 */
[C---:B------:R-:W-:Y:S01]  /*1edf0*/  SEL R216, R31.reuse, R216, !P3 ;  /* 0x000000d81fd87207 */ /* 0x040fe20005800000 */
[----:B-1----:R-:W4:Y:S01]  /*1ee00*/  LDL.LU R17, [R1+0x34] ;  /* 0x0000340001117983 */ /* 0x002f220000300800 */
[C---:B------:R-:W-:Y:S01]  /*1ee10*/  SEL R217, R31.reuse, R217, !P3 ;  /* 0x000000d91fd97207 */ /* 0x040fe20005800000 */
[----:B------:R-:W-:Y:S01]  /*1ee20*/  ULDC UR32, c[0x0][0x240] ;  /* 0x0000900000207ab9 */ /* 0x000fe20000000800 */
[----:B------:R-:W-:Y:S01]  /*1ee30*/  ULDC UR31, c[0x0][0x240] ;  /* 0x00009000001f7ab9 */ /* 0x000fe20000000800 */
[----:B------:R1:W-:Y:S01]  /*1ee40*/  STL [R1+0x6c], R12 ;  /* 0x00006c0c01007387 */ /* 0x0003e20000100800 */
[C---:B------:R-:W-:Y:S01]  /*1ee50*/  SEL R218, R31.reuse, R218, !P3 ;  /* 0x000000da1fda7207 */ /* 0x040fe20005800000 */
[----:B------:R-:W-:Y:S01]  /*1ee60*/  ULDC UR30, c[0x0][0x240] ;  /* 0x00009000001e7ab9 */ /* 0x000fe20000000800 */
[C---:B------:R-:W-:Y:S01]  /*1ee70*/  SEL R219, R31.reuse, R219, !P3 ;  /* 0x000000db1fdb7207 */ /* 0x040fe20005800000 */
[----:B------:R-:W4:Y:S01]  /*1ee80*/  LDL.LU R16, [R1+0x30] ;  /* 0x0000300001107983 */ /* 0x000f220000300800 */
[----:B------:R-:W-:Y:S01]  /*1ee90*/  ULDC UR29, c[0x0][0x240] ;  /* 0x00009000001d7ab9 */ /* 0x000fe20000000800 */
[C---:B------:R-:W-:Y:S01]  /*1eea0*/  SEL R220, R31.reuse, R220, !P3 ;  /* 0x000000dc1fdc7207 */ /* 0x040fe20005800000 */
[----:B------:R-:W-:Y:S01]  /*1eeb0*/  ULDC UR28, c[0x0][0x240] ;  /* 0x00009000001c7ab9 */ /* 0x000fe20000000800 */
[----:B------:R-:W4:Y:S01]  /*1eec0*/  LDL.LU R15, [R1+0x2c] ;  /* 0x00002c00010f7983 */ /* 0x000f220000300800 */
[C---:B------:R-:W-:Y:S01]  /*1eed0*/  SEL R221, R31.reuse, R221, !P3 ;  /* 0x000000dd1fdd7207 */ /* 0x040fe20005800000 */
[----:B------:R-:W-:Y:S01]  /*1eee0*/  ULDC UR27, c[0x0][0x240] ;  /* 0x00009000001b7ab9 */ /* 0x000fe20000000800 */
[C---:B------:R-:W-:Y:S01]  /*1eef0*/  SEL R222, R31.reuse, R222, !P3 ;  /* 0x000000de1fde7207 */ /* 0x040fe20005800000 */
[----:B------:R1:W-:Y:S01]  /*1ef00*/  STL [R1+0x12c], R11 ;  /* 0x00012c0b01007387 */ /* 0x0003e20000100800 */
[C---:B------:R-:W-:Y:S01]  /*1ef10*/  SEL R223, R31.reuse, R223, !P3 ;  /* 0x000000df1fdf7207 */ /* 0x040fe20005800000 */
[----:B------:R-:W-:Y:S01]  /*1ef20*/  ULDC UR26, c[0x0][0x240] ;  /* 0x00009000001a7ab9 */ /* 0x000fe20000000800 */
[----:B------:R-:W-:Y:S01]  /*1ef30*/  ULDC UR25, c[0x0][0x240] ;  /* 0x0000900000197ab9 */ /* 0x000fe20000000800 */
[----:B------:R-:W4:Y:S04]  /*1ef40*/  LDL.LU R14, [R1+0x28] ;  /* 0x00002800010e7983 */ /* 0x000f280000300800 */
[----:B---3--:R-:W3:Y:S04]  /*1ef50*/  LDL.LU R13, [R1+0x24] ;  /* 0x00002400010d7983 */ /* 0x008ee80000300800 */
[----:B------:R1:W-:Y:S04]  /*1ef60*/  STL [R1+0x1b8], R10 ;  /* 0x0001b80a01007387 */ /* 0x0003e80000100800 */
[----:B-1----:R-:W3:Y:S04]  /*1ef70*/  LDL.LU R12, [R1+0x20] ;  /* 0x00002000010c7983 */ /* 0x002ee80000300800 */
[----:B------:R-:W3:Y:S04]  /*1ef80*/  LDL.LU R11, [R1+0x1c] ;  /* 0x00001c00010b7983 */ /* 0x000ee80000300800 */
[----:B------:R1:W-:Y:S04]  /*1ef90*/  STL [R1+0x2dc], R8 ;  /* 0x0002dc0801007387 */ /* 0x0003e80000100800 */
[----:B------:R-:W3:Y:S04]  /*1efa0*/  LDL.LU R10, [R1+0x18] ;  /* 0x00001800010a7983 */ /* 0x000ee80000300800 */
[----:B-1----:R-:W3:Y:S04]  /*1efb0*/  LDL.LU R8, [R1+0x14] ;  /* 0x0000140001087983 */ /* 0x002ee80000300800 */
[----:B------:R1:W-:Y:S04]  /*1efc0*/  STL [R1+0x4a0], R5 ;  /* 0x0004a00501007387 */ /* 0x0003e80000100800 */
[----:B-1----:R-:W3:Y:S04]  /*1efd0*/  LDL.LU R5, [R1+0x10] ;  /* 0x0000100001057983 */ /* 0x002ee80000300800 */
[----:B------:R-:W3:Y:S01]  /*1efe0*/  LDL.LU R4, [R1+0xc] ;  /* 0x00000c0001047983 */ /* 0x000ee20000300800 */
[----:B------:R-:W1:Y:S03]  /*1eff0*/  S2R R42, SR_TID.X ;  /* 0x00000000002a7919 */ /* 0x000e660000002100 */
[----:B------:R1:W-:Y:S01]  /*1f000*/  STL [R1+0x66c], R23 ;  /* 0x00066c1701007387 */ /* 0x0003e20000100800 */
[----:B------:R-:W-:Y:S01]  /*1f010*/  IMAD R9, R250, UR5, RZ ;  /* 0x00000005fa097c24 */ /* 0x000fe2000f8e02ff */
[----:B------:R-:W-:Y:S01]  /*1f020*/  ULDC UR5, c[0x0][0x240] ;  /* 0x0000900000057ab9 */ /* 0x000fe20000000800 */
[C---:B------:R-:W-:Y:S01]  /*1f030*/  SEL R224, R31.reuse, R224, !P3 ;  /* 0x000000e01fe07207 */ /* 0x040fe20005800000 */
[----:B------:R-:W-:Y:S01]  /*1f040*/  @!P5 IMAD.MOV R251, RZ, RZ, -R251 ;  /* 0x000000fffffbd224 */ /* 0x000fe200078e0afb */
[----:B------:R-:W-:Y:S01]  /*1f050*/  SEL R225, R31, R225, !P3 ;  /* 0x000000e11fe17207 */ /* 0x000fe20005800000 */
[----:B------:R-:W3:Y:S01]  /*1f060*/  LDC R250, c[0x0][0x230] ;  /* 0x00008c00fffa7b82 */ /* 0x000ee20000000800 */
[----:B-1----:R-:W-:Y:S01]  /*1f070*/  IMAD R23, R22, UR24, RZ ;  /* 0x0000001816177c24 */ /* 0x002fe2000f8e02ff */
[----:B------:R-:W-:Y:S01]  /*1f080*/  ULDC UR24, c[0x0][0x240] ;  /* 0x0000900000187ab9 */ /* 0x000fe20000000800 */
[----:B------:R-:W-:Y:S01]  /*1f090*/  IMAD R22, R21, UR23, RZ ;  /* 0x0000001715167c24 */ /* 0x000fe2000f8e02ff */
[----:B------:R-:W-:-:S02]  /*1f0a0*/  ULDC UR23, c[0x0][0x240] ;  /* 0x0000900000177ab9 */ /* 0x000fc40000000800 */
[----:B------:R-:W-:Y:S04]  /*1f0b0*/  STL [R1+0x6dc], R23 ;  /* 0x0006dc1701007387 */ /* 0x000fe80000100800 */
[----:B------:R-:W-:Y:S01]  /*1f0c0*/  STL [R1+0x38], R22 ;  /* 0x0000381601007387 */ /* 0x000fe20000100800 */
[----:B------:R-:W-:-:S05]  /*1f0d0*/  LOP3.LUT R42, R42, 0x7f, RZ, 0xc0, !PT ;  /* 0x0000007f2a2a7812 */ /* 0x000fca00078ec0ff */
[----:B------:R-:W-:Y:S01]  /*1f0e0*/  IMAD R3, R42, UR7, RZ ;  /* 0x000000072a037c24 */ /* 0x000fe2000f8e02ff */
[----:B------:R-:W-:Y:S01]  /*1f0f0*/  LEA R42, P0, R9, UR8, 0x2 ;  /* 0x00000008092a7c11 */ /* 0x000fe2000f8010ff */
[----:B------:R-:W-:-:S03]  /*1f100*/  ULDC UR8, c[0x0][0x240] ;  /* 0x0000900000087ab9 */ /* 0x000fc60000000800 */
[----:B------:R-:W-:Y:S01]  /*1f110*/  LEA.HI.X.SX32 R3, R3, UR11, 0x2, P1 ;  /* 0x0000000b03037c11 */ /* 0x000fe200088f16ff */
[----:B------:R-:W-:Y:S01]  /*1f120*/  ULDC UR11, c[0x0][0x240] ;  /* 0x00009000000b7ab9 */ /* 0x000fe20000000800 */
[----:B------:R-:W-:Y:S01]  /*1f130*/  IMAD R21, R20, UR22, RZ ;  /* 0x0000001614157c24 */ /* 0x000fe2000f8e02ff */
[----:B------:R-:W-:Y:S01]  /*1f140*/  LEA.HI.X.SX32 R9, R9, UR9, 0x2, P0 ;  /* 0x0000000909097c11 */ /* 0x000fe200080f16ff */
[----:B------:R-:W-:Y:S01]  /*1f150*/  ULDC UR9, c[0x0][0x240] ;  /* 0x0000900000097ab9 */ /* 0x000fe20000000800 */
[----:B------:R-:W-:Y:S01]  /*1f160*/  SEL R226, R31, R226, !P3 ;  /* 0x000000e21fe27207 */ /* 0x000fe20005800000 */
[----:B------:R-:W-:Y:S01]  /*1f170*/  ULDC UR22, c[0x0][0x240] ;  /* 0x0000900000167ab9 */ /* 0x000fe20000000800 */
[----:B------:R-:W-:Y:S01]  /*1f180*/  STL [R1+0x64], R21 ;  /* 0x0000641501007387 */ /* 0x000fe20000100800 */
[----:B--2---:R-:W-:Y:S01]  /*1f190*/  IMAD R20, R19, UR21, RZ ;  /* 0x0000001513147c24 */ /* 0x004fe2000f8e02ff */
[----:B------:R-:W-:Y:S01]  /*1f1a0*/  SEL R227, R31, R227, !P3 ;  /* 0x000000e31fe37207 */ /* 0x000fe20005800000 */
[----:B------:R-:W-:-:S03]  /*1f1b0*/  ULDC UR21, c[0x0][0x240] ;  /* 0x0000900000157ab9 */ /* 0x000fc60000000800 */
[----:B------:R-:W-:Y:S01]  /*1f1c0*/  STL [R1+0x128], R20 ;  /* 0x0001281401007387 */ /* 0x000fe20000100800 */
[----:B----4-:R-:W-:Y:S01]  /*1f1d0*/  IMAD R19, R18, UR20, RZ ;  /* 0x0000001412137c24 */ /* 0x010fe2000f8e02ff */
[----:B------:R-:W-:Y:S01]  /*1f1e0*/  SEL R228, R31, R228, !P3 ;  /* 0x000000e41fe47207 */ /* 0x000fe20005800000 */
[----:B------:R-:W-:Y:S01]  /*1f1f0*/  ULDC UR20, c[0x0][0x240] ;  /* 0x0000900000147ab9 */ /* 0x000fe20000000800 */
[----:B------:R-:W-:Y:S02]  /*1f200*/  IMAD R18, R17, UR19, RZ ;  /* 0x0000001311127c24 */ /* 0x000fe4000f8e02ff */
[----:B------:R-:W-:Y:S01]  /*1f210*/  STL [R1+0x198], R19 ;  /* 0x0001981301007387 */ /* 0x000fe20000100800 */
[C---:B------:R-:W-:Y:S01]  /*1f220*/  SEL R229, R31.reuse, R229, !P3 ;  /* 0x000000e51fe57207 */ /* 0x040fe20005800000 */
[----:B------:R-:W-:Y:S01]  /*1f230*/  ULDC UR19, c[0x0][0x240] ;  /* 0x0000900000137ab9 */ /* 0x000fe20000000800 */
[----:B------:R-:W-:Y:S01]  /*1f240*/  IMAD R17, R16, UR18, RZ ;  /* 0x0000001210117c24 */ /* 0x000fe2000f8e02ff */
[----:B------:R-:W-:Y:S01]  /*1f250*/  STL [R1+0x2a8], R18 ;  /* 0x0002a81201007387 */ /* 0x000fe20000100800 */
[----:B------:R-:W-:Y:S01]  /*1f260*/  SEL R230, R31, R230, !P3 ;  /* 0x000000e61fe67207 */ /* 0x000fe20005800000 */
[----:B------:R-:W-:Y:S01]  /*1f270*/  ULDC UR18, c[0x0][0x240] ;  /* 0x0000900000127ab9 */ /* 0x000fe20000000800 */
[----:B------:R-:W-:Y:S01]  /*1f280*/  IMAD R16, R15, UR17, RZ ;  /* 0x000000110f107c24 */ /* 0x000fe2000f8e02ff */
[----:B------:R-:W-:Y:S01]  /*1f290*/  STL [R1+0x464], R17 ;  /* 0x0004641101007387 */ /* 0x000fe20000100800 */
[C---:B------:R-:W-:Y:S01]  /*1f2a0*/  SEL R231, R31.reuse, R231, !P3 ;  /* 0x000000e71fe77207 */ /* 0x040fe20005800000 */
[----:B------:R-:W-:Y:S01]  /*1f2b0*/  ULDC UR17, c[0x0][0x240] ;  /* 0x0000900000117ab9 */ /* 0x000fe20000000800 */
[----:B------:R-:W-:Y:S01]  /*1f2c0*/  IMAD R15, R14, UR16, RZ ;  /* 0x000000100e0f7c24 */ /* 0x000fe2000f8e02ff */
[----:B------:R-:W-:Y:S01]  /*1f2d0*/  STL [R1+0x668], R16 ;  /* 0x0006681001007387 */ /* 0x000fe20000100800 */
[----:B------:R-:W-:Y:S01]  /*1f2e0*/  SEL R232, R31, R232, !P3 ;  /* 0x000000e81fe87207 */ /* 0x000fe20005800000 */
[----:B------:R-:W-:Y:S01]  /*1f2f0*/  ULDC UR16, c[0x0][0x240] ;  /* 0x0000900000107ab9 */ /* 0x000fe20000000800 */
[----:B---3--:R-:W-:Y:S01]  /*1f300*/  IMAD R14, R13, UR15, RZ ;  /* 0x0000000f0d0e7c24 */ /* 0x008fe2000f8e02ff */
        /* <DEDUP_REMOVED lines=18> */
[----:B------:R-:W-:-:S02]  /*1f430*/  ULDC UR11, c[0x0][0x240] ;  /* 0x00009000000b7ab9 */ /* 0x000fc40000000800 */
[----:B------:R-:W-:Y:S01]  /*1f440*/  STL [R1+0x2a0], R10 ;  /* 0x0002a00a01007387 */ /* 0x000fe20000100800 */
[----:B------:R-:W-:Y:S01]  /*1f450*/  IMAD R8, R5, UR10, RZ ;  /* 0x0000000a05087c24 */ /* 0x000fe2000f8e02ff */
[C---:B------:R-:W-:Y:S01]  /*1f460*/  SEL R238, R31.reuse, R238, !P3 ;  /* 0x000000ee1fee7207 */ /* 0x040fe20005800000 */
[----:B------:R-:W-:Y:S01]  /*1f470*/  ULDC UR10, c[0x0][0x240] ;  /* 0x00009000000a7ab9 */ /* 0x000fe20000000800 */
[----:B------:R-:W-:Y:S02]  /*1f480*/  IMAD R5, R4, UR9, RZ ;  /* 0x0000000904057c24 */ /* 0x000fe4000f8e02ff */
[----:B------:R-:W-:Y:S01]  /*1f490*/  STL [R1+0x460], R8 ;  /* 0x0004600801007387 */ /* 0x000fe20000100800 */
[----:B------:R-:W-:Y:S01]  /*1f4a0*/  IMAD R4, R0, UR8, RZ ;  /* 0x0000000800047c24 */ /* 0x000fe2000f8e02ff */
[C---:B------:R-:W-:Y:S01]  /*1f4b0*/  SEL R239, R31.reuse, R239, !P3 ;  /* 0x000000ef1fef7207 */ /* 0x040fe20005800000 */
[----:B------:R-:W-:Y:S01]  /*1f4c0*/  ULDC UR9, c[0x0][0x240] ;  /* 0x0000900000097ab9 */ /* 0x000fe20000000800 */
[----:B------:R1:W-:Y:S01]  /*1f4d0*/  STL [R1+0x62c], R5 ;  /* 0x00062c0501007387 */ /* 0x0003e20000100800 */
[----:B------:R-:W-:Y:S01]  /*1f4e0*/  SEL R240, R31, R240, !P3 ;  /* 0x000000f01ff07207 */ /* 0x000fe20005800000 */
[----:B------:R-:W-:-:S02]  /*1f4f0*/  ULDC UR8, c[0x0][0x240] ;  /* 0x0000900000087ab9 */ /* 0x000fc40000000800 */
[----:B------:R-:W2:Y:S04]  /*1f500*/  LDL.LU R0, [R1+0x14c4] ;  /* 0x0014c40001007983 */ /* 0x000ea80000300800 */
[----:B------:R3:W-:Y:S01]  /*1f510*/  STL [R1+0x75c], R4 ;  /* 0x00075c0401007387 */ /* 0x0007e20000100800 */
[----:B-1----:R-:W-:Y:S01]  /*1f520*/  IMAD R5, R6, UR5, RZ ;  /* 0x0000000506057c24 */ /* 0x002fe2000f8e02ff */
[----:B------:R-:W-:Y:S02]  /*1f530*/  SEL R241, R31, R241, !P3 ;  /* 0x000000f11ff17207 */ /* 0x000fe40005800000 */
[----:B------:R-:W4:Y:S01]  /*1f540*/  LDL.LU R6, [R1+0x14c0] ;  /* 0x0014c00001067983 */ /* 0x000f220000300800 */
[----:B------:R-:W-:Y:S01]  /*1f550*/  ULDC UR5, c[0x0][0x240] ;  /* 0x0000900000057ab9 */ /* 0x000fe20000000800 */
[----:B---3--:R-:W-:-:S02]  /*1f560*/  IMAD R4, R2, UR59, RZ ;  /* 0x0000003b02047c24 */ /* 0x008fc4000f8e02ff */
[----:B------:R1:W-:Y:S01]  /*1f570*/  STL [R1+0x28], R5 ;  /* 0x0000280501007387 */ /* 0x0003e20000100800 */
[C---:B------:R-:W-:Y:S01]  /*1f580*/  SEL R242, R31.reuse, R242, !P3 ;  /* 0x000000f21ff27207 */ /* 0x040fe20005800000 */
[----:B------:R-:W-:Y:S02]  /*1f590*/  ULDC UR59, c[0x0][0x240] ;  /* 0x00009000003b7ab9 */ /* 0x000fe40000000800 */
[----:B------:R-:W5:Y:S04]  /*1f5a0*/  LDL.LU R2, [R1+0x14bc] ;  /* 0x0014bc0001027983 */ /* 0x000f680000300800 */
[----:B------:R3:W-:Y:S01]  /*1f5b0*/  STL [R1+0x5c], R4 ;  /* 0x00005c0401007387 */ /* 0x0007e20000100800 */
[----:B-1----:R-:W-:Y:S01]  /*1f5c0*/  IMAD R5, R188, UR58, RZ ;  /* 0x0000003abc057c24 */ /* 0x002fe2000f8e02ff */
[----:B------:R-:W-:Y:S01]  /*1f5d0*/  SEL R243, R31, R243, !P3 ;  /* 0x000000f31ff37207 */ /* 0x000fe20005800000 */
[----:B------:R-:W-:Y:S01]  /*1f5e0*/  ULDC UR58, c[0x0][0x240] ;  /* 0x00009000003a7ab9 */ /* 0x000fe20000000800 */
[----:B---3--:R-:W-:-:S02]  /*1f5f0*/  IMAD R4, R189, UR57, RZ ;  /* 0x00000039bd047c24 */ /* 0x008fc4000f8e02ff */
[----:B------:R1:W-:Y:S01]  /*1f600*/  STL [R1+0x11c], R5 ;  /* 0x00011c0501007387 */ /* 0x0003e20000100800 */
[C---:B------:R-:W-:Y:S01]  /*1f610*/  SEL R244, R31.reuse, R244, !P3 ;  /* 0x000000f41ff47207 */ /* 0x040fe20005800000 */
[----:B------:R-:W-:Y:S02]  /*1f620*/  ULDC UR57, c[0x0][0x240] ;  /* 0x0000900000397ab9 */ /* 0x000fe40000000800 */
[----:B------:R3:W-:Y:S01]  /*1f630*/  STL [R1+0x18c], R4 ;  /* 0x00018c0401007387 */ /* 0x0007e20000100800 */
[----:B-1----:R-:W-:Y:S01]  /*1f640*/  IMAD R5, R190, UR56, RZ ;  /* 0x00000038be057c24 */ /* 0x002fe2000f8e02ff */
[----:B------:R-:W-:Y:S01]  /*1f650*/  SEL R245, R31, R245, !P3 ;  /* 0x000000f51ff57207 */ /* 0x000fe20005800000 */
[----:B------:R-:W-:Y:S01]  /*1f660*/  ULDC UR56, c[0x0][0x240] ;  /* 0x0000900000387ab9 */ /* 0x000fe20000000800 */
[----:B---3--:R-:W-:Y:S02]  /*1f670*/  IMAD R4, R191, UR55, RZ ;  /* 0x00000037bf047c24 */ /* 0x008fe4000f8e02ff */
[----:B------:R1:W-:Y:S01]  /*1f680*/  STL [R1+0x29c], R5 ;  /* 0x00029c0501007387 */ /* 0x0003e20000100800 */
[----:B------:R-:W-:Y:S01]  /*1f690*/  SEL R246, R31, R246, !P3 ;  /* 0x000000f61ff67207 */ /* 0x000fe20005800000 */
[----:B------:R-:W-:-:S02]  /*1f6a0*/  ULDC UR55, c[0x0][0x240] ;  /* 0x0000900000377ab9 */ /* 0x000fc40000000800 */
[----:B------:R3:W-:Y:S01]  /*1f6b0*/  STL [R1+0x424], R4 ;  /* 0x0004240401007387 */ /* 0x0007e20000100800 */
[----:B-1----:R-:W-:Y:S01]  /*1f6c0*/  IMAD R5, R192, UR54, RZ ;  /* 0x00000036c0057c24 */ /* 0x002fe2000f8e02ff */
[----:B------:R-:W-:Y:S01]  /*1f6d0*/  SEL R247, R31, R247, !P3 ;  /* 0x000000f71ff77207 */ /* 0x000fe20005800000 */
[----:B------:R-:W-:Y:S01]  /*1f6e0*/  ULDC UR54, c[0x0][0x240] ;  /* 0x0000900000367ab9 */ /* 0x000fe20000000800 */
[----:B---3--:R-:W-:Y:S02]  /*1f6f0*/  IMAD R4, R193, UR53, RZ ;  /* 0x00000035c1047c24 */ /* 0x008fe4000f8e02ff */
[----:B------:R1:W-:Y:S01]  /*1f700*/  STL [R1+0x628], R5 ;  /* 0x0006280501007387 */ /* 0x0003e20000100800 */
[C---:B------:R-:W-:Y:S01]  /*1f710*/  SEL R248, R31.reuse, R248, !P3 ;  /* 0x000000f81ff87207 */ /* 0x040fe20005800000 */
[----:B------:R-:W-:Y:S02]  /*1f720*/  ULDC UR53, c[0x0][0x240] ;  /* 0x0000900000357ab9 */ /* 0x000fe40000000800 */
[----:B------:R3:W-:Y:S01]  /*1f730*/  STL [R1+0x79c], R4 ;  /* 0x00079c0401007387 */ /* 0x0007e20000100800 */
[----:B-1----:R-:W-:Y:S01]  /*1f740*/  IMAD R5, R194, UR52, RZ ;  /* 0x00000034c2057c24 */ /* 0x002fe2000f8e02ff */
[----:B------:R-:W-:Y:S01]  /*1f750*/  SEL R249, R31, R249, !P3 ;  /* 0x000000f91ff97207 */ /* 0x000fe20005800000 */
[----:B------:R-:W-:Y:S01]  /*1f760*/  ULDC UR52, c[0x0][0x240] ;  /* 0x0000900000347ab9 */ /* 0x000fe20000000800 */
[----:B---3--:R-:W-:-:S02]  /*1f770*/  IMAD R4, R195, UR51, RZ ;  /* 0x00000033c3047c24 */ /* 0x008fc4000f8e02ff */
[----:B------:R1:W-:Y:S01]  /*1f780*/  STL [R1+0x20], R5 ;  /* 0x0000200501007387 */ /* 0x0003e20000100800 */
[----:B------:R-:W-:Y:S01]  /*1f790*/  SEL R31, R31, R251, !P3 ;  /* 0x000000fb1f1f7207 */ /* 0x000fe20005800000 */
[----:B------:R-:W-:Y:S02]  /*1f7a0*/  ULDC UR51, c[0x0][0x240] ;  /* 0x0000900000337ab9 */ /* 0x000fe40000000800 */
[----:B------:R3:W-:Y:S01]  /*1f7b0*/  STL [R1+0x58], R4 ;  /* 0x0000580401007387 */ /* 0x0007e20000100800 */
[----:B-1----:R-:W-:Y:S01]  /*1f7c0*/  IMAD R5, R196, UR50, RZ ;  /* 0x00000032c4057c24 */ /* 0x002fe2000f8e02ff */
[----:B------:R-:W-:Y:S01]  /*1f7d0*/  ULDC UR50, c[0x0][0x240] ;  /* 0x0000900000327ab9 */ /* 0x000fe20000000800 */
[----:B---3--:R-:W-:-:S03]  /*1f7e0*/  IMAD R4, R197, UR49, RZ ;  /* 0x00000031c5047c24 */ /* 0x008fc6000f8e02ff */
[----:B------:R1:W-:Y:S01]  /*1f7f0*/  STL [R1+0x10c], R5 ;  /* 0x00010c0501007387 */ /* 0x0003e20000100800 */
[----:B------:R-:W-:-:S03]  /*1f800*/  ULDC UR49, c[0x0][0x240] ;  /* 0x0000900000317ab9 */ /* 0x000fc60000000800 */
        /* <DEDUP_REMOVED lines=17> */
[----:B------:R-:W-:Y:S01]  /*1f920*/  SGXT.U32 R7, R7, 0x1 ;  /* 0x000000010707781a */ /* 0x000fe20000000000 */
[----:B------:R-:W-:Y:S01]  /*1f930*/  IMAD R252, R43, UR51, RZ ;  /* 0x000000332bfc7c24 */ /* 0x000fe2000f8e02ff */
[----:B------:R-:W-:Y:S01]  /*1f940*/  ULDC UR51, c[0x0][0x240] ;  /* 0x0000900000337ab9 */ /* 0x000fe20000000800 */
[----:B------:R3:W-:Y:S01]  /*1f950*/  STL [R1+0x54], R4 ;  /* 0x0000540401007387 */ /* 0x0007e20000100800 */
[----:B------:R-:W-:Y:S01]  /*1f960*/  ULDC UR45, c[0x0][0x240] ;  /* 0x00009000002d7ab9 */ /* 0x000fe20000000800 */
        /* <DEDUP_REMOVED lines=22> */
[----:B------:R-:W-:Y:S01]  /*1fad0*/  IMAD.U32 R43, RZ, RZ, UR6 ;  /* 0x00000006ff2b7e24 */ /* 0x000fe2000f8e00ff */
        /* <DEDUP_REMOVED lines=84> */
[----:B------:R-:W-:Y:S01]  /*20020*/  IMAD R8, R41, UR10, RZ ;  /* 0x0000000a29087c24 */ /* 0x000fe2000f8e02ff */
[----:B------:R-:W-:Y:S01]  /*20030*/  ULDC UR9, c[0x0][0x240] ;  /* 0x0000900000097ab9 */ /* 0x000fe20000000800 */
[----:B------:R-:W-:Y:S01]  /*20040*/  ULDC UR10, c[0x0][0x240] ;  /* 0x00009000000a7ab9 */ /* 0x000fe20000000800 */
        /* <DEDUP_REMOVED lines=10> */
[----:B------:R1:W-:Y:S01]  /*200f0*/  STL [R1], R5 ;  /* 0x0000000501007387 */ /* 0x0003e20000100800 */
        /* <DEDUP_REMOVED lines=19> */
[----:B------:R-:W-:Y:S01]  /*20230*/  STL [R1+0x52c], R5 ;  /* 0x00052c0501007387 */ /* 0x000fe20000100800 */
[----:B------:R-:W-:-:S03]  /*20240*/  ULDC UR52, c[0x0][0x240] ;  /* 0x0000900000347ab9 */ /* 0x000fc60000000800 */
[----:B------:R1:W-:Y:S02]  /*20250*/  STL [R1+0x954], R4 ;  /* 0x0009540401007387 */ /* 0x0003e40000100800 */
[----:B-1----:R-:W-:Y:S01]  /*20260*/  IMAD R4, R147, UR50, RZ ;  /* 0x0000003293047c24 */ /* 0x002fe2000f8e02ff */
[----:B------:R-:W-:Y:S01]  /*20270*/  ULDC UR50, c[0x0][0x240] ;  /* 0x0000900000327ab9 */ /* 0x000fe20000000800 */
[----:B------:R-:W-:Y:S01]  /*20280*/  IMAD R5, R148, UR49, RZ ;  /* 0x0000003194057c24 */ /* 0x000fe2000f8e02ff */
[----:B------:R-:W-:Y:S02]  /*20290*/  ULDC UR49, c[0x0][0x240] ;  /* 0x0000900000317ab9 */ /* 0x000fe40000000800 */
[----:B------:R1:W-:Y:S04]  /*202a0*/  STL [R1+0x3c], R4 ;  /* 0x00003c0401007387 */ /* 0x0003e80000100800 */
[----:B------:R3:W-:Y:S01]  /*202b0*/  STL [R1+0xd8], R5 ;  /* 0x0000d80501007387 */ /* 0x0007e20000100800 */
[----:B-1----:R-:W-:Y:S01]  /*202c0*/  IMAD R4, R149, UR48, RZ ;  /* 0x0000003095047c24 */ /* 0x002fe2000f8e02ff */
[----:B------:R-:W-:Y:S01]  /*202d0*/  ULDC UR48, c[0x0][0x240] ;  /* 0x0000900000307ab9 */ /* 0x000fe20000000800 */
[----:B---3--:R-:W-:-:S03]  /*202e0*/  IMAD R5, R150, UR61, RZ ;  /* 0x0000003d96057c24 */ /* 0x008fc6000f8e02ff */
[----:B------:R1:W-:Y:S01]  /*202f0*/  STL [R1+0x158], R4 ;  /* 0x0001580401007387 */ /* 0x0003e20000100800 */
[----:B------:R-:W-:Y:S01]  /*20300*/  IMAD R150, R162, UR37, RZ ;  /* 0x00000025a2967c24 */ /* 0x000fe2000f8e02ff */
[----:B------:R-:W-:Y:S01]  /*20310*/  ULDC UR37, c[0x0][0x240] ;  /* 0x0000900000257ab9 */ /* 0x000fe20000000800 */
[----:B------:R-:W-:Y:S01]  /*20320*/  IMAD R149, R170, UR29, RZ ;  /* 0x0000001daa957c24 */ /* 0x000fe2000f8e02ff */
[----:B------:R3:W-:Y:S01]  /*20330*/  STL [R1+0x1ec], R5 ;  /* 0x0001ec0501007387 */ /* 0x0007e20000100800 */
[----:B------:R-:W-:Y:S01]  /*20340*/  ULDC UR29, c[0x0][0x240] ;  /* 0x00009000001d7ab9 */ /* 0x000fe20000000800 */
[----:B------:R-:W-:Y:S01]  /*20350*/  IMAD R148, R177, UR21, RZ ;  /* 0x00000015b1947c24 */ /* 0x000fe2000f8e02ff */
[----:B------:R-:W-:Y:S01]  /*20360*/  ULDC UR21, c[0x0][0x240] ;  /* 0x0000900000157ab9 */ /* 0x000fe20000000800 */
[----:B------:R-:W-:Y:S01]  /*20370*/  IMAD R146, R138, UR53, RZ ;  /* 0x000000358a927c24 */ /* 0x000fe2000f8e02ff */
[----:B------:R-:W-:Y:S01]  /*20380*/  ULDC UR61, c[0x0][0x240] ;  /* 0x00009000003d7ab9 */ /* 0x000fe20000000800 */
[----:B-1----:R-:W-:Y:S01]  /*20390*/  IMAD R4, R151, UR60, RZ ;  /* 0x0000003c97047c24 */ /* 0x002fe2000f8e02ff */
[----:B------:R-:W-:Y:S01]  /*203a0*/  ULDC UR60, c[0x0][0x240] ;  /* 0x00009000003c7ab9 */ /* 0x000fe20000000800 */
[----:B------:R-:W-:Y:S01]  /*203b0*/  IMAD R147, R185, UR13, RZ ;  /* 0x0000000db9937c24 */ /* 0x000fe2000f8e02ff */
[----:B------:R-:W-:Y:S01]  /*203c0*/  ULDC UR13, c[0x0][0x240] ;  /* 0x00009000000d7ab9 */ /* 0x000fe20000000800 */
[----:B---3--:R-:W-:Y:S01]  /*203d0*/  IMAD R5, R152, UR47, RZ ;  /* 0x0000002f98057c24 */ /* 0x008fe2000f8e02ff */
[----:B------:R1:W-:Y:S01]  /*203e0*/  STL [R1+0x360], R4 ;  /* 0x0003600401007387 */ /* 0x0003e20000100800 */
[----:B------:R-:W-:Y:S01]  /*203f0*/  IMAD R151, R154, UR45, RZ ;  /* 0x0000002d9a977c24 */ /* 0x000fe2000f8e02ff */
[----:B------:R-:W-:Y:S01]  /*20400*/  ULDC UR45, c[0x0][0x240] ;  /* 0x00009000002d7ab9 */ /* 0x000fe20000000800 */
[----:B------:R-:W-:Y:S01]  /*20410*/  ULDC UR47, c[0x0][0x240] ;  /* 0x00009000002f7ab9 */ /* 0x000fe20000000800 */
[----:B------:R3:W-:Y:S01]  /*20420*/  STL [R1+0x528], R5 ;  /* 0x0005280501007387 */ /* 0x0007e20000100800 */
[----:B------:R-:W-:Y:S01]  /*20430*/  IMAD R24, R98, UR58, RZ ;  /* 0x0000003a62187c24 */ /* 0x000fe2000f8e02ff */
[----:B------:R-:W-:Y:S01]  /*20440*/  ULDC UR53, c[0x0][0x240] ;  /* 0x0000900000357ab9 */ /* 0x000fe20000000800 */
[----:B-1----:R-:W-:Y:S01]  /*20450*/  IMAD R4, R153, UR46, RZ ;  /* 0x0000002e99047c24 */ /* 0x002fe2000f8e02ff */
[----:B------:R-:W-:-:S04]  /*20460*/  ULDC UR46, c[0x0][0x240] ;  /* 0x00009000002e7ab9 */ /* 0x000fc80000000800 */
[----:B------:R1:W-:Y:S01]  /*20470*/  STL [R1+0x994], R4 ;  /* 0x0009940401007387 */ /* 0x0003e20000100800 */
[----:B---3--:R-:W-:Y:S01]  /*20480*/  IMAD R5, R156, UR43, RZ ;  /* 0x0000002b9c057c24 */ /* 0x008fe2000f8e02ff */
[----:B------:R-:W-:Y:S01]  /*20490*/  ULDC UR43, c[0x0][0x240] ;  /* 0x00009000002b7ab9 */ /* 0x000fe20000000800 */
[----:B-1----:R-:W-:Y:S01]  /*204a0*/  IMAD R4, R155, UR44, RZ ;  /* 0x0000002c9b047c24 */ /* 0x002fe2000f8e02ff */
[----:B------:R-:W-:-:S04]  /*204b0*/  ULDC UR44, c[0x0][0x240] ;  /* 0x00009000002c7ab9 */ /* 0x000fc80000000800 */
        /* <DEDUP_REMOVED lines=10> */
[----:B-1----:R-:W-:Y:S01]  /*20560*/  IMAD R4, R159, UR40, RZ ;  /* 0x000000289f047c24 */ /* 0x002fe2000f8e02ff */
[----:B------:R-:W-:Y:S01]  /*20570*/  ULDC UR40, c[0x0][0x240] ;  /* 0x0000900000287ab9 */ /* 0x000fe20000000800 */
[----:B------:R-:W-:Y:S01]  /*20580*/  IMAD R130, R122, UR41, RZ ;  /* 0x000000297a827c24 */ /* 0x000fe2000f8e02ff */
[----:B------:R-:W-:Y:S01]  /*20590*/  ULDC UR52, c[0x0][0x240] ;  /* 0x0000900000347ab9 */ /* 0x000fe20000000800 */
[----:B---3--:R-:W-:Y:S01]  /*205a0*/  IMAD R5, R160, UR39, RZ ;  /* 0x00000027a0057c24 */ /* 0x008fe2000f8e02ff */
[----:B------:R1:W-:Y:S01]  /*205b0*/  STL [R1+0x32c], R4 ;  /* 0x00032c0401007387 */ /* 0x0003e20000100800 */
[----:B------:R-:W-:Y:S01]  /*205c0*/  ULDC UR39, c[0x0][0x240] ;  /* 0x0000900000277ab9 */ /* 0x000fe20000000800 */
[----:B------:R-:W-:Y:S01]  /*205d0*/  IMAD R155, R183, UR15, RZ ;  /* 0x0000000fb79b7c24 */ /* 0x000fe2000f8e02ff */
[----:B------:R-:W-:Y:S01]  /*205e0*/  ULDC UR15, c[0x0][0x240] ;  /* 0x00009000000f7ab9 */ /* 0x000fe20000000800 */
[----:B------:R3:W-:Y:S01]  /*205f0*/  STL [R1+0x4ec], R5 ;  /* 0x0004ec0501007387 */ /* 0x0007e20000100800 */
[----:B------:R-:W-:Y:S01]  /*20600*/  IMAD R152, R132, UR46, RZ ;  /* 0x0000002e84987c24 */ /* 0x000fe2000f8e02ff */
[----:B------:R-:W-:Y:S01]  /*20610*/  ULDC UR46, c[0x0][0x240] ;  /* 0x00009000002e7ab9 */ /* 0x000fe20000000800 */
[----:B------:R-:W-:Y:S01]  /*20620*/  IMAD R154, R144, UR5, RZ ;  /* 0x00000005909a7c24 */ /* 0x000fe2000f8e02ff */
[----:B------:R-:W-:Y:S01]  /*20630*/  ULDC UR5, c[0x0][0x240] ;  /* 0x0000900000057ab9 */ /* 0x000fe20000000800 */
        /* <DEDUP_REMOVED lines=9> */
[----:B------:R-:W-:Y:S01]  /*206d0*/  IMAD R132, R103, UR15, RZ ;  /* 0x0000000f67847c24 */ /* 0x000fe2000f8e02ff */
[----:B------:R-:W-:Y:S01]  /*206e0*/  ULDC UR39, c[0x0][0x240] ;  /* 0x0000900000277ab9 */ /* 0x000fe20000000800 */
[----:B------:R-:W-:Y:S01]  /*206f0*/  IMAD R144, R136, UR55, RZ ;  /* 0x0000003788907c24 */ /* 0x000fe2000f8e02ff */
[----:B------:R-:W-:Y:S01]  /*20700*/  ULDC UR55, c[0x0][0x240] ;  /* 0x0000900000377ab9 */ /* 0x000fe20000000800 */
[----:B------:R-:W-:Y:S01]  /*20710*/  ULDC UR10, c[0x0][0x240] ;  /* 0x00009000000a7ab9 */ /* 0x000fe20000000800 */
[----:B-1----:R-:W-:Y:S01]  /*20720*/  IMAD R4, R163, UR36, RZ ;  /* 0x00000024a3047c24 */ /* 0x002fe2000f8e02ff */
[----:B------:R-:W-:Y:S01]  /*20730*/  ULDC UR36, c[0x0][0x240] ;  /* 0x0000900000247ab9 */ /* 0x000fe20000000800 */
[----:B------:R-:W-:-:S03]  /*20740*/  ULDC UR15, c[0x0][0x240] ;  /* 0x00009000000f7ab9 */ /* 0x000fc60000000800 */
[----:B------:R1:W-:Y:S04]  /*20750*/  STL [R1+0x30], R4 ;  /* 0x0000300401007387 */ /* 0x0003e80000100800 */
        /* <DEDUP_REMOVED lines=15> */
[----:B------:R-:W-:Y:S01]  /*20850*/  IMAD R136, R128, UR48, RZ ;  /* 0x0000003080887c24 */ /* 0x000fe2000f8e02ff */
[----:B------:R-:W-:Y:S01]  /*20860*/  ULDC UR33, c[0x0][0x240] ;  /* 0x0000900000217ab9 */ /* 0x000fe20000000800 */
[----:B------:R-:W-:Y:S01]  /*20870*/  ULDC UR34, c[0x0][0x240] ;  /* 0x0000900000227ab9 */ /* 0x000fe20000000800 */
[----:B-1----:R-:W-:Y:S01]  /*20880*/  IMAD R4, R169, UR30, RZ ;  /* 0x0000001ea9047c24 */ /* 0x002fe2000f8e02ff */
[----:B------:R-:W-:Y:S01]  /*20890*/  ULDC UR30, c[0x0][0x240] ;  /* 0x00009000001e7ab9 */ /* 0x000fe20000000800 */
[----:B---3--:R-:W-:-:S03]  /*208a0*/  IMAD R5, R172, UR27, RZ ;  /* 0x0000001bac057c24 */ /* 0x008fc6000f8e02ff */
[----:B------:R1:W-:Y:S01]  /*208b0*/  STL [R1+0xa14], R4 ;  /* 0x000a140401007387 */ /* 0x0003e20000100800 */
[----:B------:R-:W-:Y:S01]  /*208c0*/  IMAD R128, R38, UR43, RZ ;  /* 0x0000002b26807c24 */ /* 0x000fe2000f8e02ff */
[----:B------:R-:W-:Y:S01]  /*208d0*/  ULDC UR27, c[0x0][0x240] ;  /* 0x00009000001b7ab9 */ /* 0x000fe20000000800 */
[----:B------:R-:W-:Y:S01]  /*208e0*/  ULDC UR48, c[0x0][0x240] ;  /* 0x0000900000307ab9 */ /* 0x000fe20000000800 */
[----:B-1----:R-:W-:Y:S01]  /*208f0*/  IMAD R4, R171, UR28, RZ ;  /* 0x0000001cab047c24 */ /* 0x002fe2000f8e02ff */
[----:B------:R-:W-:Y:S01]  /*20900*/  ULDC UR28, c[0x0][0x240] ;  /* 0x00009000001c7ab9 */ /* 0x000fe20000000800 */
[----:B------:R-:W-:Y:S01]  /*20910*/  IMAD R38, R127, UR36, RZ ;  /* 0x000000247f267c24 */ /* 0x000fe2000f8e02ff */
[----:B------:R-:W-:Y:S01]  /*20920*/  ULDC UR36, c[0x0][0x240] ;  /* 0x0000900000247ab9 */ /* 0x000fe20000000800 */
[----:B------:R-:W-:Y:S01]  /*20930*/  IMAD R27, R68, UR33, RZ ;  /* 0x00000021441b7c24 */ /* 0x000fe2000f8e02ff */
        /* <DEDUP_REMOVED lines=47> */
[----:B------:R-:W-:Y:S04]  /*20c30*/  STL [R1+0x70], R4 ;  /* 0x0000700401007387 */ /* 0x000fe80000100800 */
[----:B------:R1:W-:Y:S02]  /*20c40*/  STL [R1+0x130], R8 ;  /* 0x0001300801007387 */ /* 0x0003e40000100800 */
[----:B-1----:R-:W-:-:S04]  /*20c50*/  IMAD R8, R43, 0x2, R5 ;  /* 0x000000022b087824 */ /* 0x002fc800078e0205 */
[----:B------:R-:W-:-:S04]  /*20c60*/  IMAD R10, R43, 0x2, R8 ;  /* 0x000000022b0a7824 */ /* 0x000fc800078e0208 */
[----:B------:R-:W-:-:S04]  /*20c70*/  IMAD R11, R43, 0x2, R10 ;  /* 0x000000022b0b7824 */ /* 0x000fc800078e020a */
[----:B------:R-:W-:-:S04]  /*20c80*/  IMAD R12, R43, 0x2, R11 ;  /* 0x000000022b0c7824 */ /* 0x000fc800078e020b */
[C---:B------:R-:W-:Y:S02]  /*20c90*/  IMAD R13, R43.reuse, 0x2, R12 ;  /* 0x000000022b0d7824 */ /* 0x040fe400078e020c */
[----:B------:R-:W-:Y:S01]  /*20ca0*/  IMAD R4, R142, UR9, RZ ;  /* 0x000000098e047c24 */ /* 0x000fe2000f8e02ff */
[----:B------:R-:W-:Y:S01]  /*20cb0*/  ULDC UR9, c[0x0][0x240] ;  /* 0x0000900000097ab9 */ /* 0x000fe20000000800 */
[----:B------:R-:W-:-:S04]  /*20cc0*/  IMAD R14, R43, 0x2, R13 ;  /* 0x000000022b0e7824 */ /* 0x000fc800078e020d */
[C---:B------:R-:W-:Y:S01]  /*20cd0*/  IMAD R15, R43.reuse, 0x2, R14 ;  /* 0x000000022b0f7824 */ /* 0x040fe200078e020e */
[----:B------:R1:W-:Y:S03]  /*20ce0*/  STL [R1+0x1a8], R4 ;  /* 0x0001a80401007387 */ /* 0x0003e60000100800 */
[----:B------:R-:W-:Y:S02]  /*20cf0*/  IMAD R16, R43, 0x2, R15 ;  /* 0x000000022b107824 */ /* 0x000fe400078e020f */
[----:B-1----:R-:W-:Y:S01]  /*20d00*/  IMAD R4, R143, UR8, RZ ;  /* 0x000000088f047c24 */ /* 0x002fe2000f8e02ff */
[----:B------:R-:W-:Y:S01]  /*20d10*/  ULDC UR8, c[0x0][0x240] ;  /* 0x0000900000087ab9 */ /* 0x000fe20000000800 */
[----:B------:R-:W-:-:S03]  /*20d20*/  IMAD R17, R43, 0x2, R16 ;  /* 0x000000022b117824 */ /* 0x000fc600078e0210 */
[----:B------:R1:W-:Y:S01]  /*20d30*/  STL [R1+0x2ac], R4 ;  /* 0x0002ac0401007387 */ /* 0x0003e20000100800 */
[----:B------:R-:W-:Y:S02]  /*20d40*/  IMAD R18, R43, 0x2, R17 ;  /* 0x000000022b127824 */ /* 0x000fe400078e0211 */
[----:B-1----:R-:W-:Y:S01]  /*20d50*/  IMAD R4, R145, UR59, RZ ;  /* 0x0000003b91047c24 */ /* 0x002fe2000f8e02ff */
[----:B------:R-:W-:Y:S01]  /*20d60*/  ULDC UR59, c[0x0][0x240] ;  /* 0x00009000003b7ab9 */ /* 0x000fe20000000800 */
[----:B------:R-:W-:-:S03]  /*20d70*/  IMAD R19, R43, 0x2, R18 ;  /* 0x000000022b137824 */ /* 0x000fc600078e0212 */
[----:B------:R1:W-:Y:S01]  /*20d80*/  STL [R1+0xad4], R4 ;  /* 0x000ad40401007387 */ /* 0x0003e20000100800 */
[----:B------:R-:W-:Y:S02]  /*20d90*/  IMAD R20, R43, 0x2, R19 ;  /* 0x000000022b147824 */ /* 0x000fe400078e0213 */
[----:B-1----:R-:W-:Y:S01]  /*20da0*/  IMAD R4, R140, UR51, RZ ;  /* 0x000000338c047c24 */ /* 0x002fe2000f8e02ff */
[----:B------:R-:W-:-:S04]  /*20db0*/  ULDC UR51, c[0x0][0x240] ;  /* 0x0000900000337ab9 */ /* 0x000fc80000000800 */
[----:B------:R1:W-:Y:S01]  /*20dc0*/  STL [R1+0xb14], R4 ;  /* 0x000b140401007387 */ /* 0x0003e20000100800 */
[----:B------:R-:W-:Y:S02]  /*20dd0*/  IMAD R21, R43, 0x2, R20 ;  /* 0x000000022b157824 */ /* 0x000fe400078e0214 */
[----:B-1----:R-:W-:Y:S01]  /*20de0*/  IMAD R4, R133, UR45, RZ ;  /* 0x0000002d85047c24 */ /* 0x002fe2000f8e02ff */
[----:B------:R-:W-:Y:S01]  /*20df0*/  ULDC UR45, c[0x0][0x240] ;  /* 0x00009000002d7ab9 */ /* 0x000fe20000000800 */
[----:B------:R-:W-:-:S03]  /*20e00*/  IMAD R22, R43, 0x2, R21 ;  /* 0x000000022b167824 */ /* 0x000fc600078e0215 */
[----:B------:R1:W-:Y:S01]  /*20e10*/  STL [R1+0xb54], R4 ;  /* 0x000b540401007387 */ /* 0x0003e20000100800 */
[----:B------:R-:W-:Y:S02]  /*20e20*/  IMAD R23, R43, 0x2, R22 ;  /* 0x000000022b177824 */ /* 0x000fe400078e0216 */
[----:B------:R-:W-:Y:S01]  /*20e30*/  IMAD R140, R131, UR47, RZ ;  /* 0x0000002f838c7c24 */ /* 0x000fe2000f8e02ff */
[----:B------:R-:W-:Y:S01]  /*20e40*/  ULDC UR47, c[0x0][0x240] ;  /* 0x00009000002f7ab9 */ /* 0x000fe20000000800 */
[----:B-1----:R-:W-:Y:S01]  /*20e50*/  IMAD R4, R125, UR38, RZ ;  /* 0x000000267d047c24 */ /* 0x002fe2000f8e02ff */
[----:B------:R-:W-:Y:S01]  /*20e60*/  ULDC UR38, c[0x0][0x240] ;  /* 0x0000900000267ab9 */ /* 0x000fe20000000800 */
[----:B------:R-:W-:Y:S01]  /*20e70*/  IMAD R131, R123, UR40, RZ ;  /* 0x000000287b837c24 */ /* 0x000fe2000f8e02ff */
[----:B------:R-:W-:Y:S02]  /*20e80*/  ULDC UR40, c[0x0][0x240] ;  /* 0x0000900000287ab9 */ /* 0x000fe40000000800 */
[----:B------:R1:W-:Y:S01]  /*20e90*/  STL [R1+0x428], R4 ;  /* 0x0004280401007387 */ /* 0x0003e20000100800 */
[----:B------:R-:W-:-:S02]  /*20ea0*/  IMAD R123, R43, 0x2, R23 ;  /* 0x000000022b7b7824 */ /* 0x000fc400078e0217 */
[----:B-1----:R-:W-:Y:S01]  /*20eb0*/  IMAD R4, R126, UR37, RZ ;  /* 0x000000257e047c24 */ /* 0x002fe2000f8e02ff */
[----:B------:R-:W-:Y:S01]  /*20ec0*/  ULDC UR37, c[0x0][0x240] ;  /* 0x0000900000257ab9 */ /* 0x000fe20000000800 */
[----:B------:R-:W-:-:S03]  /*20ed0*/  IMAD R115, R43, 0x2, R123 ;  /* 0x000000022b737824 */ /* 0x000fc600078e027b */
[----:B------:R1:W-:Y:S01]  /*20ee0*/  STL [R1+0xb94], R4 ;  /* 0x000b940401007387 */ /* 0x0003e20000100800 */
[----:B------:R-:W-:Y:S01]  /*20ef0*/  IMAD R126, R116, UR32, RZ ;  /* 0x00000020747e7c24 */ /* 0x000fe2000f8e02ff */
[----:B------:R-:W-:Y:S01]  /*20f00*/  ULDC UR32, c[0x0][0x240] ;  /* 0x0000900000207ab9 */ /* 0x000fe20000000800 */
[----:B------:R-:W-:Y:S01]  /*20f10*/  IMAD R143, R135, UR56, RZ ;  /* 0x00000038878f7c24 */ /* 0x000fe2000f8e02ff */
[----:B------:R-:W-:Y:S01]  /*20f20*/  ULDC UR56, c[0x0][0x240] ;  /* 0x0000900000387ab9 */ /* 0x000fe20000000800 */
[----:B------:R-:W-:Y:S02]  /*20f30*/  IMAD R116, R43, 0x2, R115 ;  /* 0x000000022b747824 */ /* 0x000fe400078e0273 */
[----:B-1----:R-:W-:Y:S01]  /*20f40*/  IMAD R4, R118, UR30, RZ ;  /* 0x0000001e76047c24 */ /* 0x002fe2000f8e02ff */
[----:B------:R-:W-:Y:S01]  /*20f50*/  ULDC UR30, c[0x0][0x240] ;  /* 0x00009000001e7ab9 */ /* 0x000fe20000000800 */
[----:B------:R-:W-:Y:S01]  /*20f60*/  IMAD R135, R39, UR49, RZ ;  /* 0x0000003127877c24 */ /* 0x000fe2000f8e02ff */
[----:B------:R-:W-:-:S02]  /*20f70*/  ULDC UR49, c[0x0][0x240] ;  /* 0x0000900000317ab9 */ /* 0x000fc40000000800 */
        /* <DEDUP_REMOVED lines=8> */
[----:B------:R-:W-:-:S03]  /*21000*/  IMAD R118, R43, 0x2, R117 ;  /* 0x000000022b767824 */ /* 0x000fc600078e0275 */
[----:B------:R1:W-:Y:S01]  /*21010*/  STL [R1+0xbd4], R4 ;  /* 0x000bd40401007387 */ /* 0x0003e20000100800 */
[----:B------:R-:W-:Y:S01]  /*21020*/  IMAD R125, R109, UR24, RZ ;  /* 0x000000186d7d7c24 */ /* 0x000fe2000f8e02ff */
[----:B------:R-:W-:Y:S01]  /*21030*/  ULDC UR24, c[0x0][0x240] ;  /* 0x0000900000187ab9 */ /* 0x000fe20000000800 */
[----:B------:R-:W-:Y:S02]  /*21040*/  IMAD R109, R43, 0x2, R118 ;  /* 0x000000022b6d7824 */ /* 0x000fe400078e0276 */
        /* <DEDUP_REMOVED lines=18> */
[----:B------:R-:W-:Y:S01]  /*21170*/  IMAD R137, R129, UR61, RZ ;  /* 0x0000003d81897c24 */ /* 0x000fe2000f8e02ff */
[----:B------:R-:W-:Y:S01]  /*21180*/  ULDC UR61, c[0x0][0x240] ;  /* 0x00009000003d7ab9 */ /* 0x000fe20000000800 */
[----:B------:R-:W-:Y:S01]  /*21190*/  IMAD R113, R101, UR17, RZ ;  /* 0x0000001165717c24 */ /* 0x000fe2000f8e02ff */
[----:B------:R-:W-:Y:S01]  /*211a0*/  ULDC UR17, c[0x0][0x240] ;  /* 0x0000900000117ab9 */ /* 0x000fe20000000800 */
[----:B------:R-:W-:Y:S01]  /*211b0*/  IMAD R142, R40, UR57, RZ ;  /* 0x00000039288e7c24 */ /* 0x000fe2000f8e02ff */
[----:B------:R-:W-:Y:S01]  /*211c0*/  ULDC UR57, c[0x0][0x240] ;  /* 0x0000900000397ab9 */ /* 0x000fe20000000800 */
[----:B------:R-:W-:Y:S01]  /*211d0*/  IMAD R129, R121, UR42, RZ ;  /* 0x0000002a79817c24 */ /* 0x000fe2000f8e02ff */
[----:B------:R-:W-:Y:S01]  /*211e0*/  ULDC UR42, c[0x0][0x240] ;  /* 0x00009000002a7ab9 */ /* 0x000fe20000000800 */
[----:B-1----:R-:W-:Y:S01]  /*211f0*/  IMAD R4, R105, UR13, RZ ;  /* 0x0000000d69047c24 */ /* 0x002fe2000f8e02ff */
[----:B------:R-:W-:Y:S01]  /*21200*/  ULDC UR13, c[0x0][0x240] ;  /* 0x00009000000d7ab9 */ /* 0x000fe20000000800 */
[----:B------:R-:W-:-:S02]  /*21210*/  IMAD R101, R43, 0x2, R112 ;  /* 0x000000022b657824 */ /* 0x000fc400078e0270 */
[----:B------:R-:W-:Y:S01]  /*21220*/  IMAD R40, R141, UR50, RZ ;  /* 0x000000328d287c24 */ /* 0x000fe2000f8e02ff */
[----:B------:R-:W-:Y:S01]  /*21230*/  ULDC UR50, c[0x0][0x240] ;  /* 0x0000900000327ab9 */ /* 0x000fe20000000800 */
[----:B------:R-:W-:Y:S01]  /*21240*/  IMAD R121, R37, UR35, RZ ;  /* 0x0000002325797c24 */ /* 0x000fe2000f8e02ff */
[----:B------:R-:W-:Y:S01]  /*21250*/  STL [R1+0xc54], R4 ;  /* 0x000c540401007387 */ /* 0x000fe20000100800 */
[----:B------:R-:W-:Y:S01]  /*21260*/  IMAD R37, R120, UR28, RZ ;  /* 0x0000001c78257c24 */ /* 0x000fe2000f8e02ff */
[----:B------:R-:W-:Y:S01]  /*21270*/  ULDC UR28, c[0x0][0x240] ;  /* 0x00009000001c7ab9 */ /* 0x000fe20000000800 */
[----:B------:R-:W-:Y:S01]  /*21280*/  IMAD R120, R102, UR16, RZ ;  /* 0x0000001066787c24 */ /* 0x000fe2000f8e02ff */
[----:B------:R1:W-:Y:S01]  /*21290*/  STL [R1+0xc94], R24 ;  /* 0x000c941801007387 */ /* 0x0003e20000100800 */
[C---:B------:R-:W-:Y:S01]  /*212a0*/  IMAD R102, R43.reuse, 0x2, R101 ;  /* 0x000000022b667824 */ /* 0x040fe200078e0265 */
[----:B------:R-:W-:Y:S01]  /*212b0*/  ULDC UR35, c[0x0][0x240] ;  /* 0x0000900000237ab9 */ /* 0x000fe20000000800 */
[----:B------:R-:W-:Y:S01]  /*212c0*/  IMAD R119, R108, UR25, RZ ;  /* 0x000000196c777c24 */ /* 0x000fe2000f8e02ff */
[----:B------:R-:W-:Y:S01]  /*212d0*/  ULDC UR25, c[0x0][0x240] ;  /* 0x0000900000197ab9 */ /* 0x000fe20000000800 */
[----:B------:R-:W-:Y:S01]  /*212e0*/  IMAD R103, R43, 0x2, R102 ;  /* 0x000000022b677824 */ /* 0x000fe200078e0266 */
[----:B------:R-:W-:Y:S01]  /*212f0*/  ULDC UR16, c[0x0][0x240] ;  /* 0x0000900000107ab9 */ /* 0x000fe20000000800 */
[----:B-1----:R-:W-:-:S02]  /*21300*/  IMAD R24, R90, UR50, RZ ;  /* 0x000000325a187c24 */ /* 0x002fc4000f8e02ff */
[----:B------:R-:W-:Y:S01]  /*21310*/  IMAD R108, R33, UR18, RZ ;  /* 0x00000012216c7c24 */ /* 0x000fe2000f8e02ff */
[----:B------:R-:W-:Y:S02]  /*21320*/  ULDC UR18, c[0x0][0x240] ;  /* 0x0000900000127ab9 */ /* 0x000fe40000000800 */
[----:B------:R1:W-:Y:S01]  /*21330*/  STL [R1+0xcd4], R24 ;  /* 0x000cd41801007387 */ /* 0x0003e20000100800 */
[----:B------:R-:W-:Y:S02]  /*21340*/  IMAD R104, R43, 0x2, R103 ;  /* 0x000000022b687824 */ /* 0x000fe400078e0267 */
[----:B------:R-:W-:Y:S01]  /*21350*/  IMAD R34, R34, UR19, RZ ;  /* 0x0000001322227c24 */ /* 0x000fe2000f8e02ff */
[----:B------:R-:W-:Y:S01]  /*21360*/  ULDC UR19, c[0x0][0x240] ;  /* 0x0000900000137ab9 */ /* 0x000fe20000000800 */
[----:B------:R-:W-:Y:S01]  /*21370*/  IMAD R106, R106, UR12, RZ ;  /* 0x0000000c6a6a7c24 */ /* 0x000fe2000f8e02ff */
[----:B------:R-:W-:Y:S01]  /*21380*/  ULDC UR12, c[0x0][0x240] ;  /* 0x00009000000c7ab9 */ /* 0x000fe20000000800 */
[----:B------:R-:W-:Y:S01]  /*21390*/  IMAD R33, R107, UR11, RZ ;  /* 0x0000000b6b217c24 */ /* 0x000fe2000f8e02ff */
[----:B------:R-:W-:Y:S01]  /*213a0*/  ULDC UR11, c[0x0][0x240] ;  /* 0x00009000000b7ab9 */ /* 0x000fe20000000800 */
[----:B-1----:R-:W-:-:S02]  /*213b0*/  IMAD R24, R82, UR44, RZ ;  /* 0x0000002c52187c24 */ /* 0x002fc4000f8e02ff */
[----:B------:R-:W-:Y:S01]  /*213c0*/  IMAD R94, R94, UR9, RZ ;  /* 0x000000095e5e7c24 */ /* 0x000fe2000f8e02ff */
[----:B------:R-:W-:Y:S01]  /*213d0*/  ULDC UR9, c[0x0][0x240] ;  /* 0x0000900000097ab9 */ /* 0x000fe20000000800 */
[----:B------:R-:W-:Y:S02]  /*213e0*/  IMAD R141, R97, UR59, RZ ;  /* 0x0000003b618d7c24 */ /* 0x000fe4000f8e02ff */
[----:B------:R-:W-:Y:S01]  /*213f0*/  IMAD R96, R88, UR52, RZ ;  /* 0x0000003458607c24 */ /* 0x000fe2000f8e02ff */
[----:B------:R1:W-:Y:S01]  /*21400*/  STL [R1+0xd14], R24 ;  /* 0x000d141801007387 */ /* 0x0003e20000100800 */
[----:B------:R-:W-:Y:S02]  /*21410*/  IMAD R32, R100, UR56, RZ ;  /* 0x0000003864207c24 */ /* 0x000fe4000f8e02ff */
[----:B------:R-:W-:Y:S02]  /*21420*/  IMAD R97, R89, UR51, RZ ;  /* 0x0000003359617c24 */ /* 0x000fe4000f8e02ff */
[----:B------:R-:W-:-:S02]  /*21430*/  IMAD R88, R80, UR46, RZ ;  /* 0x0000002e50587c24 */ /* 0x000fc4000f8e02ff */
[----:B------:R-:W-:Y:S02]  /*21440*/  IMAD R30, R84, UR42, RZ ;  /* 0x0000002a541e7c24 */ /* 0x000fe4000f8e02ff */
[----:B------:R-:W-:Y:S02]  /*21450*/  IMAD R26, R76, UR41, RZ ;  /* 0x000000294c1a7c24 */ /* 0x000fe4000f8e02ff */
[----:B------:R-:W-:Y:S01]  /*21460*/  IMAD R68, R60, UR32, RZ ;  /* 0x000000203c447c24 */ /* 0x000fe2000f8e02ff */
[C---:B------:R-:W-:Y:S01]  /*21470*/  LOP3.LUT R107, R7.reuse, 0x2, RZ, 0xfc, !PT ;  /* 0x00000002076b7812 */ /* 0x040fe200078efcff */
[----:B------:R-:W-:Y:S01]  /*21480*/  IMAD R31, R92, UR48, RZ ;  /* 0x000000305c1f7c24 */ /* 0x000fe2000f8e02ff */
[----:B------:R-:W-:Y:S01]  /*21490*/  LOP3.LUT R105, R7, 0x20, RZ, 0xfc, !PT ;  /* 0x0000002007697812 */ /* 0x000fe200078efcff */
[----:B------:R-:W-:Y:S02]  /*214a0*/  IMAD R89, R81, UR45, RZ ;  /* 0x0000002d51597c24 */ /* 0x000fe4000f8e02ff */
[----:B------:R-:W-:-:S02]  /*214b0*/  IMAD R76, R70, UR39, RZ ;  /* 0x00000027464c7c24 */ /* 0x000fc4000f8e02ff */
[----:B------:R-:W-:Y:S02]  /*214c0*/  IMAD R80, R71, UR38, RZ ;  /* 0x0000002647507c24 */ /* 0x000fe4000f8e02ff */
[----:B------:R-:W-:Y:S02]  /*214d0*/  IMAD R84, R72, UR37, RZ ;  /* 0x0000002548547c24 */ /* 0x000fe4000f8e02ff */
[----:B------:R-:W-:Y:S02]  /*214e0*/  IMAD R100, R73, UR36, RZ ;  /* 0x0000002449647c24 */ /* 0x000fe4000f8e02ff */
[----:B------:R-:W-:Y:S02]  /*214f0*/  IMAD R29, R75, UR34, RZ ;  /* 0x000000224b1d7c24 */ /* 0x000fe4000f8e02ff */
[----:B------:R-:W-:Y:S02]  /*21500*/  IMAD R98, R64, UR28, RZ ;  /* 0x0000001c40627c24 */ /* 0x000fe4000f8e02ff */
[----:B------:R-:W-:-:S02]  /*21510*/  IMAD R28, R67, UR25, RZ ;  /* 0x00000019431c7c24 */ /* 0x000fc4000f8e02ff */
[----:B------:R-:W-:Y:S02]  /*21520*/  IMAD R60, R52, UR24, RZ ;  /* 0x00000018343c7c24 */ /* 0x000fe4000f8e02ff */
[----:B------:R-:W-:Y:S02]  /*21530*/  IMAD R4, R43, 0x2, R104 ;  /* 0x000000022b047824 */ /* 0x000fe400078e0268 */
[----:B------:R-:W-:Y:S02]  /*21540*/  IMAD R95, R95, UR8, RZ ;  /* 0x000000085f5f7c24 */ /* 0x000fe4000f8e02ff */
[----:B------:R-:W-:Y:S02]  /*21550*/  IMAD R99, R99, UR57, RZ ;  /* 0x0000003963637c24 */ /* 0x000fe4000f8e02ff */
        /* <DEDUP_REMOVED lines=29> */
[----:B-1----:R-:W-:Y:S01]  /*21730*/  IMAD R24, R51, UR9, RZ ;  /* 0x0000000933187c24 */ /* 0x002fe2000f8e02ff */
[-C--:B------:R-:W-:Y:S01]  /*21740*/  LEA R234, P4, R5, R42.reuse, 0x2 ;  /* 0x0000002a05ea7211 */ /* 0x080fe200078810ff */
[----:B------:R-:W-:Y:S01]  /*21750*/  IMAD R56, R43, 0x2, R4 ;  /* 0x000000022b387824 */ /* 0x000fe200078e0204 */
[-C--:B------:R-:W-:Y:S01]  /*21760*/  LEA R232, P5, R8, R42.reuse, 0x2 ;  /* 0x0000002a08e87211 */ /* 0x080fe200078a10ff */
[----:B------:R-:W-:Y:S01]  /*21770*/  VIADD R46, R250, 0x7f ;  /* 0x0000007ffa2e7836 */ /* 0x000fe20000000000 */
[-C--:B------:R-:W-:Y:S01]  /*21780*/  LEA.HI.X.SX32 R235, R5, R9.reuse, 0x2, P4 ;  /* 0x0000000905eb7211 */ /* 0x080fe200020f16ff */
[C---:B------:R-:W-:Y:S01]  /*21790*/  IMAD R63, R43.reuse, 0x2, R56 ;  /* 0x000000022b3f7824 */ /* 0x040fe200078e0238 */
[-C--:B------:R-:W-:Y:S01]  /*217a0*/  LEA R218, P4, R10, R42.reuse, 0x2 ;  /* 0x0000002a0ada7211 */ /* 0x080fe200078810ff */
[----:B------:R-:W-:Y:S01]  /*217b0*/  ULDC UR8, c[0x0][0x230] ;  /* 0x00008c0000087ab9 */ /* 0x000fe20000000800 */
[-C--:B------:R-:W-:Y:S01]  /*217c0*/  LEA.HI.X.SX32 R233, R8, R9.reuse, 0x2, P5 ;  /* 0x0000000908e97211 */ /* 0x080fe200028f16ff */
[----:B------:R-:W-:Y:S01]  /*217d0*/  IMAD R62, R43, 0x2, R63 ;  /* 0x000000022b3e7824 */ /* 0x000fe200078e023f */
[-C--:B------:R-:W-:Y:S01]  /*217e0*/  LEA R216, P5, R11, R42.reuse, 0x2 ;  /* 0x0000002a0bd87211 */ /* 0x080fe200078a10ff */
[----:B------:R-:W-:Y:S01]  /*217f0*/  ULDC UR5, c[0x0][0x230] ;  /* 0x00008c0000057ab9 */ /* 0x000fe20000000800 */
[-C--:B------:R-:W-:Y:S01]  /*21800*/  LEA.HI.X.SX32 R219, R10, R9.reuse, 0x2, P4 ;  /* 0x000000090adb7211 */ /* 0x080fe200020f16ff */
[----:B------:R-:W-:Y:S01]  /*21810*/  IMAD R61, R43, 0x2, R62 ;  /* 0x000000022b3d7824 */ /* 0x000fe200078e023e */
[CC--:B------:R-:W-:Y:S01]  /*21820*/  LEA R206, P4, R12.reuse, R42.reuse, 0x2 ;  /* 0x0000002a0cce7211 */ /* 0x0c0fe200078810ff */
[----:B------:R-:W-:Y:S01]  /*21830*/  UMOV UR51, 0x400 ;  /* 0x0000040000337882 */ /* 0x000fe20000000000 */
[-C--:B------:R-:W-:Y:S01]  /*21840*/  LEA.HI.X.SX32 R217, R11, R9.reuse, 0x2, P5 ;  /* 0x000000090bd97211 */ /* 0x080fe200028f16ff */
[----:B------:R-:W-:Y:S01]  /*21850*/  IMAD R55, R43, 0x2, R61 ;  /* 0x000000022b377824 */ /* 0x000fe200078e023d */
[-C--:B------:R-:W-:Y:S01]  /*21860*/  LEA R204, P5, R13, R42.reuse, 0x2 ;  /* 0x0000002a0dcc7211 */ /* 0x080fe200078a10ff */
[----:B------:R-:W-:Y:S01]  /*21870*/  ULDC UR9, c[0x0][0x230] ;  /* 0x00008c0000097ab9 */ /* 0x000fe20000000800 */
[-C--:B------:R-:W-:Y:S01]  /*21880*/  LEA.HI.X.SX32 R207, R12, R9.reuse, 0x2, P4 ;  /* 0x000000090ccf7211 */ /* 0x080fe200020f16ff */
[----:B------:R-:W-:Y:S01]  /*21890*/  IMAD R47, R43, 0x2, R55 ;  /* 0x000000022b2f7824 */ /* 0x000fe200078e0237 */
[CC--:B------:R-:W-:Y:S01]  /*218a0*/  LEA R194, P4, R14.reuse, R42.reuse, 0x2 ;  /* 0x0000002a0ec27211 */ /* 0x0c0fe200078810ff */
[----:B------:R-:W-:Y:S01]  /*218b0*/  ULDC.64 UR48, c[0x0][0x208] ;  /* 0x0000820000307ab9 */ /* 0x000fe20000000a00 */
[-C--:B------:R-:W-:Y:S01]  /*218c0*/  LEA.HI.X.SX32 R205, R13, R9.reuse, 0x2, P5 ;  /* 0x000000090dcd7211 */ /* 0x080fe200028f16ff */
[----:B------:R-:W-:Y:S01]  /*218d0*/  IMAD R59, R43, 0x2, R47 ;  /* 0x000000022b3b7824 */ /* 0x000fe200078e022f */
[-C--:B------:R-:W-:Y:S01]  /*218e0*/  LEA R192, P5, R15, R42.reuse, 0x2 ;  /* 0x0000002a0fc07211 */ /* 0x080fe200078a10ff */
[----:B------:R-:W-:Y:S01]  /*218f0*/  ULDC UR31, c[0x0][0x240] ;  /* 0x00009000001f7ab9 */ /* 0x000fe20000000800 */
[-C--:B------:R-:W-:Y:S01]  /*21900*/  LEA.HI.X.SX32 R195, R14, R9.reuse, 0x2, P4 ;  /* 0x000000090ec37211 */ /* 0x080fe200020f16ff */
[----:B------:R-:W-:Y:S01]  /*21910*/  IMAD R53, R43, 0x2, R59 ;  /* 0x000000022b357824 */ /* 0x000fe200078e023b */
[CC--:B------:R-:W-:Y:S01]  /*21920*/  LEA R182, P4, R16.reuse, R42.reuse, 0x2 ;  /* 0x0000002a10b67211 */ /* 0x0c0fe200078810ff */
[----:B------:R-:W-:Y:S01]  /*21930*/  ULDC UR30, c[0x0][0x240] ;  /* 0x00009000001e7ab9 */ /* 0x000fe20000000800 */
[-C--:B------:R-:W-:Y:S01]  /*21940*/  LEA.HI.X.SX32 R193, R15, R9.reuse, 0x2, P5 ;  /* 0x000000090fc17211 */ /* 0x080fe200028f16ff */
[----:B------:R-:W-:Y:S01]  /*21950*/  IMAD R54, R43, 0x2, R53 ;  /* 0x000000022b367824 */ /* 0x000fe200078e0235 */
[CC--:B------:R-:W-:Y:S01]  /*21960*/  LEA R180, P5, R17.reuse, R42.reuse, 0x2 ;  /* 0x0000002a11b47211 */ /* 0x0c0fe200078a10ff */
[----:B------:R-:W-:Y:S01]  /*21970*/  ULDC UR29, c[0x0][0x240] ;  /* 0x00009000001d7ab9 */ /* 0x000fe20000000800 */
[-C--:B------:R-:W-:Y:S01]  /*21980*/  LEA.HI.X.SX32 R183, R16, R9.reuse, 0x2, P4 ;  /* 0x0000000910b77211 */ /* 0x080fe200020f16ff */
[----:B------:R-:W-:Y:S01]  /*21990*/  ULDC UR28, c[0x0][0x240] ;  /* 0x00009000001c7ab9 */ /* 0x000fe20000000800 */
        /* <DEDUP_REMOVED lines=20> */
[-C--:B------:R-:W-:Y:S01]  /*21ae0*/  LEA R16, P5, R23, R42.reuse, 0x2 ;  /* 0x0000002a17107211 */ /* 0x080fe200078a10ff */
[----:B------:R-:W-:Y:S01]  /*21af0*/  ULDC UR17, c[0x0][0x240] ;  /* 0x0000900000117ab9 */ /* 0x000fe20000000800 */
[-C--:B------:R-:W-:Y:S01]  /*21b00*/  LEA.HI.X.SX32 R19, R22, R9.reuse, 0x2, P4 ;  /* 0x0000000916137211 */ /* 0x080fe200020f16ff */
[----:B------:R-:W-:Y:S01]  /*21b10*/  ULDC UR16, c[0x0][0x240] ;  /* 0x0000900000107ab9 */ /* 0x000fe20000000800 */
[-C--:B------:R-:W-:Y:S01]  /*21b20*/  LEA R230, P4, R123, R42.reuse, 0x2 ;  /* 0x0000002a7be67211 */ /* 0x080fe200078810ff */
[----:B------:R-:W-:Y:S01]  /*21b30*/  ULDC UR33, c[0x0][0x230] ;  /* 0x00008c0000217ab9 */ /* 0x000fe20000000800 */
[-C--:B------:R-:W-:Y:S01]  /*21b40*/  LEA.HI.X.SX32 R17, R23, R9.reuse, 0x2, P5 ;  /* 0x0000000917117211 */ /* 0x080fe200028f16ff */
[----:B------:R-:W-:Y:S01]  /*21b50*/  STL.64 [R1+0x1890], R18 ;  /* 0x0018901201007387 */ /* 0x000fe20000100a00 */
[-C--:B------:R-:W-:Y:S01]  /*21b60*/  LEA R228, P5, R115, R42.reuse, 0x2 ;  /* 0x0000002a73e47211 */ /* 0x080fe200078a10ff */
[----:B------:R-:W-:Y:S01]  /*21b70*/  ULDC UR15, c[0x0][0x240] ;  /* 0x00009000000f7ab9 */ /* 0x000fe20000000800 */
[-C--:B------:R-:W-:Y:S01]  /*21b80*/  LEA.HI.X.SX32 R231, R123, R9.reuse, 0x2, P4 ;  /* 0x000000097be77211 */ /* 0x080fe200020f16ff */
[----:B------:R-:W-:Y:S01]  /*21b90*/  IMAD.MOV.U32 R123, RZ, RZ, R152 ;  /* 0x000000ffff7b7224 */ /* 0x000fe200078e0098 */
[CC--:B------:R-:W-:Y:S01]  /*21ba0*/  LEA R214, P4, R116.reuse, R42.reuse, 0x2 ;  /* 0x0000002a74d67211 */ /* 0x0c0fe200078810ff */
[----:B------:R1:W-:Y:S01]  /*21bb0*/  STL.64 [R1+0x1898], R16 ;  /* 0x0018981001007387 */ /* 0x0003e20000100a00 */
[-C--:B------:R-:W-:Y:S01]  /*21bc0*/  LEA.HI.X.SX32 R229, R115, R9.reuse, 0x2, P5 ;  /* 0x0000000973e57211 */ /* 0x080fe200028f16ff */
[----:B------:R-:W-:Y:S01]  /*21bd0*/  IMAD.MOV.U32 R115, RZ, RZ, R153 ;  /* 0x000000ffff737224 */ /* 0x000fe200078e0099 */
        /* <DEDUP_REMOVED lines=14> */
[----:B------:R-:W-:Y:S01]  /*21cc0*/  ISETP.GT.AND P2, PT, R46, 0x7f, PT ;  /* 0x0000007f2e00780c */ /* 0x000fe20003f44270 */
[----:B------:R-:W-:Y:S01]  /*21cd0*/  IMAD R46, R43, 0x2, R54 ;  /* 0x000000022b2e7824 */ /* 0x000fe200078e0236 */
[-C--:B------:R-:W-:Y:S01]  /*21ce0*/  LEA.HI.X.SX32 R201, R109, R9.reuse, 0x2, P5 ;  /* 0x000000096dc97211 */ /* 0x080fe200028f16ff */
[----:B------:R-:W-:Y:S01]  /*21cf0*/  ULDC UR59, c[0x0][0x240] ;  /* 0x00009000003b7ab9 */ /* 0x000fe20000000800 */
[-C--:B------:R-:W-:Y:S01]  /*21d00*/  LEA R188, P5, R111, R42.reuse, 0x2 ;  /* 0x0000002a6fbc7211 */ /* 0x080fe200078a10ff */
[C---:B------:R-:W-:Y:S01]  /*21d10*/  IMAD R51, R43.reuse, 0x2, R46 ;  /* 0x000000022b337824 */ /* 0x040fe200078e022e */
[-C--:B------:R-:W-:Y:S01]  /*21d20*/  LEA.HI.X.SX32 R191, R110, R9.reuse, 0x2, P4 ;  /* 0x000000096ebf7211 */ /* 0x080fe200020f16ff */
[----:B------:R-:W-:Y:S01]  /*21d30*/  ULDC UR57, c[0x0][0x240] ;  /* 0x0000900000397ab9 */ /* 0x000fe20000000800 */
[CC--:B------:R-:W-:Y:S01]  /*21d40*/  LEA R178, P4, R112.reuse, R42.reuse, 0x2 ;  /* 0x0000002a70b27211 */ /* 0x0c0fe200078810ff */
        /* <DEDUP_REMOVED lines=9> */
[----:B------:R-:W-:Y:S01]  /*21de0*/  ISETP.GE.AND P1, PT, R105, UR8, PT ;  /* 0x0000000869007c0c */ /* 0x000fe2000bf26270 */
[----:B------:R-:W-:Y:S01]  /*21df0*/  IMAD.MOV.U32 R105, RZ, RZ, R154 ;  /* 0x000000ffff697224 */ /* 0x000fe200078e009a */
[-C--:B------:R-:W-:Y:S01]  /*21e00*/  LEA.HI.X.SX32 R177, R101, R9.reuse, 0x2, P5 ;  /* 0x0000000965b17211 */ /* 0x080fe200028f16ff */
[----:B------:R-:W-:Y:S01]  /*21e10*/  IMAD R21, R43, 0x2, R10 ;  /* 0x000000022b157824 */ /* 0x000fe200078e020a */
[-C--:B------:R-:W-:Y:S01]  /*21e20*/  LEA R164, P5, R103, R42.reuse, 0x2 ;  /* 0x0000002a67a47211 */ /* 0x080fe200078a10ff */
[----:B------:R-:W-:Y:S01]  /*21e30*/  ULDC UR8, c[0x0][0x230] ;  /* 0x00008c0000087ab9 */ /* 0x000fe20000000800 */
[-C--:B------:R-:W-:Y:S01]  /*21e40*/  LEA.HI.X.SX32 R167, R102, R9.reuse, 0x2, P4 ;  /* 0x0000000966a77211 */ /* 0x080fe200020f16ff */
[----:B------:R-:W-:Y:S01]  /*21e50*/  IMAD R11, R43, 0x2, R21 ;  /* 0x000000022b0b7824 */ /* 0x000fe200078e0215 */
[-C--:B------:R-:W-:Y:S01]  /*21e60*/  LEA R154, P4, R104, R42.reuse, 0x2 ;  /* 0x0000002a689a7211 */ /* 0x080fe200078810ff */
[----:B------:R-:W-:Y:S01]  /*21e70*/  ULDC UR54, c[0x0][0x240] ;  /* 0x0000900000367ab9 */ /* 0x000fe20000000800 */
[----:B------:R-:W-:Y:S01]  /*21e80*/  ISETP.GE.AND P0, PT, R107, UR5, PT ;  /* 0x000000056b007c0c */ /* 0x000fe2000bf06270 */
[----:B------:R-:W-:Y:S01]  /*21e90*/  IMAD.MOV.U32 R107, RZ, RZ, R155 ;  /* 0x000000ffff6b7224 */ /* 0x000fe200078e009b */
        /* <DEDUP_REMOVED lines=25> */
[----:B------:R-:W-:Y:S01]  /*22030*/  ULDC UR42, c[0x0][0x240] ;  /* 0x00009000002a7ab9 */ /* 0x000fe20000000800 */
[----:B------:R-:W-:Y:S01]  /*22040*/  LOP3.LUT R45, R7, 0x22, RZ, 0xfc, !PT ;  /* 0x00000022072d7812 */ /* 0x000fe200078efcff */
[----:B------:R-:W-:Y:S01]  /*22050*/  ULDC UR41, c[0x0][0x240] ;  /* 0x0000900000297ab9 */ /* 0x000fe20000000800 */
[-C--:B------:R-:W-:Y:S01]  /*22060*/  LEA R208, P5, R47, R42.reuse, 0x2 ;  /* 0x0000002a2fd07211 */ /* 0x080fe200078a10ff */
[----:B------:R-:W-:Y:S01]  /*22070*/  ULDC UR39, c[0x0][0x240] ;  /* 0x0000900000277ab9 */ /* 0x000fe20000000800 */
[-C--:B------:R-:W-:Y:S01]  /*22080*/  LEA.HI.X.SX32 R211, R55, R9.reuse, 0x2, P4 ;  /* 0x0000000937d37211 */ /* 0x080fe200020f16ff */
[----:B------:R-:W-:Y:S01]  /*22090*/  ULDC UR38, c[0x0][0x240] ;  /* 0x0000900000267ab9 */ /* 0x000fe20000000800 */
[-C--:B------:R-:W-:Y:S01]  /*220a0*/  LEA R198, P4, R59, R42.reuse, 0x2 ;  /* 0x0000002a3bc67211 */ /* 0x080fe200078810ff */
[----:B------:R-:W-:Y:S01]  /*220b0*/  ULDC UR37, c[0x0][0x240] ;  /* 0x0000900000257ab9 */ /* 0x000fe20000000800 */
[----:B------:R-:W-:Y:S01]  /*220c0*/  ISETP.GE.AND P3, PT, R45, UR8, PT ;  /* 0x000000082d007c0c */ /* 0x000fe2000bf66270 */
[----:B------:R-:W-:Y:S01]  /*220d0*/  IMAD R45, R43, 0x2, R5 ;  /* 0x000000022b2d7824 */ /* 0x000fe200078e0205 */
[-C--:B------:R-:W-:Y:S01]  /*220e0*/  LEA.HI.X.SX32 R209, R47, R9.reuse, 0x2, P5 ;  /* 0x000000092fd17211 */ /* 0x080fe200028f16ff */
[----:B------:R-:W-:Y:S01]  /*220f0*/  ULDC UR8, c[0x0][0x230] ;  /* 0x00008c0000087ab9 */ /* 0x000fe20000000800 */
[-C--:B------:R-:W-:Y:S01]  /*22100*/  LEA R196, P5, R53, R42.reuse, 0x2 ;  /* 0x0000002a35c47211 */ /* 0x080fe200078a10ff */
        /* <DEDUP_REMOVED lines=12> */
[C---:B------:R-:W-:Y:S01]  /*221d0*/  IMAD R47, R43.reuse, 0x2, R55 ;  /* 0x000000022b2f7824 */ /* 0x040fe200078e0237 */
[-C--:B------:R-:W-:Y:S01]  /*221e0*/  LEA.HI.X.SX32 R185, R46, R9.reuse, 0x2, P5 ;  /* 0x000000092eb97211 */ /* 0x080fe200028f16ff */
[----:B------:R-:W-:Y:S01]  /*221f0*/  ULDC UR44, c[0x0][0x240] ;  /* 0x00009000002c7ab9 */ /* 0x000fe20000000800 */
[-C--:B------:R-:W-:Y:S01]  /*22200*/  LEA R172, P5, R20, R42.reuse, 0x2 ;  /* 0x0000002a14ac7211 */ /* 0x080fe200078a10ff */
[----:B------:R-:W-:Y:S01]  /*22210*/  IMAD R54, R43, 0x2, R47 ;  /* 0x000000022b367824 */ /* 0x000fe200078e022f */
[-C--:B------:R-:W-:Y:S01]  /*22220*/  LEA.HI.X.SX32 R175, R51, R9.reuse, 0x2, P4 ;  /* 0x0000000933af7211 */ /* 0x080fe200020f16ff */
[----:B------:R-:W-:Y:S01]  /*22230*/  ULDC UR43, c[0x0][0x240] ;  /* 0x00009000002b7ab9 */ /* 0x000fe20000000800 */
[----:B------:R-:W-:Y:S01]  /*22240*/  LEA R162, P4, R22, R42, 0x2 ;  /* 0x0000002a16a27211 */ /* 0x000fe200078810ff */
[----:B------:R-:W-:Y:S01]  /*22250*/  IMAD R46, R43, 0x2, R54 ;  /* 0x000000022b2e7824 */ /* 0x000fe200078e0236 */
[----:B------:R-:W-:-:S02]  /*22260*/  LEA.HI.X.SX32 R173, R20, R9, 0x2, P5 ;  /* 0x0000000914ad7211 */ /* 0x000fc400028f16ff */
[-C--:B------:R-:W-:Y:S01]  /*22270*/  LEA R160, P5, R10, R42.reuse, 0x2 ;  /* 0x0000002a0aa07211 */ /* 0x080fe200078a10ff */
[----:B------:R-:W-:Y:S01]  /*22280*/  IMAD R53, R43, 0x2, R46 ;  /* 0x000000022b357824 */ /* 0x000fe200078e022e */
[-C--:B------:R-:W-:Y:S02]  /*22290*/  LEA.HI.X.SX32 R163, R22, R9.reuse, 0x2, P4 ;  /* 0x0000000916a37211 */ /* 0x080fe400020f16ff */
[-C--:B------:R-:W-:Y:S01]  /*222a0*/  LEA R22, P4, R21, R42.reuse, 0x2 ;  /* 0x0000002a15167211 */ /* 0x080fe200078810ff */
[----:B------:R-:W-:Y:S01]  /*222b0*/  IMAD R51, R43, 0x2, R53 ;  /* 0x000000022b337824 */ /* 0x000fe200078e0235 */
[-C--:B------:R-:W-:Y:S02]  /*222c0*/  LEA.HI.X.SX32 R161, R10, R9.reuse, 0x2, P5 ;  /* 0x000000090aa17211 */ /* 0x080fe400028f16ff */
[----:B------:R-:W-:Y:S02]  /*222d0*/  LEA R20, P5, R11, R42, 0x2 ;  /* 0x0000002a0b147211 */ /* 0x000fe400078a10ff */
[----:B------:R-:W-:-:S02]  /*222e0*/  LEA.HI.X.SX32 R23, R21, R9, 0x2, P4 ;  /* 0x0000000915177211 */ /* 0x000fc400020f16ff */
[CC--:B------:R-:W-:Y:S02]  /*222f0*/  LEA R10, P4, R48.reuse, R42.reuse, 0x2 ;  /* 0x0000002a300a7211 */ /* 0x0c0fe400078810ff */
[-C--:B------:R-:W-:Y:S02]  /*22300*/  LEA.HI.X.SX32 R21, R11, R9.reuse, 0x2, P5 ;  /* 0x000000090b157211 */ /* 0x080fe400028f16ff */
[-C--:B------:R-:W-:Y:S02]  /*22310*/  LEA R4, P5, R5, R42.reuse, 0x2 ;  /* 0x0000002a05047211 */ /* 0x080fe400078a10ff */
[-C--:B------:R-:W-:Y:S01]  /*22320*/  LEA.HI.X.SX32 R11, R48, R9.reuse, 0x2, P4 ;  /* 0x00000009300b7211 */ /* 0x080fe200020f16ff */
[----:B------:R-:W-:Y:S01]  /*22330*/  IMAD R48, R43, 0x2, R51 ;  /* 0x000000022b307824 */ /* 0x000fe200078e0233 */
[----:B------:R-:W-:Y:S02]  /*22340*/  LEA R222, P4, R45, R42, 0x2 ;  /* 0x0000002a2dde7211 */ /* 0x000fe400078810ff */
[----:B------:R-:W-:-:S02]  /*22350*/  LEA.HI.X.SX32 R5, R5, R9, 0x2, P5 ;  /* 0x0000000905057211 */ /* 0x000fc400028f16ff */
[-C--:B------:R-:W-:Y:S02]  /*22360*/  LEA R220, P5, R56, R42.reuse, 0x2 ;  /* 0x0000002a38dc7211 */ /* 0x080fe400078a10ff */
[-C--:B------:R-:W-:Y:S01]  /*22370*/  LEA.HI.X.SX32 R223, R45, R9.reuse, 0x2, P4 ;  /* 0x000000092ddf7211 */ /* 0x080fe200020f16ff */
[----:B------:R-:W-:Y:S01]  /*22380*/  IMAD R45, R43, 0x2, R48 ;  /* 0x000000022b2d7824 */ /* 0x000fe200078e0230 */
[-C--:B------:R-:W-:Y:S02]  /*22390*/  LEA R236, P4, R8, R42.reuse, 0x2 ;  /* 0x0000002a08ec7211 */ /* 0x080fe400078810ff */
[-C--:B------:R-:W-:Y:S02]  /*223a0*/  LEA.HI.X.SX32 R221, R56, R9.reuse, 0x2, P5 ;  /* 0x0000000938dd7211 */ /* 0x080fe400028f16ff */
[-C--:B------:R-:W-:Y:S02]  /*223b0*/  LEA R238, P5, R55, R42.reuse, 0x2 ;  /* 0x0000002a37ee7211 */ /* 0x080fe400078a10ff */
[----:B------:R-:W-:Y:S01]  /*223c0*/  LEA.HI.X.SX32 R237, R8, R9, 0x2, P4 ;  /* 0x0000000908ed7211 */ /* 0x000fe200020f16ff */
[----:B------:R-:W-:Y:S01]  /*223d0*/  IMAD R8, R43, 0x2, R45 ;  /* 0x000000022b087824 */ /* 0x000fe200078e022d */
[----:B------:R-:W-:-:S02]  /*223e0*/  LEA R240, P4, R47, R42, 0x2 ;  /* 0x0000002a2ff07211 */ /* 0x000fc400078810ff */
[-C--:B------:R-:W-:Y:S02]  /*223f0*/  LEA.HI.X.SX32 R239, R55, R9.reuse, 0x2, P5 ;  /* 0x0000000937ef7211 */ /* 0x080fe400028f16ff */
[-C--:B------:R-:W-:Y:S02]  /*22400*/  LEA R242, P5, R54, R42.reuse, 0x2 ;  /* 0x0000002a36f27211 */ /* 0x080fe400078a10ff */
[-C--:B------:R-:W-:Y:S01]  /*22410*/  LEA.HI.X.SX32 R241, R47, R9.reuse, 0x2, P4 ;  /* 0x000000092ff17211 */ /* 0x080fe200020f16ff */
[----:B------:R-:W-:Y:S01]  /*22420*/  IMAD R47, R43, 0x2, R8 ;  /* 0x000000022b2f7824 */ /* 0x000fe200078e0208 */
[----:B------:R-:W-:Y:S02]  /*22430*/  LEA R244, P4, R46, R42, 0x2 ;  /* 0x0000002a2ef47211 */ /* 0x000fe400078810ff */
[----:B------:R-:W-:Y:S02]  /*22440*/  LOP3.LUT R44, R7, 0x4, RZ, 0xfc, !PT ;  /* 0x00000004072c7812 */ /* 0x000fe400078efcff */
[----:B------:R-:W-:-:S02]  /*22450*/  LEA.HI.X.SX32 R243, R54, R9, 0x2, P5 ;  /* 0x0000000936f37211 */ /* 0x000fc400028f16ff */
[-C--:B------:R-:W-:Y:S02]  /*22460*/  LEA R246, P5, R53, R42.reuse, 0x2 ;  /* 0x0000002a35f67211 */ /* 0x080fe400078a10ff */
[-C--:B------:R-:W-:Y:S01]  /*22470*/  LEA.HI.X.SX32 R245, R46, R9.reuse, 0x2, P4 ;  /* 0x000000092ef57211 */ /* 0x080fe200020f16ff */
[----:B------:R-:W-:Y:S01]  /*22480*/  IMAD R46, R43, 0x2, R47 ;  /* 0x000000022b2e7824 */ /* 0x000fe200078e022f */
[----:B------:R-:W-:Y:S01]  /*22490*/  ISETP.GE.AND P6, PT, R44, UR5, PT ;  /* 0x000000052c007c0c */ /* 0x000fe2000bfc6270 */
[----:B------:R-:W3:Y:S01]  /*224a0*/  S2UR UR5, SR_CgaCtaId ;  /* 0x00000000000579c3 */ /* 0x000ee20000008800 */
[-C--:B------:R-:W-:Y:S02]  /*224b0*/  LEA R248, P4, R51, R42.reuse, 0x2 ;  /* 0x0000002a33f87211 */ /* 0x080fe400078810ff */
[----:B------:R-:W-:Y:S02]  /*224c0*/  LEA.HI.X.SX32 R247, R53, R9, 0x2, P5 ;  /* 0x0000000935f77211 */ /* 0x000fe400028f16ff */
[----:B------:R-:W-:-:S02]  /*224d0*/  LEA R250, P5, R48, R42, 0x2 ;  /* 0x0000002a30fa7211 */ /* 0x000fc400078a10ff */
[-C--:B------:R-:W-:Y:S02]  /*224e0*/  LEA.HI.X.SX32 R249, R51, R9.reuse, 0x2, P4 ;  /* 0x0000000933f97211 */ /* 0x080fe400020f16ff */
[CC--:B------:R-:W-:Y:S02]  /*224f0*/  LEA R110, P4, R45.reuse, R42.reuse, 0x2 ;  /* 0x0000002a2d6e7211 */ /* 0x0c0fe400078810ff */
[-C--:B------:R-:W-:Y:S02]  /*22500*/  LEA.HI.X.SX32 R251, R48, R9.reuse, 0x2, P5 ;  /* 0x0000000930fb7211 */ /* 0x080fe400028f16ff */
[C---:B------:R-:W-:Y:S02]  /*22510*/  LEA R62, P5, R8.reuse, R42, 0x2 ;  /* 0x0000002a083e7211 */ /* 0x040fe400078a10ff */
[-C--:B------:R-:W-:Y:S01]  /*22520*/  LEA.HI.X.SX32 R111, R45, R9.reuse, 0x2, P4 ;  /* 0x000000092d6f7211 */ /* 0x080fe200020f16ff */
[----:B------:R-:W-:Y:S01]  /*22530*/  IMAD R45, R43, 0x2, R46 ;  /* 0x000000022b2d7824 */ /* 0x000fe200078e022e */
[----:B------:R-:W-:-:S02]  /*22540*/  LEA.HI.X.SX32 R63, R8, R9, 0x2, P5 ;  /* 0x00000009083f7211 */ /* 0x000fc400028f16ff */
[-C--:B-1----:R-:W-:Y:S01]  /*22550*/  LEA R16, P4, R47, R42.reuse, 0x2 ;  /* 0x0000002a2f107211 */ /* 0x082fe200078810ff */
[----:B------:R-:W-:Y:S01]  /*22560*/  IMAD R43, R43, 0x2, R45 ;  /* 0x000000022b2b7824 */ /* 0x000fe200078e022d */
[----:B------:R-:W-:Y:S01]  /*22570*/  SEL R8, RZ, 0x4, !P2 ;  /* 0x00000004ff087807 */ /* 0x000fe20005000000 */
[----:B------:R-:W-:Y:S01]  /*22580*/  STL.64 [R1+0x200], R110 ;  /* 0x0002006e01007387 */ /* 0x000fe20000100a00 */
[-C--:B------:R-:W-:Y:S01]  /*22590*/  LEA R102, P2, R45, R42.reuse, 0x2 ;  /* 0x0000002a2d667211 */ /* 0x080fe200078410ff */
[----:B---3--:R-:W-:Y:S01]  /*225a0*/  ULEA UR51, UR5, UR51, 0x18 ;  /* 0x0000003305337291 */ /* 0x008fe2000f8ec03f */
[-C--:B------:R-:W-:Y:S01]  /*225b0*/  LEA R18, P5, R46, R42.reuse, 0x2 ;  /* 0x0000002a2e127211 */ /* 0x080fe200078a10ff */
[----:B------:R-:W-:Y:S01]  /*225c0*/  STL.64 [R1+0x208], R62 ;  /* 0x0002083e01007387 */ /* 0x000fe20000100a00 */
[----:B------:R-:W-:Y:S01]  /*225d0*/  LEA.HI.X.SX32 R17, R47, R9, 0x2, P4 ;  /* 0x000000092f117211 */ /* 0x000fe200020f16ff */
[----:B------:R-:W-:Y:S01]  /*225e0*/  ULDC UR5, c[0x0][0x230] ;  /* 0x00008c0000057ab9 */ /* 0x000fe20000000800 */
[----:B------:R-:W-:-:S02]  /*225f0*/  LEA R116, P4, R43, R42, 0x2 ;  /* 0x0000002a2b747211 */ /* 0x000fc400078810ff */
[-C--:B------:R-:W-:Y:S01]  /*22600*/  LEA.HI.X.SX32 R103, R45, R9.reuse, 0x2, P2 ;  /* 0x000000092d677211 */ /* 0x080fe200010f16ff */
[----:B------:R-:W-:Y:S01]  /*22610*/  STL.64 [R1+0x210], R16 ;  /* 0x0002101001007387 */ /* 0x000fe20000100a00 */
[----:B------:R-:W-:Y:S01]  /*22620*/  ISETP.GE.AND P2, PT, R7, UR8, PT ;  /* 0x0000000807007c0c */ /* 0x000fe2000bf46270 */
[----:B------:R-:W-:Y:S01]  /*22630*/  ULDC UR8, c[0x0][0x230] ;  /* 0x00008c0000087ab9 */ /* 0x000fe20000000800 */
[-C--:B------:R-:W-:Y:S02]  /*22640*/  LEA.HI.X.SX32 R19, R46, R9.reuse, 0x2, P5 ;  /* 0x000000092e137211 */ /* 0x080fe400028f16ff */
[----:B------:R-:W-:Y:S02]  /*22650*/  LEA.HI.X.SX32 R117, R43, R9, 0x2, P4 ;  /* 0x000000092b757211 */ /* 0x000fe400020f16ff */
[C---:B------:R-:W-:Y:S01]  /*22660*/  SEL R9, R8.reuse, RZ, !P2 ;  /* 0x000000ff08097207 */ /* 0x040fe20005000000 */
[----:B------:R-:W-:Y:S01]  /*22670*/  STL.64 [R1+0x218], R18 ;  /* 0x0002181201007387 */ /* 0x000fe20000100a00 */
[----:B------:R-:W-:-:S02]  /*22680*/  SEL R42, R8, RZ, !P0 ;  /* 0x000000ff082a7207 */ /* 0x000fc40004000000 */
[----:B------:R-:W-:Y:S01]  /*22690*/  LOP3.LUT R43, R7, 0x40, RZ, 0xfc, !PT ;  /* 0x00000040072b7812 */ /* 0x000fe200078efcff */
[----:B------:R-:W-:Y:S01]  /*226a0*/  STL.64 [R1+0x220], R102 ;  /* 0x0002206601007387 */ /* 0x000fe20000100a00 */
[----:B------:R-:W-:Y:S02]  /*226b0*/  ISETP.NE.U32.AND P0, PT, R9, RZ, PT ;  /* 0x000000ff0900720c */ /* 0x000fe40003f05070 */
[----:B------:R-:W-:Y:S01]  /*226c0*/  ISETP.NE.U32.AND P2, PT, R42, RZ, PT ;  /* 0x000000ff2a00720c */ /* 0x000fe20003f45070 */
[----:B------:R1:W-:Y:S01]  /*226d0*/  STL.64 [R1+0x228], R116 ;  /* 0x0002287401007387 */ /* 0x0003e20000100a00 */
[----:B------:R-:W-:Y:S01]  /*226e0*/  ISETP.GE.AND P4, PT, R43, UR5, PT ;  /* 0x000000052b007c0c */ /* 0x000fe2000bf86270 */
[----:B------:R-:W-:Y:S01]  /*226f0*/  ULDC UR5, c[0x0][0x230] ;  /* 0x00008c0000057ab9 */ /* 0x000fe20000000800 */
[----:B------:R-:W-:Y:S01]  /*22700*/  SEL R9, R8, RZ, !P1 ;  /* 0x000000ff08097207 */ /* 0x000fe20004800000 */
[----:B------:R-:W-:Y:S01]  /*22710*/  STL.64 [R1+0x14c0], R234 ;  /* 0x0014c0ea01007387 */ /* 0x000fe20000100a00 */
[----:B------:R-:W-:-:S02]  /*22720*/  LOP3.LUT R44, R7, 0x6, RZ, 0xfc, !PT ;  /* 0x00000006072c7812 */ /* 0x000fc400078efcff */
[C---:B------:R-:W-:Y:S01]  /*22730*/  SEL R42, R8.reuse, RZ, !P3 ;  /* 0x000000ff082a7207 */ /* 0x040fe20005800000 */
[----:B------:R-:W-:Y:S01]  /*22740*/  STL.64 [R1+0x14c8], R232 ;  /* 0x0014c8e801007387 */ /* 0x000fe20000100a00 */
[----:B------:R-:W-:Y:S02]  /*22750*/  SEL R43, R8, RZ, !P4 ;  /* 0x000000ff082b7207 */ /* 0x000fe40006000000 */
[----:B------:R-:W-:Y:S01]  /*22760*/  ISETP.NE.U32.AND P1, PT, R9, RZ, PT ;  /* 0x000000ff0900720c */ /* 0x000fe20003f25070 */
[----:B-1----:R-:W-:Y:S01]  /*22770*/  IMAD.MOV.U32 R116, RZ, RZ, R107 ;  /* 0x000000ffff747224 */ /* 0x002fe200078e006b */
[----:B------:R-:W-:Y:S01]  /*22780*/  ISETP.GE.AND P5, PT, R44, UR9, PT ;  /* 0x000000092c007c0c */ /* 0x000fe2000bfa6270 */
[----:B------:R-:W-:Y:S01]  /*22790*/  IMAD.U32 R107, RZ, RZ, UR51 ;  /* 0x00000033ff6b7e24 */ /* 0x000fe2000f8e00ff */
[----:B------:R-:W-:Y:S01]  /*227a0*/  ISETP.NE.U32.AND P3, PT, R42, RZ, PT ;  /* 0x000000ff2a00720c */ /* 0x000fe20003f65070 */
[----:B------:R-:W-:Y:S01]  /*227b0*/  STL.64 [R1+0x14d0], R230 ;  /* 0x0014d0e601007387 */ /* 0x000fe20000100a00 */
[----:B------:R-:W-:Y:S01]  /*227c0*/  ISETP.NE.U32.AND P4, PT, R43, RZ, PT ;  /* 0x000000ff2b00720c */ /* 0x000fe20003f85070 */
[----:B------:R-:W-:Y:S01]  /*227d0*/  ULDC UR9, c[0x0][0x240] ;  /* 0x0000900000097ab9 */ /* 0x000fe20000000800 */
[----:B----4-:R-:W-:Y:S01]  /*227e0*/  IADD3 R9, R6, 0x100000, R107 ;  /* 0x0010000006097810 */ /* 0x010fe20007ffe06b */
[----:B------:R-:W-:Y:S01]  /*227f0*/  STL.64 [R1+0x14d8], R228 ;  /* 0x0014d8e401007387 */ /* 0x000fe20000100a00 */
[----:B------:R-:W-:-:S02]  /*22800*/  LOP3.LUT R44, R7, 0x42, RZ, 0xfc, !PT ;  /* 0x00000042072c7812 */ /* 0x000fc400078efcff */
[C---:B------:R-:W-:Y:S01]  /*22810*/  LOP3.LUT R42, R7.reuse, 0x24, RZ, 0xfc, !PT ;  /* 0x00000024072a7812 */ /* 0x040fe200078efcff */
[----:B------:R-:W-:Y:S01]  /*22820*/  @!PT LDS RZ, [RZ] ;  /* 0x00000000fffff984 */ /* 0x000fe20000000800 */
[----:B------:R-:W-:Y:S01]  /*22830*/  @!PT LDS RZ, [RZ] ;  /* 0x00000000fffff984 */ /* 0x000fe20000000800 */
[----:B------:R-:W-:Y:S01]  /*22840*/  @!PT LDS RZ, [RZ] ;  /* 0x00000000fffff984 */ /* 0x000fe20000000800 */
[----:B------:R-:W-:Y:S01]  /*22850*/  LDGSTS.E [R9+-0x80000], desc[UR48][R234.64], P0 ;  /* 0x80000000ea097fae */ /* 0x000fe20008121870 */
[C---:B------:R-:W-:Y:S02]  /*22860*/  LOP3.LUT R45, R7.reuse, 0x60, RZ, 0xfc, !PT ;  /* 0x00000060072d7812 */ /* 0x040fe400078efcff */
[----:B------:R-:W-:Y:S01]  /*22870*/  ISETP.GE.AND P0, PT, R42, UR5, PT ;  /* 0x000000052a007c0c */ /* 0x000fe2000bf06270 */
[----:B------:R-:W-:Y:S01]  /*22880*/  LDGSTS.E [R9+-0x7fff8], desc[UR48][R232.64], P2 ;  /* 0x80008000e8097fae */ /* 0x000fe20009121870 */
[----:B------:R-:W-:Y:S01]  /*22890*/  ISETP.GE.AND P2, PT, R44, UR8, PT ;  /* 0x000000082c007c0c */ /* 0x000fe2000bf46270 */
[----:B------:R-:W-:Y:S01]  /*228a0*/  ULDC UR5, c[0x0][0x230] ;  /* 0x00008c0000057ab9 */ /* 0x000fe20000000800 */
[----:B------:R-:W-:Y:S01]  /*228b0*/  LOP3.LUT R42, R7, 0x8, RZ, 0xfc, !PT ;  /* 0x00000008072a7812 */ /* 0x000fe200078efcff */
[----:B------:R-:W-:Y:S01]  /*228c0*/  LDGSTS.E [R9+-0x7e000], desc[UR48][R230.64], P1 ;  /* 0x82000000e6097fae */ /* 0x000fe20008921870 */
[----:B------:R-:W-:Y:S01]  /*228d0*/  SEL R43, R8, RZ, !P2 ;  /* 0x000000ff082b7207 */ /* 0x000fe20005000000 */
[----:B------:R-:W-:Y:S01]  /*228e0*/  ULDC UR8, c[0x0][0x230] ;  /* 0x00008c0000087ab9 */ /* 0x000fe20000000800 */
[----:B------:R-:W-:Y:S01]  /*228f0*/  ISETP.GE.AND P1, PT, R42, UR5, PT ;  /* 0x000000052a007c0c */ /* 0x000fe2000bf26270 */
[----:B------:R-:W-:Y:S01]  /*22900*/  LDGSTS.E [R9+-0x7dff8], desc[UR48][R228.64], P3 ;  /* 0x82008000e4097fae */ /* 0x000fe20009921870 */
[----:B------:R-:W-:Y:S01]  /*22910*/  ISETP.NE.U32.AND P2, PT, R43, RZ, PT ;  /* 0x000000ff2b00720c */ /* 0x000fe20003f45070 */
[----:B------:R-:W-:Y:S01]  /*22920*/  ULDC UR5, c[0x0][0x230] ;  /* 0x00008c0000057ab9 */ /* 0x000fe20000000800 */
[----:B------:R-:W-:Y:S01]  /*22930*/  LOP3.LUT R44, R7, 0x62, RZ, 0xfc, !PT ;  /* 0x00000062072c7812 */ /* 0x000fe200078efcff */
[----:B------:R-:W-:Y:S01]  /*22940*/  LDGSTS.E [R9+-0x7c000], desc[UR48][R226.64], P4 ;  /* 0x84000000e2097fae */ /* 0x000fe2000a121870 */
[----:B------:R-:W-:Y:S01]  /*22950*/  ISETP.GE.AND P4, PT, R45, UR5, PT ;  /* 0x000000052d007c0c */ /* 0x000fe2000bf86270 */
[----:B------:R-:W-:Y:S01]  /*22960*/  ULDC UR5, c[0x0][0x230] ;  /* 0x00008c0000057ab9 */ /* 0x000fe20000000800 */
[----:B------:R-:W-:Y:S01]  /*22970*/  LOP3.LUT R43, R7, 0xa, RZ, 0xfc, !PT ;  /* 0x0000000a072b7812 */ /* 0x000fe200078efcff */
[----:B------:R-:W-:Y:S01]  /*22980*/  STL.64 [R1+0x14e0], R226 ;  /* 0x0014e0e201007387 */ /* 0x000fe20000100a00 */
[----:B------:R-:W-:Y:S01]  /*22990*/  ISETP.GE.AND P3, PT, R44, UR8, PT ;  /* 0x000000082c007c0c */ /* 0x000fe2000bf66270 */
[----:B------:R-:W-:Y:S01]  /*229a0*/  ULDC UR8, c[0x0][0x230] ;  /* 0x00008c0000087ab9 */ /* 0x000fe20000000800 */
[C---:B------:R-:W-:Y:S01]  /*229b0*/  SEL R42, R8.reuse, RZ, !P4 ;  /* 0x000000ff082a7207 */ /* 0x040fe20006000000 */
[----:B------:R-:W-:Y:S01]  /*229c0*/  STL.64 [R1+0x14e8], R224 ;  /* 0x0014e8e001007387 */ /* 0x000fe20000100a00 */
[----:B------:R-:W-:Y:S01]  /*229d0*/  ISETP.GE.AND P4, PT, R43, UR5, PT ;  /* 0x000000052b007c0c */ /* 0x000fe2000bf86270 */
[----:B------:R-:W-:Y:S01]  /*229e0*/  ULDC UR5, c[0x0][0x230] ;  /* 0x00008c0000057ab9 */ /* 0x000fe20000000800 */
[----:B------:R-:W-:Y:S01]  /*229f0*/  SEL R43, R8, RZ, !P3 ;  /* 0x000000ff082b7207 */ /* 0x000fe20005800000 */
[----:B------:R-:W-:Y:S01]  /*22a00*/  LDGSTS.E [R9+-0x7bff8], desc[UR48][R224.64], P2 ;  /* 0x84008000e0097fae */ /* 0x000fe20009121870 */
[----:B------:R-:W-:-:S02]  /*22a10*/  ISETP.NE.U32.AND P3, PT, R42, RZ, PT ;  /* 0x000000ff2a00720c */ /* 0x000fc40003f65070 */
[----:B------:R-:W-:Y:S01]  /*22a20*/  LOP3.LUT R44, R7, 0x26, RZ, 0xfc, !PT ;  /* 0x00000026072c7812 */ /* 0x000fe200078efcff */
[----:B------:R-:W-:Y:S01]  /*22a30*/  STL.64 [R1+0x14f0], R222 ;  /* 0x0014f0de01007387 */ /* 0x000fe20000100a00 */
[----:B------:R-:W-:Y:S02]  /*22a40*/  ISETP.NE.U32.AND P2, PT, R43, RZ, PT ;  /* 0x000000ff2b00720c */ /* 0x000fe40003f45070 */
[C---:B------:R-:W-:Y:S02]  /*22a50*/  SEL R42, R8.reuse, RZ, !P6 ;  /* 0x000000ff082a7207 */ /* 0x040fe40007000000 */
[----:B------:R-:W-:Y:S02]  /*22a60*/  SEL R43, R8, RZ, !P5 ;  /* 0x000000ff082b7207 */ /* 0x000fe40006800000 */
[----:B------:R-:W-:Y:S01]  /*22a70*/  ISETP.GE.AND P5, PT, R44, UR5, PT ;  /* 0x000000052c007c0c */ /* 0x000fe2000bfa6270 */
[----:B------:R-:W-:Y:S01]  /*22a80*/  ULDC UR5, c[0x0][0x230] ;  /* 0x00008c0000057ab9 */ /* 0x000fe20000000800 */
[----:B------:R-:W-:Y:S01]  /*22a90*/  ISETP.NE.U32.AND P6, PT, R42, RZ, PT ;  /* 0x000000ff2a00720c */ /* 0x000fe20003fc5070 */
[----:B------:R-:W-:Y:S01]  /*22aa0*/  LDGSTS.E [R9+-0x7a000], desc[UR48][R222.64], P3 ;  /* 0x86000000de097fae */ /* 0x000fe20009921870 */
[----:B------:R-:W-:-:S02]  /*22ab0*/  SEL R42, R8, RZ, !P0 ;  /* 0x000000ff082a7207 */ /* 0x000fc40004000000 */
[----:B------:R-:W-:Y:S01]  /*22ac0*/  ISETP.NE.U32.AND P0, PT, R43, RZ, PT ;  /* 0x000000ff2b00720c */ /* 0x000fe20003f05070 */
[----:B------:R1:W-:Y:S01]  /*22ad0*/  LDGSTS.E [R9+-0x79ff8], desc[UR48][R220.64], P2 ;  /* 0x86008000dc097fae */ /* 0x0003e20009121870 */
[----:B------:R-:W-:Y:S02]  /*22ae0*/  SEL R43, R8, RZ, !P5 ;  /* 0x000000ff082b7207 */ /* 0x000fe40006800000 */
[----:B------:R-:W-:Y:S02]  /*22af0*/  LOP3.LUT R44, R6, 0x10, RZ, 0x3c, !PT ;  /* 0x00000010062c7812 */ /* 0x000fe400078e3cff */
[----:B------:R-:W-:Y:S02]  /*22b00*/  ISETP.NE.U32.AND P3, PT, R42, RZ, PT ;  /* 0x000000ff2a00720c */ /* 0x000fe40003f65070 */
[----:B------:R-:W-:Y:S01]  /*22b10*/  LOP3.LUT R45, R7, 0x44, RZ, 0xfc, !PT ;  /* 0x00000044072d7812 */ /* 0x000fe200078efcff */
[----:B------:R3:W-:Y:S01]  /*22b20*/  STL [R1+0x14a4], R44 ;  /* 0x0014a42c01007387 */ /* 0x0007e20000100800 */
[----:B------:R-:W-:-:S02]  /*22b30*/  ISETP.NE.U32.AND P5, PT, R43, RZ, PT ;  /* 0x000000ff2b00720c */ /* 0x000fc40003fa5070 */
[----:B------:R-:W-:Y:S01]  /*22b40*/  IADD3 R42, R107, 0x100000, R44 ;  /* 0x001000006b2a7810 */ /* 0x000fe20007ffe02c */
[----:B------:R-:W-:Y:S01]  /*22b50*/  STL.64 [R1+0x14f8], R220 ;  /* 0x0014f8dc01007387 */ /* 0x000fe20000100a00 */
[----:B------:R-:W-:Y:S01]  /*22b60*/  ISETP.GE.AND P2, PT, R45, UR5, PT ;  /* 0x000000052d007c0c */ /* 0x000fe2000bf46270 */
[----:B------:R-:W-:Y:S01]  /*22b70*/  ULDC UR5, c[0x0][0x230] ;  /* 0x00008c0000057ab9 */ /* 0x000fe20000000800 */
[C---:B------:R-:W-:Y:S01]  /*22b80*/  LOP3.LUT R43, R7.reuse, 0xc, RZ, 0xfc, !PT ;  /* 0x0000000c072b7812 */ /* 0x040fe200078efcff */
[----:B------:R-:W-:Y:S01]  /*22b90*/  LDGSTS.E [R42+-0x80000], desc[UR48][R218.64], P6 ;  /* 0x80000000da2a7fae */ /* 0x000fe2000b121870 */
[----:B-1----:R-:W-:Y:S02]  /*22ba0*/  SEL R9, R8, RZ, !P2 ;  /* 0x000000ff08097207 */ /* 0x002fe40005000000 */
[----:B---3--:R-:W-:Y:S01]  /*22bb0*/  LOP3.LUT R44, R7, 0x46, RZ, 0xfc, !PT ;  /* 0x00000046072c7812 */ /* 0x008fe200078efcff */
[----:B------:R-:W-:Y:S01]  /*22bc0*/  LDGSTS.E [R42+-0x7fff8], desc[UR48][R216.64], P0 ;  /* 0x80008000d82a7fae */ /* 0x000fe20008121870 */
[----:B------:R-:W-:Y:S01]  /*22bd0*/  ISETP.GE.AND P2, PT, R43, UR5, PT ;  /* 0x000000052b007c0c */ /* 0x000fe2000bf46270 */
[----:B------:R-:W-:Y:S01]  /*22be0*/  ULDC UR5, c[0x0][0x230] ;  /* 0x00008c0000057ab9 */ /* 0x000fe20000000800 */
[----:B------:R-:W-:Y:S01]  /*22bf0*/  ISETP.GE.AND P6, PT, R44, UR8, PT ;  /* 0x000000082c007c0c */ /* 0x000fe2000bfc6270 */
[----:B------:R-:W-:Y:S01]  /*22c00*/  LDGSTS.E [R42+-0x7e000], desc[UR48][R214.64], P3 ;  /* 0x82000000d62a7fae */ /* 0x000fe20009921870 */
[----:B------:R-:W-:Y:S01]  /*22c10*/  LOP3.LUT R45, R7, 0x64, RZ, 0xfc, !PT ;  /* 0x00000064072d7812 */ /* 0x000fe200078efcff */
[----:B------:R-:W-:Y:S01]  /*22c20*/  ULDC UR8, c[0x0][0x230] ;  /* 0x00008c0000087ab9 */ /* 0x000fe20000000800 */
[----:B------:R-:W-:Y:S01]  /*22c30*/  SEL R43, R8, RZ, !P6 ;  /* 0x000000ff082b7207 */ /* 0x000fe20007000000 */
[----:B------:R-:W-:Y:S01]  /*22c40*/  LDGSTS.E [R42+-0x7dff8], desc[UR48][R212.64], P5 ;  /* 0x82008000d42a7fae */ /* 0x000fe2000a921870 */
[----:B------:R-:W-:-:S02]  /*22c50*/  ISETP.NE.U32.AND P0, PT, R9, RZ, PT ;  /* 0x000000ff0900720c */ /* 0x000fc40003f05070 */
[----:B------:R-:W-:Y:S01]  /*22c60*/  LOP3.LUT R44, R7, 0x66, RZ, 0xfc, !PT ;  /* 0x00000066072c7812 */ /* 0x000fe200078efcff */
[----:B------:R-:W-:Y:S01]  /*22c70*/  STL.64 [R1+0x1500], R218 ;  /* 0x001500da01007387 */ /* 0x000fe20000100a00 */
[----:B------:R-:W-:Y:S01]  /*22c80*/  ISETP.GE.AND P5, PT, R45, UR5, PT ;  /* 0x000000052d007c0c */ /* 0x000fe2000bfa6270 */
[----:B------:R-:W-:Y:S01]  /*22c90*/  ULDC UR5, c[0x0][0x230] ;  /* 0x00008c0000057ab9 */ /* 0x000fe20000000800 */
[----:B------:R-:W-:Y:S01]  /*22ca0*/  ISETP.NE.U32.AND P6, PT, R43, RZ, PT ;  /* 0x000000ff2b00720c */ /* 0x000fe20003fc5070 */
[----:B------:R-:W-:Y:S01]  /*22cb0*/  STL.64 [R1+0x1508], R216 ;  /* 0x001508d801007387 */ /* 0x000fe20000100a00 */
[----:B------:R-:W-:Y:S02]  /*22cc0*/  LOP3.LUT R43, R7, 0xe, RZ, 0xfc, !PT ;  /* 0x0000000e072b7812 */ /* 0x000fe400078efcff */
[----:B------:R-:W-:Y:S01]  /*22cd0*/  ISETP.GE.AND P3, PT, R44, UR8, PT ;  /* 0x000000082c007c0c */ /* 0x000fe2000bf66270 */
[----:B------:R-:W-:Y:S01]  /*22ce0*/  ULDC UR8, c[0x0][0x230] ;  /* 0x00008c0000087ab9 */ /* 0x000fe20000000800 */
[C---:B------:R-:W-:Y:S01]  /*22cf0*/  SEL R9, R8.reuse, RZ, !P5 ;  /* 0x000000ff08097207 */ /* 0x040fe20006800000 */
[----:B------:R-:W-:Y:S01]  /*22d00*/  LDGSTS.E [R42+-0x7c000], desc[UR48][R210.64], P0 ;  /* 0x84000000d22a7fae */ /* 0x000fe20008121870 */
[----:B------:R-:W-:Y:S01]  /*22d10*/  ISETP.GE.AND P5, PT, R43, UR5, PT ;  /* 0x000000052b007c0c */ /* 0x000fe2000bfa6270 */
[----:B------:R-:W-:Y:S01]  /*22d20*/  ULDC UR5, c[0x0][0x230] ;  /* 0x00008c0000057ab9 */ /* 0x000fe20000000800 */
[----:B------:R-:W-:Y:S01]  /*22d30*/  SEL R43, R8, RZ, !P3 ;  /* 0x000000ff082b7207 */ /* 0x000fe20005800000 */
[----:B------:R-:W-:Y:S01]  /*22d40*/  STL.64 [R1+0x1510], R214 ;  /* 0x001510d601007387 */ /* 0x000fe20000100a00 */
[----:B------:R-:W-:-:S02]  /*22d50*/  ISETP.NE.U32.AND P3, PT, R9, RZ, PT ;  /* 0x000000ff0900720c */ /* 0x000fc40003f65070 */
[----:B------:R-:W-:Y:S01]  /*22d60*/  LOP3.LUT R45, R7, 0x28, RZ, 0xfc, !PT ;  /* 0x00000028072d7812 */ /* 0x000fe200078efcff */
[----:B------:R-:W-:Y:S01]  /*22d70*/  LDGSTS.E [R42+-0x7bff8], desc[UR48][R208.64], P6 ;  /* 0x84008000d02a7fae */ /* 0x000fe2000b121870 */
[----:B------:R-:W-:Y:S02]  /*22d80*/  ISETP.NE.U32.AND P0, PT, R43, RZ, PT ;  /* 0x000000ff2b00720c */ /* 0x000fe40003f05070 */
[C---:B------:R-:W-:Y:S01]  /*22d90*/  SEL R9, R8.reuse, RZ, !P1 ;  /* 0x000000ff08097207 */ /* 0x040fe20004800000 */
[----:B------:R-:W-:Y:S01]  /*22da0*/  STL.64 [R1+0x1518], R212 ;  /* 0x001518d401007387 */ /* 0x000fe20000100a00 */
[----:B------:R-:W-:Y:S02]  /*22db0*/  LOP3.LUT R44, R7, 0x2a, RZ, 0xfc, !PT ;  /* 0x0000002a072c7812 */ /* 0x000fe400078efcff */
[----:B------:R-:W-:Y:S01]  /*22dc0*/  ISETP.GE.AND P1, PT, R45, UR5, PT ;  /* 0x000000052d007c0c */ /* 0x000fe2000bf26270 */
[----:B------:R-:W-:Y:S01]  /*22dd0*/  STL.64 [R1+0x1520], R210 ;  /* 0x001520d201007387 */ /* 0x000fe20000100a00 */
[----:B------:R-:W-:Y:S01]  /*22de0*/  SEL R43, R8, RZ, !P4 ;  /* 0x000000ff082b7207 */ /* 0x000fe20006000000 */
[----:B------:R-:W-:Y:S01]  /*22df0*/  ULDC UR5, c[0x0][0x230] ;  /* 0x00008c0000057ab9 */ /* 0x000fe20000000800 */
[----:B------:R-:W-:Y:S01]  /*22e00*/  ISETP.NE.U32.AND P6, PT, R9, RZ, PT ;  /* 0x000000ff0900720c */ /* 0x000fe20003fc5070 */
[----:B------:R-:W-:Y:S01]  /*22e10*/  LDGSTS.E [R42+-0x7a000], desc[UR48][R236.64], P3 ;  /* 0x86000000ec2a7fae */ /* 0x000fe20009921870 */
[----:B------:R-:W-:Y:S01]  /*22e20*/  ISETP.GE.AND P4, PT, R44, UR8, PT ;  /* 0x000000082c007c0c */ /* 0x000fe2000bf86270 */
[----:B------:R-:W-:Y:S01]  /*22e30*/  ULDC UR8, c[0x0][0x230] ;  /* 0x00008c0000087ab9 */ /* 0x000fe20000000800 */
[----:B------:R-:W-:Y:S01]  /*22e40*/  SEL R9, R8, RZ, !P1 ;  /* 0x000000ff08097207 */ /* 0x000fe20004800000 */
[----:B------:R-:W-:Y:S01]  /*22e50*/  STL.64 [R1+0x1528], R208 ;  /* 0x001528d001007387 */ /* 0x000fe20000100a00 */
[----:B------:R-:W-:-:S02]  /*22e60*/  ISETP.NE.U32.AND P1, PT, R43, RZ, PT ;  /* 0x000000ff2b00720c */ /* 0x000fc40003f25070 */
[----:B------:R-:W-:Y:S01]  /*22e70*/  LOP3.LUT R44, R6, 0x20, RZ, 0x3c, !PT ;  /* 0x00000020062c7812 */ /* 0x000fe200078e3cff */
[----:B------:R-:W-:Y:S01]  /*22e80*/  STL.64 [R1+0x1530], R236 ;  /* 0x001530ec01007387 */ /* 0x000fe20000100a00 */
[----:B------:R-:W-:Y:S02]  /*22e90*/  SEL R43, R8, RZ, !P4 ;  /* 0x000000ff082b7207 */ /* 0x000fe40006000000 */
[----:B------:R-:W-:Y:S01]  /*22ea0*/  LOP3.LUT R45, R7, 0x48, RZ, 0xfc, !PT ;  /* 0x00000048072d7812 */ /* 0x000fe200078efcff */
[----:B------:R1:W-:Y:S01]  /*22eb0*/  STL [R1+0x1488], R44 ;  /* 0x0014882c01007387 */ /* 0x0003e20000100800 */
[----:B------:R-:W-:Y:S02]  /*22ec0*/  ISETP.NE.U32.AND P3, PT, R9, RZ, PT ;  /* 0x000000ff0900720c */ /* 0x000fe40003f65070 */
[----:B------:R-:W-:Y:S01]  /*22ed0*/  IADD3 R9, R107, 0x100000, R44 ;  /* 0x001000006b097810 */ /* 0x000fe20007ffe02c */
[----:B------:R3:W-:Y:S01]  /*22ee0*/  LDGSTS.E [R42+-0x79ff8], desc[UR48][R238.64], P0 ;  /* 0x86008000ee2a7fae */ /* 0x0007e20008121870 */
[----:B------:R-:W-:-:S02]  /*22ef0*/  ISETP.NE.U32.AND P4, PT, R43, RZ, PT ;  /* 0x000000ff2b00720c */ /* 0x000fc40003f85070 */
[----:B------:R-:W-:Y:S01]  /*22f00*/  ISETP.GE.AND P0, PT, R45, UR5, PT ;  /* 0x000000052d007c0c */ /* 0x000fe2000bf06270 */
[----:B------:R-:W-:Y:S01]  /*22f10*/  LDGSTS.E [R9+-0x80000], desc[UR48][R206.64], P6 ;  /* 0x80000000ce097fae */ /* 0x000fe2000b121870 */
[C---:B------:R-:W-:Y:S01]  /*22f20*/  LOP3.LUT R43, R7.reuse, 0x10, RZ, 0xfc, !PT ;  /* 0x00000010072b7812 */ /* 0x040fe200078efcff */
[----:B------:R-:W-:Y:S01]  /*22f30*/  ULDC UR5, c[0x0][0x230] ;  /* 0x00008c0000057ab9 */ /* 0x000fe20000000800 */
[C---:B-1----:R-:W-:Y:S01]  /*22f40*/  LOP3.LUT R44, R7.reuse, 0x4a, RZ, 0xfc, !PT ;  /* 0x0000004a072c7812 */ /* 0x042fe200078efcff */
[----:B------:R-:W-:Y:S01]  /*22f50*/  LDGSTS.E [R9+-0x7fff8], desc[UR48][R204.64], P1 ;  /* 0x80008000cc097fae */ /* 0x000fe20008921870 */
[----:B------:R-:W-:Y:S02]  /*22f60*/  LOP3.LUT R45, R7, 0x68, RZ, 0xfc, !PT ;  /* 0x00000068072d7812 */ /* 0x000fe400078efcff */
[----:B------:R-:W-:Y:S01]  /*22f70*/  ISETP.GE.AND P6, PT, R44, UR8, PT ;  /* 0x000000082c007c0c */ /* 0x000fe2000bfc6270 */
[----:B------:R-:W-:Y:S01]  /*22f80*/  LDGSTS.E [R9+-0x7e000], desc[UR48][R202.64], P3 ;  /* 0x82000000ca097fae */ /* 0x000fe20009921870 */
[C---:B---3--:R-:W-:Y:S01]  /*22f90*/  SEL R42, R8.reuse, RZ, !P0 ;  /* 0x000000ff082a7207 */ /* 0x048fe20004000000 */
[----:B------:R-:W-:Y:S01]  /*22fa0*/  ULDC UR8, c[0x0][0x230] ;  /* 0x00008c0000087ab9 */ /* 0x000fe20000000800 */
        /* <DEDUP_REMOVED lines=8> */
[----:B------:R-:W-:Y:S01]  /*23030*/  ISETP.GE.AND P3, PT, R45, UR5, PT ;  /* 0x000000052d007c0c */ /* 0x000fe2000bf66270 */
[----:B------:R-:W-:Y:S01]  /*23040*/  ULDC UR5, c[0x0][0x230] ;  /* 0x00008c0000057ab9 */ /* 0x000fe20000000800 */
[----:B------:R-:W-:Y:S01]  /*23050*/  LOP3.LUT R43, R7, 0x12, RZ, 0xfc, !PT ;  /* 0x00000012072b7812 */ /* 0x000fe200078efcff */
[----:B------:R-:W-:Y:S01]  /*23060*/  STL.64 [R1+0x1540], R206 ;  /* 0x001540ce01007387 */ /* 0x000fe20000100a00 */
[----:B------:R-:W-:Y:S01]  /*23070*/  ISETP.GE.AND P4, PT, R44, UR8, PT ;  /* 0x000000082c007c0c */ /* 0x000fe2000bf86270 */
[----:B------:R-:W-:Y:S01]  /*23080*/  ULDC UR8, c[0x0][0x230] ;  /* 0x00008c0000087ab9 */ /* 0x000fe20000000800 */
[C---:B------:R-:W-:Y:S01]  /*23090*/  SEL R42, R8.reuse, RZ, !P3 ;  /* 0x000000ff082a7207 */ /* 0x040fe20005800000 */
[----:B------:R-:W-:Y:S01]  /*230a0*/  LDGSTS.E [R9+-0x7c000], desc[UR48][R198.64], P1 ;  /* 0x84000000c6097fae */ /* 0x000fe20008921870 */
        /* <DEDUP_REMOVED lines=8> */
[C---:B------:R-:W-:Y:S01]  /*23130*/  SEL R42, R8.reuse, RZ, !P2 ;  /* 0x000000ff082a7207 */ /* 0x040fe20005000000 */
[----:B------:R-:W-:Y:S01]  /*23140*/  STL.64 [R1+0x1550], R202 ;  /* 0x001550ca01007387 */ /* 0x000fe20000100a00 */
[----:B------:R-:W-:Y:S01]  /*23150*/  ISETP.GE.AND P2, PT, R45, UR5, PT ;  /* 0x000000052d007c0c */ /* 0x000fe2000bf46270 */
[----:B------:R-:W-:Y:S01]  /*23160*/  ULDC UR5, c[0x0][0x230] ;  /* 0x00008c0000057ab9 */ /* 0x000fe20000000800 */
[----:B------:R-:W-:Y:S01]  /*23170*/  SEL R43, R8, RZ, !P5 ;  /* 0x000000ff082b7207 */ /* 0x000fe20006800000 */
[----:B------:R-:W-:Y:S01]  /*23180*/  STL.64 [R1+0x1558], R200 ;  /* 0x001558c801007387 */ /* 0x000fe20000100a00 */
[----:B------:R-:W-:-:S02]  /*23190*/  LOP3.LUT R44, R7, 0x2e, RZ, 0xfc, !PT ;  /* 0x0000002e072c7812 */ /* 0x000fc400078efcff */
[----:B------:R-:W-:Y:S01]  /*231a0*/  ISETP.NE.U32.AND P6, PT, R42, RZ, PT ;  /* 0x000000ff2a00720c */ /* 0x000fe20003fc5070 */
[----:B------:R-:W-:Y:S01]  /*231b0*/  LDGSTS.E [R9+-0x7a000], desc[UR48][R240.64], P4 ;  /* 0x86000000f0097fae */ /* 0x000fe2000a121870 */
[----:B------:R-:W-:Y:S02]  /*231c0*/  SEL R42, R8, RZ, !P2 ;  /* 0x000000ff082a7207 */ /* 0x000fe40005000000 */
[----:B------:R-:W-:Y:S01]  /*231d0*/  ISETP.NE.U32.AND P2, PT, R43, RZ, PT ;  /* 0x000000ff2b00720c */ /* 0x000fe20003f45070 */
[----:B------:R-:W-:Y:S01]  /*231e0*/  STL.64 [R1+0x1560], R198 ;  /* 0x001560c601007387 */ /* 0x000fe20000100a00 */
[----:B------:R-:W-:Y:S01]  /*231f0*/  ISETP.GE.AND P5, PT, R44, UR8, PT ;  /* 0x000000082c007c0c */ /* 0x000fe2000bfa6270 */
[----:B------:R-:W-:Y:S01]  /*23200*/  ULDC UR8, c[0x0][0x230] ;  /* 0x00008c0000087ab9 */ /* 0x000fe20000000800 */
[----:B------:R-:W-:Y:S01]  /*23210*/  LOP3.LUT R45, R7, 0x4c, RZ, 0xfc, !PT ;  /* 0x0000004c072d7812 */ /* 0x000fe200078efcff */
[----:B------:R1:W-:Y:S01]  /*23220*/  LDGSTS.E [R9+-0x79ff8], desc[UR48][R242.64], P1 ;  /* 0x86008000f2097fae */ /* 0x0003e20008921870 */
[----:B------:R-:W-:-:S02]  /*23230*/  LOP3.LUT R44, R6, 0x30, RZ, 0x3c, !PT ;  /* 0x00000030062c7812 */ /* 0x000fc400078e3cff */
[----:B------:R-:W-:Y:S01]  /*23240*/  SEL R43, R8, RZ, !P5 ;  /* 0x000000ff082b7207 */ /* 0x000fe20006800000 */
[----:B------:R-:W-:Y:S01]  /*23250*/  STL.64 [R1+0x1568], R196 ;  /* 0x001568c401007387 */ /* 0x000fe20000100a00 */
[----:B------:R-:W-:Y:S02]  /*23260*/  ISETP.NE.U32.AND P4, PT, R42, RZ, PT ;  /* 0x000000ff2a00720c */ /* 0x000fe40003f85070 */
[----:B------:R-:W-:Y:S01]  /*23270*/  ISETP.GE.AND P1, PT, R45, UR5, PT ;  /* 0x000000052d007c0c */ /* 0x000fe2000bf26270 */
[----:B------:R-:W-:Y:S01]  /*23280*/  STL.64 [R1+0x1570], R240 ;  /* 0x001570f001007387 */ /* 0x000fe20000100a00 */
[----:B------:R-:W-:Y:S01]  /*23290*/  IADD3 R42, R107, 0x100000, R44 ;  /* 0x001000006b2a7810 */ /* 0x000fe20007ffe02c */
[----:B------:R-:W-:Y:S01]  /*232a0*/  ULDC UR5, c[0x0][0x230] ;  /* 0x00008c0000057ab9 */ /* 0x000fe20000000800 */
[----:B------:R-:W-:Y:S01]  /*232b0*/  ISETP.NE.U32.AND P5, PT, R43, RZ, PT ;  /* 0x000000ff2b00720c */ /* 0x000fe20003fa5070 */
[----:B------:R3:W-:Y:S01]  /*232c0*/  STL [R1+0x146c], R44 ;  /* 0x00146c2c01007387 */ /* 0x0007e20000100800 */
[----:B-1----:R-:W-:-:S02]  /*232d0*/  SEL R9, R8, RZ, !P1 ;  /* 0x000000ff08097207 */ /* 0x002fc40004800000 */
[C---:B------:R-:W-:Y:S01]  /*232e0*/  LOP3.LUT R43, R7.reuse, 0x14, RZ, 0xfc, !PT ;  /* 0x00000014072b7812 */ /* 0x040fe200078efcff */
[----:B------:R-:W-:Y:S01]  /*232f0*/  LDGSTS.E [R42+-0x80000], desc[UR48][R194.64], P6 ;  /* 0x80000000c22a7fae */ /* 0x000fe2000b121870 */
[----:B------:R-:W-:Y:S02]  /*23300*/  LOP3.LUT R45, R7, 0x6c, RZ, 0xfc, !PT ;  /* 0x0000006c072d7812 */ /* 0x000fe400078efcff */
[----:B------:R-:W-:Y:S01]  /*23310*/  ISETP.GE.AND P1, PT, R43, UR5, PT ;  /* 0x000000052b007c0c */ /* 0x000fe2000bf26270 */
[----:B------:R-:W-:Y:S01]  /*23320*/  LDGSTS.E [R42+-0x7fff8], desc[UR48][R192.64], P2 ;  /* 0x80008000c02a7fae */ /* 0x000fe20009121870 */
[----:B------:R-:W-:Y:S01]  /*23330*/  ISETP.NE.U32.AND P2, PT, R9, RZ, PT ;  /* 0x000000ff0900720c */ /* 0x000fe20003f45070 */
[----:B------:R-:W-:Y:S01]  /*23340*/  ULDC UR5, c[0x0][0x230] ;  /* 0x00008c0000057ab9 */ /* 0x000fe20000000800 */
[----:B---3--:R-:W-:Y:S01]  /*23350*/  LOP3.LUT R44, R7, 0x4e, RZ, 0xfc, !PT ;  /* 0x0000004e072c7812 */ /* 0x008fe200078efcff */
[----:B------:R-:W-:Y:S01]  /*23360*/  LDGSTS.E [R42+-0x7e000], desc[UR48][R190.64], P4 ;  /* 0x82000000be2a7fae */ /* 0x000fe2000a121870 */
[----:B------:R-:W-:Y:S01]  /*23370*/  ISETP.GE.AND P4, PT, R45, UR5, PT ;  /* 0x000000052d007c0c */ /* 0x000fe2000bf86270 */
[----:B------:R-:W-:Y:S01]  /*23380*/  ULDC UR5, c[0x0][0x230] ;  /* 0x00008c0000057ab9 */ /* 0x000fe20000000800 */
[----:B------:R-:W-:Y:S01]  /*23390*/  ISETP.GE.AND P6, PT, R44, UR8, PT ;  /* 0x000000082c007c0c */ /* 0x000fe2000bfc6270 */
[----:B------:R-:W-:Y:S01]  /*233a0*/  ULDC UR8, c[0x0][0x230] ;  /* 0x00008c0000087ab9 */ /* 0x000fe20000000800 */
[----:B------:R-:W-:Y:S01]  /*233b0*/  LOP3.LUT R44, R7, 0x6e, RZ, 0xfc, !PT ;  /* 0x0000006e072c7812 */ /* 0x000fe200078efcff */
[----:B------:R-:W-:Y:S01]  /*233c0*/  LDGSTS.E [R42+-0x7dff8], desc[UR48][R188.64], P5 ;  /* 0x82008000bc2a7fae */ /* 0x000fe2000a921870 */
[----:B------:R-:W-:-:S02]  /*233d0*/  SEL R43, R8, RZ, !P6 ;  /* 0x000000ff082b7207 */ /* 0x000fc40007000000 */
[----:B------:R-:W-:Y:S01]  /*233e0*/  ISETP.GE.AND P5, PT, R44, UR8, PT ;  /* 0x000000082c007c0c */ /* 0x000fe2000bfa6270 */
[----:B------:R-:W-:Y:S01]  /*233f0*/  LDGSTS.E [R42+-0x7c000], desc[UR48][R186.64], P2 ;  /* 0x84000000ba2a7fae */ /* 0x000fe20009121870 */
[----:B------:R-:W-:Y:S01]  /*23400*/  ISETP.NE.U32.AND P6, PT, R43, RZ, PT ;  /* 0x000000ff2b00720c */ /* 0x000fe20003fc5070 */
[----:B------:R-:W-:Y:S01]  /*23410*/  ULDC UR8, c[0x0][0x230] ;  /* 0x00008c0000087ab9 */ /* 0x000fe20000000800 */
[----:B------:R-:W-:Y:S01]  /*23420*/  LOP3.LUT R43, R7, 0x16, RZ, 0xfc, !PT ;  /* 0x00000016072b7812 */ /* 0x000fe200078efcff */
[----:B------:R-:W-:Y:S01]  /*23430*/  STL.64 [R1+0x1578], R242 ;  /* 0x001578f201007387 */ /* 0x000fe20000100a00 */
[C---:B------:R-:W-:Y:S02]  /*23440*/  SEL R9, R8.reuse, RZ, !P4 ;  /* 0x000000ff08097207 */ /* 0x040fe40006000000 */
        /* <DEDUP_REMOVED lines=8> */
[----:B------:R-:W-:Y:S01]  /*234d0*/  LOP3.LUT R44, R7, 0x32, RZ, 0xfc, !PT ;  /* 0x00000032072c7812 */ /* 0x000fe200078efcff */
[----:B------:R-:W-:Y:S01]  /*234e0*/  STL.64 [R1+0x1588], R192 ;  /* 0x001588c001007387 */ /* 0x000fe20000100a00 */
[C---:B------:R-:W-:Y:S02]  /*234f0*/  SEL R9, R8.reuse, RZ, !P0 ;  /* 0x000000ff08097207 */ /* 0x040fe40004000000 */
[----:B------:R-:W-:Y:S01]  /*23500*/  ISETP.GE.AND P0, PT, R45, UR5, PT ;  /* 0x000000052d007c0c */ /* 0x000fe2000bf06270 */
[----:B------:R-:W-:Y:S01]  /*23510*/  STL.64 [R1+0x1590], R190 ;  /* 0x001590be01007387 */ /* 0x000fe20000100a00 */
[----:B------:R-:W-:Y:S01]  /*23520*/  SEL R43, R8, RZ, !P3 ;  /* 0x000000ff082b7207 */ /* 0x000fe20005800000 */
[----:B------:R-:W-:Y:S01]  /*23530*/  ULDC UR5, c[0x0][0x230] ;  /* 0x00008c0000057ab9 */ /* 0x000fe20000000800 */
[----:B------:R-:W-:Y:S01]  /*23540*/  ISETP.NE.U32.AND P6, PT, R9, RZ, PT ;  /* 0x000000ff0900720c */ /* 0x000fe20003fc5070 */
[----:B------:R-:W-:Y:S01]  /*23550*/  STL.64 [R1+0x1598], R188 ;  /* 0x001598bc01007387 */ /* 0x000fe20000100a00 */
[----:B------:R-:W-:Y:S01]  /*23560*/  ISETP.GE.AND P3, PT, R44, UR8, PT ;  /* 0x000000082c007c0c */ /* 0x000fe2000bf66270 */
[----:B------:R-:W-:Y:S01]  /*23570*/  ULDC UR8, c[0x0][0x230] ;  /* 0x00008c0000087ab9 */ /* 0x000fe20000000800 */
[----:B------:R-:W-:Y:S01]  /*23580*/  SEL R9, R8, RZ, !P0 ;  /* 0x000000ff08097207 */ /* 0x000fe20004000000 */
[----:B------:R-:W-:Y:S01]  /*23590*/  STL.64 [R1+0x15a0], R186 ;  /* 0x0015a0ba01007387 */ /* 0x000fe20000100a00 */
[----:B------:R-:W-:-:S02]  /*235a0*/  ISETP.NE.U32.AND P0, PT, R43, RZ, PT ;  /* 0x000000ff2b00720c */ /* 0x000fc40003f05070 */
[----:B------:R-:W-:Y:S01]  /*235b0*/  LOP3.LUT R44, R6, 0x40, RZ, 0x3c, !PT ;  /* 0x00000040062c7812 */ /* 0x000fe200078e3cff */
[----:B------:R-:W-:Y:S01]  /*235c0*/  LDGSTS.E [R42+-0x7a000], desc[UR48][R244.64], P2 ;  /* 0x86000000f42a7fae */ /* 0x000fe20009121870 */
[----:B------:R-:W-:Y:S02]  /*235d0*/  SEL R43, R8, RZ, !P3 ;  /* 0x000000ff082b7207 */ /* 0x000fe40005800000 */
[----:B------:R-:W-:Y:S01]  /*235e0*/  LOP3.LUT R45, R7, 0x50, RZ, 0xfc, !PT ;  /* 0x00000050072d7812 */ /* 0x000fe200078efcff */
[----:B------:R-:W-:Y:S01]  /*235f0*/  STL.64 [R1+0x15a8], R184 ;  /* 0x0015a8b801007387 */ /* 0x000fe20000100a00 */
[----:B------:R-:W-:Y:S02]  /*23600*/  ISETP.NE.U32.AND P2, PT, R9, RZ, PT ;  /* 0x000000ff0900720c */ /* 0x000fe40003f45070 */
[----:B------:R-:W-:Y:S01]  /*23610*/  IADD3 R9, R107, 0x100000, R44 ;  /* 0x001000006b097810 */ /* 0x000fe20007ffe02c */
[----:B------:R-:W-:Y:S01]  /*23620*/  STL.64 [R1+0x15b0], R244 ;  /* 0x0015b0f401007387 */ /* 0x000fe20000100a00 */
[----:B------:R-:W-:-:S02]  /*23630*/  ISETP.NE.U32.AND P3, PT, R43, RZ, PT ;  /* 0x000000ff2b00720c */ /* 0x000fc40003f65070 */
[----:B------:R-:W-:Y:S01]  /*23640*/  LOP3.LUT R43, R7, 0x18, RZ, 0xfc, !PT ;  /* 0x00000018072b7812 */ /* 0x000fe200078efcff */
[----:B------:R1:W-:Y:S04]  /*23650*/  STL [R1+0x1450], R44 ;  /* 0x0014502c01007387 */ /* 0x0003e80000100800 */
[----:B------:R3:W-:Y:S01]  /*23660*/  LDGSTS.E [R42+-0x79ff8], desc[UR48][R246.64], P5 ;  /* 0x86008000f62a7fae */ /* 0x0007e2000a921870 */
[----:B------:R-:W-:Y:S01]  /*23670*/  ISETP.GE.AND P5, PT, R45, UR5, PT ;  /* 0x000000052d007c0c */ /* 0x000fe2000bfa6270 */
[----:B------:R-:W-:Y:S01]  /*23680*/  ULDC UR5, c[0x0][0x230] ;  /* 0x00008c0000057ab9 */ /* 0x000fe20000000800 */
[C---:B------:R-:W-:Y:S01]  /*23690*/  LOP3.LUT R45, R7.reuse, 0x70, RZ, 0xfc, !PT ;  /* 0x00000070072d7812 */ /* 0x040fe200078efcff */
[----:B------:R-:W-:Y:S01]  /*236a0*/  LDGSTS.E [R9+-0x80000], desc[UR48][R182.64], P6 ;  /* 0x80000000b6097fae */ /* 0x000fe2000b121870 */
[----:B-1----:R-:W-:-:S03]  /*236b0*/  LOP3.LUT R44, R7, 0x52, RZ, 0xfc, !PT ;  /* 0x00000052072c7812 */ /* 0x002fc600078efcff */
[----:B------:R-:W-:Y:S01]  /*236c0*/  LDGSTS.E [R9+-0x7fff8], desc[UR48][R180.64], P0 ;  /* 0x80008000b4097fae */ /* 0x000fe20008121870 */
[----:B------:R-:W-:Y:S01]  /*236d0*/  ISETP.GE.AND P6, PT, R44, UR8, PT ;  /* 0x000000082c007c0c */ /* 0x000fe2000bfc6270 */
[----:B------:R-:W-:Y:S01]  /*236e0*/  ULDC UR8, c[0x0][0x230] ;  /* 0x00008c0000087ab9 */ /* 0x000fe20000000800 */
[C---:B---3--:R-:W-:Y:S01]  /*236f0*/  SEL R42, R8.reuse, RZ, !P5 ;  /* 0x000000ff082a7207 */ /* 0x048fe20006800000 */
[----:B------:R-:W-:Y:S01]  /*23700*/  LDGSTS.E [R9+-0x7e000], desc[UR48][R178.64], P2 ;  /* 0x82000000b2097fae */ /* 0x000fe20009121870 */
[----:B------:R-:W-:Y:S01]  /*23710*/  ISETP.GE.AND P5, PT, R43, UR5, PT ;  /* 0x000000052b007c0c */ /* 0x000fe2000bfa6270 */
[----:B------:R-:W-:Y:S01]  /*23720*/  ULDC UR5, c[0x0][0x230] ;  /* 0x00008c0000057ab9 */ /* 0x000fe20000000800 */
[----:B------:R-:W-:Y:S01]  /*23730*/  SEL R43, R8, RZ, !P6 ;  /* 0x000000ff082b7207 */ /* 0x000fe20007000000 */
[----:B------:R-:W-:Y:S01]  /*23740*/  LDGSTS.E [R9+-0x7dff8], desc[UR48][R176.64], P3 ;  /* 0x82008000b0097fae */ /* 0x000fe20009921870 */
[----:B------:R-:W-:Y:S02]  /*23750*/  ISETP.NE.U32.AND P0, PT, R42, RZ, PT ;  /* 0x000000ff2a00720c */ /* 0x000fe40003f05070 */
[----:B------:R-:W-:Y:S01]  /*23760*/  LOP3.LUT R44, R7, 0x72, RZ, 0xfc, !PT ;  /* 0x00000072072c7812 */ /* 0x000fe200078efcff */
[----:B------:R-:W-:Y:S01]  /*23770*/  STL.64 [R1+0x15b8], R246 ;  /* 0x0015b8f601007387 */ /* 0x000fe20000100a00 */
[----:B------:R-:W-:-:S02]  /*23780*/  ISETP.NE.U32.AND P6, PT, R43, RZ, PT ;  /* 0x000000ff2b00720c */ /* 0x000fc40003fc5070 */
        /* <DEDUP_REMOVED lines=12> */
[----:B------:R-:W-:-:S02]  /*23850*/  LOP3.LUT R44, R7, 0x36, RZ, 0xfc, !PT ;  /* 0x00000036072c7812 */ /* 0x000fc400078efcff */
[----:B------:R-:W-:Y:S01]  /*23860*/  ISETP.NE.U32.AND P0, PT, R43, RZ, PT ;  /* 0x000000ff2b00720c */ /* 0x000fe20003f05070 */
[----:B------:R-:W-:Y:S01]  /*23870*/  STL.64 [R1+0x15d0], R178 ;  /* 0x0015d0b201007387 */ /* 0x000fe20000100a00 */
[----:B------:R-:W-:Y:S02]  /*23880*/  SEL R43, R8, RZ, !P4 ;  /* 0x000000ff082b7207 */ /* 0x000fe40006000000 */
[----:B------:R-:W-:Y:S01]  /*23890*/  ISETP.GE.AND P4, PT, R44, UR8, PT ;  /* 0x000000082c007c0c */ /* 0x000fe2000bf86270 */
[----:B------:R-:W-:Y:S01]  /*238a0*/  STL.64 [R1+0x15d8], R176 ;  /* 0x0015d8b001007387 */ /* 0x000fe20000100a00 */
[----:B------:R-:W-:Y:S01]  /*238b0*/  LOP3.LUT R44, R6, 0x50, RZ, 0x3c, !PT ;  /* 0x00000050062c7812 */ /* 0x000fe200078e3cff */
[----:B------:R-:W-:Y:S01]  /*238c0*/  ULDC UR8, c[0x0][0x230] ;  /* 0x00008c0000087ab9 */ /* 0x000fe20000000800 */
[----:B------:R-:W-:Y:S01]  /*238d0*/  ISETP.NE.U32.AND P2, PT, R42, RZ, PT ;  /* 0x000000ff2a00720c */ /* 0x000fe20003f45070 */
[----:B------:R-:W-:Y:S01]  /*238e0*/  STL.64 [R1+0x15e0], R174 ;  /* 0x0015e0ae01007387 */ /* 0x000fe20000100a00 */
[----:B------:R-:W-:-:S02]  /*238f0*/  LOP3.LUT R45, R7, 0x34, RZ, 0xfc, !PT ;  /* 0x00000034072d7812 */ /* 0x000fc400078efcff */
[----:B------:R-:W-:Y:S01]  /*23900*/  SEL R42, R8, RZ, !P1 ;  /* 0x000000ff082a7207 */ /* 0x000fe20004800000 */
[----:B------:R-:W-:Y:S01]  /*23910*/  STL.64 [R1+0x15e8], R172 ;  /* 0x0015e8ac01007387 */ /* 0x000fe20000100a00 */
[----:B------:R-:W-:Y:S01]  /*23920*/  ISETP.GE.AND P1, PT, R45, UR5, PT ;  /* 0x000000052d007c0c */ /* 0x000fe2000bf26270 */
[----:B------:R-:W-:Y:S01]  /*23930*/  ULDC UR5, c[0x0][0x230] ;  /* 0x00008c0000057ab9 */ /* 0x000fe20000000800 */
[----:B------:R-:W-:Y:S01]  /*23940*/  LOP3.LUT R45, R7, 0x54, RZ, 0xfc, !PT ;  /* 0x00000054072d7812 */ /* 0x000fe200078efcff */
[----:B------:R-:W-:Y:S04]  /*23950*/  STL.64 [R1+0x15f0], R248 ;  /* 0x0015f0f801007387 */ /* 0x000fe80000100a00 */
[----:B------:R1:W-:Y:S04]  /*23960*/  STL [R1+0x1434], R44 ;  /* 0x0014342c01007387 */ /* 0x0003e80000100800 */
[----:B------:R-:W-:Y:S04]  /*23970*/  STL.64 [R1+0x15f8], R250 ;  /* 0x0015f8fa01007387 */ /* 0x000fe80000100a00 */
[----:B------:R-:W-:Y:S04]  /*23980*/  STL.64 [R1+0x1600], R170 ;  /* 0x001600aa01007387 */ /* 0x000fe80000100a00 */
[----:B------:R-:W-:Y:S04]  /*23990*/  STL.64 [R1+0x1608], R168 ;  /* 0x001608a801007387 */ /* 0x000fe80000100a00 */
[----:B------:R-:W-:Y:S04]  /*239a0*/  STL.64 [R1+0x1610], R166 ;  /* 0x001610a601007387 */ /* 0x000fe80000100a00 */
[----:B------:R-:W-:Y:S04]  /*239b0*/  STL.64 [R1+0x1618], R164 ;  /* 0x001618a401007387 */ /* 0x000fe80000100a00 */
[----:B------:R-:W-:Y:S04]  /*239c0*/  STL.64 [R1+0x1620], R162 ;  /* 0x001620a201007387 */ /* 0x000fe80000100a00 */
[----:B------:R-:W-:Y:S04]  /*239d0*/  STL.64 [R1+0x1628], R160 ;  /* 0x001628a001007387 */ /* 0x000fe80000100a00 */
[----:B------:R-:W2:Y:S04]  /*239e0*/  LDL.LU R117, [R1+0x80] ;  /* 0x0000800001757983 */ /* 0x000ea80000300800 */
[----:B------:R-:W-:Y:S01]  /*239f0*/  LDGSTS.E [R9+-0x7bff8], desc[UR48][R172.64], P6 ;  /* 0x84008000ac097fae */ /* 0x000fe2000b121870 */
[----:B------:R-:W-:-:S02]  /*23a00*/  ISETP.NE.U32.AND P6, PT, R42, RZ, PT ;  /* 0x000000ff2a00720c */ /* 0x000fc40003fc5070 */
[C---:B------:R-:W-:Y:S01]  /*23a10*/  SEL R42, R8.reuse, RZ, !P1 ;  /* 0x000000ff082a7207 */ /* 0x040fe20004800000 */
[----:B------:R-:W-:Y:S01]  /*23a20*/  LDGSTS.E [R9+-0x7a000], desc[UR48][R248.64], P2 ;  /* 0x86000000f8097fae */ /* 0x000fe20009121870 */
[----:B------:R-:W-:Y:S02]  /*23a30*/  ISETP.NE.U32.AND P1, PT, R43, RZ, PT ;  /* 0x000000ff2b00720c */ /* 0x000fe40003f25070 */
[----:B------:R-:W-:Y:S01]  /*23a40*/  SEL R43, R8, RZ, !P4 ;  /* 0x000000ff082b7207 */ /* 0x000fe20006000000 */
[----:B------:R3:W-:Y:S01]  /*23a50*/  LDGSTS.E [R9+-0x79ff8], desc[UR48][R250.64], P0 ;  /* 0x86008000fa097fae */ /* 0x0007e20008121870 */
[----:B------:R-:W-:Y:S02]  /*23a60*/  ISETP.NE.U32.AND P2, PT, R42, RZ, PT ;  /* 0x000000ff2a00720c */ /* 0x000fe40003f45070 */
[----:B------:R-:W-:Y:S01]  /*23a70*/  IADD3 R42, R107, 0x100000, R44 ;  /* 0x001000006b2a7810 */ /* 0x000fe20007ffe02c */
[----:B------:R-:W4:Y:S01]  /*23a80*/  LDL.LU R104, [R1+0x88] ;  /* 0x0000880001687983 */ /* 0x000f220000300800 */
[----:B------:R-:W-:-:S02]  /*23a90*/  ISETP.NE.U32.AND P4, PT, R43, RZ, PT ;  /* 0x000000ff2b00720c */ /* 0x000fc40003f85070 */
[----:B-1----:R-:W-:Y:S01]  /*23aa0*/  LOP3.LUT R44, R7, 0x56, RZ, 0xfc, !PT ;  /* 0x00000056072c7812 */ /* 0x002fe200078efcff */
[----:B------:R-:W-:Y:S01]  /*23ab0*/  LDGSTS.E [R42+-0x80000], desc[UR48][R170.64], P6 ;  /* 0x80000000aa2a7fae */ /* 0x000fe2000b121870 */
[----:B------:R-:W-:Y:S01]  /*23ac0*/  ISETP.GE.AND P0, PT, R45, UR5, PT ;  /* 0x000000052d007c0c */ /* 0x000fe2000bf06270 */
[----:B------:R-:W-:Y:S01]  /*23ad0*/  ULDC UR5, c[0x0][0x230] ;  /* 0x00008c0000057ab9 */ /* 0x000fe20000000800 */
[----:B------:R-:W-:Y:S01]  /*23ae0*/  LOP3.LUT R43, R7, 0x1c, RZ, 0xfc, !PT ;  /* 0x0000001c072b7812 */ /* 0x000fe200078efcff */
        /* <DEDUP_REMOVED lines=9> */
[----:B------:R-:W-:-:S02]  /*23b80*/  LOP3.LUT R45, R7, 0x74, RZ, 0xfc, !PT ;  /* 0x00000074072d7812 */ /* 0x000fc400078efcff */
[----:B------:R-:W-:Y:S01]  /*23b90*/  LOP3.LUT R44, R7, 0x76, RZ, 0xfc, !PT ;  /* 0x00000076072c7812 */ /* 0x000fe200078efcff */
[----:B------:R-:W3:Y:S01]  /*23ba0*/  LDL.LU R103, [R1+0x8c] ;  /* 0x00008c0001677983 */ /* 0x000ee20000300800 */
[----:B------:R-:W-:Y:S02]  /*23bb0*/  ISETP.NE.U32.AND P6, PT, R43, RZ, PT ;  /* 0x000000ff2b00720c */ /* 0x000fe40003fc5070 */
[----:B------:R-:W-:Y:S01]  /*23bc0*/  ISETP.GE.AND P2, PT, R45, UR5, PT ;  /* 0x000000052d007c0c */ /* 0x000fe2000bf46270 */
[----:B------:R-:W-:Y:S01]  /*23bd0*/  ULDC UR5, c[0x0][0x230] ;  /* 0x00008c0000057ab9 */ /* 0x000fe20000000800 */
[----:B------:R-:W-:Y:S01]  /*23be0*/  LOP3.LUT R43, R7, 0x1e, RZ, 0xfc, !PT ;  /* 0x0000001e072b7812 */ /* 0x000fe200078efcff */
[----:B------:R-:W3:Y:S01]  /*23bf0*/  LDL.LU R102, [R1+0x94] ;  /* 0x0000940001667983 */ /* 0x000ee20000300800 */
[----:B------:R-:W-:Y:S02]  /*23c00*/  ISETP.NE.U32.AND P1, PT, R9, RZ, PT ;  /* 0x000000ff0900720c */ /* 0x000fe40003f25070 */
[----:B------:R-:W-:Y:S01]  /*23c10*/  ISETP.GE.AND P4, PT, R44, UR8, PT ;  /* 0x000000082c007c0c */ /* 0x000fe2000bf86270 */
[----:B------:R-:W-:Y:S01]  /*23c20*/  ULDC UR8, c[0x0][0x230] ;  /* 0x00008c0000087ab9 */ /* 0x000fe20000000800 */
[----:B------:R-:W-:-:S02]  /*23c30*/  SEL R9, R8, RZ, !P2 ;  /* 0x000000ff08097207 */ /* 0x000fc40005000000 */
[----:B------:R-:W-:Y:S01]  /*23c40*/  ISETP.GE.AND P2, PT, R43, UR5, PT ;  /* 0x000000052b007c0c */ /* 0x000fe2000bf46270 */
[----:B------:R-:W-:Y:S01]  /*23c50*/  ULDC UR5, c[0x0][0x230] ;  /* 0x00008c0000057ab9 */ /* 0x000fe20000000800 */
[C---:B------:R-:W-:Y:S02]  /*23c60*/  SEL R43, R8.reuse, RZ, !P4 ;  /* 0x000000ff082b7207 */ /* 0x040fe40006000000 */
[----:B------:R-:W-:Y:S02]  /*23c70*/  LOP3.LUT R44, R7, 0x3a, RZ, 0xfc, !PT ;  /* 0x0000003a072c7812 */ /* 0x000fe400078efcff */
[----:B------:R-:W-:Y:S01]  /*23c80*/  ISETP.NE.U32.AND P4, PT, R43, RZ, PT ;  /* 0x000000ff2b00720c */ /* 0x000fe20003f85070 */
[----:B------:R-:W-:Y:S01]  /*23c90*/  LDGSTS.E [R42+-0x7c000], desc[UR48][R162.64], P1 ;  /* 0x84000000a22a7fae */ /* 0x000fe20008921870 */
[----:B------:R-:W-:Y:S02]  /*23ca0*/  SEL R43, R8, RZ, !P3 ;  /* 0x000000ff082b7207 */ /* 0x000fe40005800000 */
[----:B------:R-:W-:Y:S01]  /*23cb0*/  ISETP.GE.AND P3, PT, R44, UR8, PT ;  /* 0x000000082c007c0c */ /* 0x000fe2000bf66270 */
[----:B------:R-:W-:Y:S01]  /*23cc0*/  LDGSTS.E [R42+-0x7bff8], desc[UR48][R160.64], P6 ;  /* 0x84008000a02a7fae */ /* 0x000fe2000b121870 */
[----:B------:R-:W-:Y:S01]  /*23cd0*/  LOP3.LUT R44, R6, 0x60, RZ, 0x3c, !PT ;  /* 0x00000060062c7812 */ /* 0x000fe200078e3cff */
[----:B------:R-:W-:Y:S01]  /*23ce0*/  ULDC UR8, c[0x0][0x240] ;  /* 0x0000900000087ab9 */ /* 0x000fe20000000800 */
[----:B------:R-:W-:-:S02]  /*23cf0*/  ISETP.NE.U32.AND P1, PT, R9, RZ, PT ;  /* 0x000000ff0900720c */ /* 0x000fc40003f25070 */
[----:B------:R-:W-:Y:S01]  /*23d00*/  LOP3.LUT R45, R7, 0x38, RZ, 0xfc, !PT ;  /* 0x00000038072d7812 */ /* 0x000fe200078efcff */
[----:B------:R-:W-:Y:S01]  /*23d10*/  STL [R1+0x1418], R44 ;  /* 0x0014182c01007387 */ /* 0x000fe20000100800 */
[----:B------:R-:W-:Y:S02]  /*23d20*/  SEL R9, R8, RZ, !P5 ;  /* 0x000000ff08097207 */ /* 0x000fe40006800000 */
[----:B------:R-:W-:Y:S01]  /*23d30*/  ISETP.GE.AND P6, PT, R45, UR5, PT ;  /* 0x000000052d007c0c */ /* 0x000fe2000bfc6270 */
[----:B------:R-:W3:Y:S06]  /*23d40*/  LDL.LU R101, [R1+0x9c] ;  /* 0x00009c0001657983 */ /* 0x000eec0000300800 */
[----:B------:R-:W-:Y:S01]  /*23d50*/  LDGSTS.E [R42+-0x7a000], desc[UR48][R110.64], P1 ;  /* 0x860000006e2a7fae */ /* 0x000fe20008921870 */
[----:B------:R-:W-:Y:S01]  /*23d60*/  ISETP.NE.U32.AND P5, PT, R9, RZ, PT ;  /* 0x000000ff0900720c */ /* 0x000fe20003fa5070 */
[----:B------:R-:W-:-:S02]  /*23d70*/  ULDC UR5, c[0x0][0x230] ;  /* 0x00008c0000057ab9 */ /* 0x000fc40000000800 */
[----:B------:R-:W3:Y:S04]  /*23d80*/  LDL.LU R112, [R1+0xa0] ;  /* 0x0000a00001707983 */ /* 0x000ee80000300800 */
[----:B------:R4:W-:Y:S04]  /*23d90*/  LDGSTS.E [R42+-0x79ff8], desc[UR48][R62.64], P4 ;  /* 0x860080003e2a7fae */ /* 0x0009e8000a121870 */
[----:B------:R-:W3:Y:S04]  /*23da0*/  LDL.LU R111, [R1+0xa8] ;  /* 0x0000a800016f7983 */ /* 0x000ee80000300800 */
[----:B------:R-:W3:Y:S04]  /*23db0*/  LDL.LU R110, [R1+0xb0] ;  /* 0x0000b000016e7983 */ /* 0x000ee80000300800 */
[----:B------:R-:W3:Y:S04]  /*23dc0*/  LDL.LU R109, [R1+0xb4] ;  /* 0x0000b400016d7983 */ /* 0x000ee80000300800 */
[----:B------:R-:W3:Y:S04]  /*23dd0*/  LDL.LU R118, [R1+0xbc] ;  /* 0x0000bc0001767983 */ /* 0x000ee80000300800 */
[----:B------:R-:W-:Y:S04]  /*23de0*/  STL.64 [R1+0x1630], R158 ;  /* 0x0016309e01007387 */ /* 0x000fe80000100a00 */
[----:B------:R-:W-:Y:S01]  /*23df0*/  STL.64 [R1+0x1638], R156 ;  /* 0x0016389c01007387 */ /* 0x000fe20000100a00 */
[----:B--2---:R-:W-:-:S04]  /*23e00*/  LEA R46, P4, R117, R0, 0x2 ;  /* 0x00000000752e7211 */ /* 0x004fc800078810ff */
[----:B------:R-:W-:Y:S02]  /*23e10*/  LEA.HI.X.SX32 R47, R117, R3, 0x2, P4 ;  /* 0x00000003752f7211 */ /* 0x000fe400020f16ff */
[----:B------:R-:W2:Y:S01]  /*23e20*/  LDL.LU R117, [R1+0xc0] ;  /* 0x0000c00001757983 */ /* 0x000ea20000300800 */
[----:B------:R-:W-:Y:S02]  /*23e30*/  SEL R9, R8, RZ, !P6 ;  /* 0x000000ff08097207 */ /* 0x000fe40007000000 */
[----:B------:R-:W-:Y:S01]  /*23e40*/  ISETP.NE.U32.AND P6, PT, R43, RZ, PT ;  /* 0x000000ff2b00720c */ /* 0x000fe20003fc5070 */
[----:B------:R-:W2:Y:S01]  /*23e50*/  LDL.LU R234, [R1+0xb8] ;  /* 0x0000b80001ea7983 */ /* 0x000ea20000300800 */
[----:B------:R-:W-:Y:S02]  /*23e60*/  ISETP.NE.U32.AND P1, PT, R9, RZ, PT ;  /* 0x000000ff0900720c */ /* 0x000fe40003f25070 */
[----:B------:R-:W-:Y:S01]  /*23e70*/  IADD3 R9, R107, 0x100000, R44 ;  /* 0x001000006b097810 */ /* 0x000fe20007ffe02c */
[----:B------:R3:W-:Y:S04]  /*23e80*/  STL.64 [R1+0x230], R46 ;  /* 0x0002302e01007387 */ /* 0x0007e80000100a00 */
[----:B------:R-:W-:Y:S01]  /*23e90*/  LDGSTS.E [R9+-0x80000], desc[UR48][R158.64], P5 ;  /* 0x800000009e097fae */ /* 0x000fe2000a921870 */
[----:B----4-:R-:W-:-:S03]  /*23ea0*/  LEA R62, P5, R104, R0, 0x2 ;  /* 0x00000000683e7211 */ /* 0x010fc600078a10ff */
[----:B------:R1:W-:Y:S01]  /*23eb0*/  LDGSTS.E [R9+-0x7fff8], desc[UR48][R156.64], P6 ;  /* 0x800080009c097fae */ /* 0x0003e2000b121870 */
[----:B------:R-:W-:-:S03]  /*23ec0*/  LEA.HI.X.SX32 R63, R104, R3, 0x2, P5 ;  /* 0x00000003683f7211 */ /* 0x000fc600028f16ff */
[----:B------:R-:W4:Y:S01]  /*23ed0*/  LDL.LU R235, [R1+0xac] ;  /* 0x0000ac0001eb7983 */ /* 0x000f220000300800 */
[----:B---3--:R-:W-:-:S03]  /*23ee0*/  LEA R46, P6, R103, R0, 0x2 ;  /* 0x00000000672e7211 */ /* 0x008fc600078c10ff */
[----:B------:R-:W-:Y:S01]  /*23ef0*/  LDGSTS.E [R9+-0x7e000], desc[UR48][R154.64], P1 ;  /* 0x820000009a097fae */ /* 0x000fe20008921870 */
[----:B------:R-:W-:-:S03]  /*23f00*/  LEA.HI.X.SX32 R47, R103, R3, 0x2, P6 ;  /* 0x00000003672f7211 */ /* 0x000fc600030f16ff */
[----:B------:R3:W-:Y:S01]  /*23f10*/  STL.64 [R1+0x270], R62 ;  /* 0x0002703e01007387 */ /* 0x0007e20000100a00 */
[----:B------:R-:W-:-:S03]  /*23f20*/  LEA R54, P4, R102, R0, 0x2 ;  /* 0x0000000066367211 */ /* 0x000fc600078810ff */
[----:B------:R1:W-:Y:S01]  /*23f30*/  STL.64 [R1+0x2b0], R46 ;  /* 0x0002b02e01007387 */ /* 0x0003e20000100a00 */
[----:B------:R-:W-:-:S03]  /*23f40*/  LEA.HI.X.SX32 R55, R102, R3, 0x2, P4 ;  /* 0x0000000366377211 */ /* 0x000fc600020f16ff */
[----:B------:R-:W4:Y:S04]  /*23f50*/  LDL.LU R48, [R1+0xa4] ;  /* 0x0000a40001307983 */ /* 0x000f280000300800 */
[----:B------:R-:W4:Y:S04]  /*23f60*/  LDL.LU R51, [R1+0x98] ;  /* 0x0000980001337983 */ /* 0x000f280000300800 */
[----:B------:R1:W-:Y:S01]  /*23f70*/  STL.64 [R1+0x2f0], R54 ;  /* 0x0002f03601007387 */ /* 0x0003e20000100a00 */
[----:B---3--:R-:W-:-:S04]  /*23f80*/  LEA R62, P5, R101, R0, 0x2 ;  /* 0x00000000653e7211 */ /* 0x008fc800078a10ff */
[----:B------:R-:W-:Y:S02]  /*23f90*/  LEA.HI.X.SX32 R63, R101, R3, 0x2, P5 ;  /* 0x00000003653f7211 */ /* 0x000fe400028f16ff */
[----:B-1----:R-:W-:-:S04]  /*23fa0*/  LEA R46, P6, R112, R0, 0x2 ;  /* 0x00000000702e7211 */ /* 0x002fc800078c10ff */
[----:B------:R-:W-:Y:S01]  /*23fb0*/  LEA.HI.X.SX32 R47, R112, R3, 0x2, P6 ;  /* 0x00000003702f7211 */ /* 0x000fe200030f16ff */
[----:B------:R1:W-:Y:S01]  /*23fc0*/  STL.64 [R1+0x330], R62 ;  /* 0x0003303e01007387 */ /* 0x0003e20000100a00 */
[----:B------:R-:W-:-:S03]  /*23fd0*/  LEA R54, P4, R111, R0, 0x2 ;  /* 0x000000006f367211 */ /* 0x000fc600078810ff */
[----:B------:R3:W-:Y:S04]  /*23fe0*/  STL.64 [R1+0x370], R46 ;  /* 0x0003702e01007387 */ /* 0x0007e80000100a00 */
[----:B------:R-:W4:Y:S01]  /*23ff0*/  LDL.LU R53, [R1+0x90] ;  /* 0x0000900001357983 */ /* 0x000f220000300800 */
[----:B------:R-:W-:-:S03]  /*24000*/  LEA.HI.X.SX32 R55, R111, R3, 0x2, P4 ;  /* 0x000000036f377211 */ /* 0x000fc600020f16ff */
[----:B------:R-:W4:Y:S01]  /*24010*/  LDL.LU R56, [R1+0x84] ;  /* 0x0000840001387983 */ /* 0x000f220000300800 */
[----:B-1----:R-:W-:-:S03]  /*24020*/  LEA R62, P5, R110, R0, 0x2 ;  /* 0x000000006e3e7211 */ /* 0x002fc600078a10ff */
[----:B------:R-:W4:Y:S01]  /*24030*/  LDL.LU R59, [R1+0x7c] ;  /* 0x00007c00013b7983 */ /* 0x000f220000300800 */
[----:B------:R-:W-:-:S03]  /*24040*/  LEA.HI.X.SX32 R63, R110, R3, 0x2, P5 ;  /* 0x000000036e3f7211 */ /* 0x000fc600028f16ff */
[----:B------:R1:W-:Y:S04]  /*24050*/  STL.64 [R1+0x3b0], R54 ;  /* 0x0003b03601007387 */ /* 0x0003e80000100a00 */
[----:B------:R-:W4:Y:S01]  /*24060*/  LDL.LU R61, [R1+0x68] ;  /* 0x00006800013d7983 */ /* 0x000f220000300800 */
[----:B---3--:R-:W-:-:S03]  /*24070*/  LEA R46, P6, R109, R0, 0x2 ;  /* 0x000000006d2e7211 */ /* 0x008fc600078c10ff */
[----:B------:R-:W3:Y:S04]  /*24080*/  LDL.LU R104, [R1+0x38] ;  /* 0x0000380001687983 */ /* 0x000ee80000300800 */
[----:B------:R2:W-:Y:S01]  /*24090*/  STL.64 [R1+0x3f0], R62 ;  /* 0x0003f03e01007387 */ /* 0x0005e20000100a00 */
[----:B-1----:R-:W-:-:S03]  /*240a0*/  LEA R54, P4, R118, R0, 0x2 ;  /* 0x0000000076367211 */ /* 0x002fc600078810ff */
[----:B------:R-:W3:Y:S01]  /*240b0*/  LDL.LU R103, [R1+0x2c] ;  /* 0x00002c0001677983 */ /* 0x000ee20000300800 */
[----:B------:R-:W-:-:S03]  /*240c0*/  LEA.HI.X.SX32 R47, R109, R3, 0x2, P6 ;  /* 0x000000036d2f7211 */ /* 0x000fc600030f16ff */
[----:B------:R-:W3:Y:S01]  /*240d0*/  LDL.LU R102, [R1+0x28] ;  /* 0x0000280001667983 */ /* 0x000ee20000300800 */
[----:B------:R-:W-:-:S03]  /*240e0*/  LEA.HI.X.SX32 R55, R118, R3, 0x2, P4 ;  /* 0x0000000376377211 */ /* 0x000fc600020f16ff */
[----:B------:R1:W-:Y:S04]  /*240f0*/  STL.64 [R1+0x430], R46 ;  /* 0x0004302e01007387 */ /* 0x0003e80000100a00 */
[----:B------:R-:W3:Y:S04]  /*24100*/  LDL.LU R101, [R1+0x20] ;  /* 0x0000200001657983 */ /* 0x000ee80000300800 */
[----:B------:R-:W3:Y:S04]  /*24110*/  LDL.LU R112, [R1+0x1c] ;  /* 0x00001c0001707983 */ /* 0x000ee80000300800 */
[----:B------:R4:W-:Y:S04]  /*24120*/  STL.64 [R1+0x470], R54 ;  /* 0x0004703601007387 */ /* 0x0009e80000100a00 */
[----:B------:R-:W3:Y:S04]  /*24130*/  LDL.LU R111, [R1+0x18] ;  /* 0x00001800016f7983 */ /* 0x000ee80000300800 */
[----:B------:R-:W3:Y:S04]  /*24140*/  LDL.LU R110, [R1+0x10] ;  /* 0x00001000016e7983 */ /* 0x000ee80000300800 */
[----:B------:R-:W3:Y:S01]  /*24150*/  LDL.LU R109, [R1+0xc] ;  /* 0x00000c00016d7983 */ /* 0x000ee20000300800 */
[----:B--2---:R-:W-:-:S04]  /*24160*/  LEA R62, P5, R117, R0, 0x2 ;  /* 0x00000000753e7211 */ /* 0x004fc800078a10ff */
[----:B------:R-:W-:-:S05]  /*24170*/  LEA.HI.X.SX32 R63, R117, R3, 0x2, P5 ;  /* 0x00000003753f7211 */ /* 0x000fca00028f16ff */
[----:B------:R2:W-:Y:S04]  /*24180*/  STL.64 [R1+0x4b0], R62 ;  /* 0x0004b03e01007387 */ /* 0x0005e80000100a00 */
[----:B------:R-:W3:Y:S04]  /*24190*/  LDL.LU R118, [R1+0x4] ;  /* 0x0000040001767983 */ /* 0x000ee80000300800 */
[----:B------:R-:W3:Y:S01]  /*241a0*/  LDL.LU R117, [R1] ;  /* 0x0000000001757983 */ /* 0x000ee20000300800 */
[-C--:B-1----:R-:W-:Y:S02]  /*241b0*/  LEA R46, P6, R234, R0.reuse, 0x2 ;  /* 0x00000000ea2e7211 */ /* 0x082fe400078c10ff */
[----:B----4-:R-:W-:-:S02]  /*241c0*/  LEA R54, P4, R235, R0, 0x2 ;  /* 0x00000000eb367211 */ /* 0x010fc400078810ff */
[-C--:B------:R-:W-:Y:S02]  /*241d0*/  LEA.HI.X.SX32 R47, R234, R3.reuse, 0x2, P6 ;  /* 0x00000003ea2f7211 */ /* 0x080fe400030f16ff */
[----:B------:R-:W-:-:S03]  /*241e0*/  LEA.HI.X.SX32 R55, R235, R3, 0x2, P4 ;  /* 0x00000003eb377211 */ /* 0x000fc600020f16ff */
[----:B------:R1:W-:Y:S04]  /*241f0*/  STL.64 [R1+0x4f0], R46 ;  /* 0x0004f02e01007387 */ /* 0x0003e80000100a00 */
[----:B------:R4:W-:Y:S01]  /*24200*/  STL.64 [R1+0x530], R54 ;  /* 0x0005303601007387 */ /* 0x0009e20000100a00 */
[CC--:B--2---:R-:W-:Y:S02]  /*24210*/  LEA R62, P5, R48.reuse, R0.reuse, 0x2 ;  /* 0x00000000303e7211 */ /* 0x0c4fe400078a10ff */
[C---:B-1----:R-:W-:Y:S02]  /*24220*/  LEA R46, P6, R51.reuse, R0, 0x2 ;  /* 0x00000000332e7211 */ /* 0x042fe400078c10ff */
[-C--:B------:R-:W-:Y:S02]  /*24230*/  LEA.HI.X.SX32 R63, R48, R3.reuse, 0x2, P5 ;  /* 0x00000003303f7211 */ /* 0x080fe400028f16ff */
[----:B------:R-:W-:-:S03]  /*24240*/  LEA.HI.X.SX32 R47, R51, R3, 0x2, P6 ;  /* 0x00000003332f7211 */ /* 0x000fc600030f16ff */
[----:B------:R1:W-:Y:S04]  /*24250*/  STL.64 [R1+0x570], R62 ;  /* 0x0005703e01007387 */ /* 0x0003e80000100a00 */
[----:B------:R2:W-:Y:S01]  /*24260*/  STL.64 [R1+0x5b0], R46 ;  /* 0x0005b02e01007387 */ /* 0x0005e20000100a00 */
[----:B----4-:R-:W-:-:S04]  /*24270*/  LEA R54, P4, R53, R0, 0x2 ;  /* 0x0000000035367211 */ /* 0x010fc800078810ff */
[-C--:B------:R-:W-:Y:S02]  /*24280*/  LEA.HI.X.SX32 R55, R53, R3.reuse, 0x2, P4 ;  /* 0x0000000335377211 */ /* 0x080fe400020f16ff */
[CC--:B-1----:R-:W-:Y:S02]  /*24290*/  LEA R62, P5, R56.reuse, R0.reuse, 0x2 ;  /* 0x00000000383e7211 */ /* 0x0c2fe400078a10ff */
[C---:B--2---:R-:W-:Y:S01]  /*242a0*/  LEA R46, P6, R59.reuse, R0, 0x2 ;  /* 0x000000003b2e7211 */ /* 0x044fe200078c10ff */
[----:B------:R1:W-:Y:S01]  /*242b0*/  STL.64 [R1+0x5f0], R54 ;  /* 0x0005f03601007387 */ /* 0x0003e20000100a00 */
[-C--:B------:R-:W-:Y:S02]  /*242c0*/  LEA.HI.X.SX32 R63, R56, R3.reuse, 0x2, P5 ;  /* 0x00000003383f7211 */ /* 0x080fe400028f16ff */
[----:B------:R-:W-:-:S03]  /*242d0*/  LEA.HI.X.SX32 R47, R59, R3, 0x2, P6 ;  /* 0x000000033b2f7211 */ /* 0x000fc600030f16ff */
[----:B------:R3:W-:Y:S01]  /*242e0*/  STL.64 [R1+0x630], R62 ;  /* 0x0006303e01007387 */ /* 0x0007e20000100a00 */
[----:B-1----:R-:W-:-:S03]  /*242f0*/  LEA R54, P4, R61, R0, 0x2 ;  /* 0x000000003d367211 */ /* 0x002fc600078810ff */
[----:B------:R1:W-:Y:S01]  /*24300*/  STL.64 [R1+0x670], R46 ;  /* 0x0006702e01007387 */ /* 0x0003e20000100a00 */
[----:B------:R-:W-:Y:S02]  /*24310*/  LEA.HI.X.SX32 R55, R61, R3, 0x2, P4 ;  /* 0x000000033d377211 */ /* 0x000fe400020f16ff */
[----:B---3--:R-:W-:-:S03]  /*24320*/  LEA R62, P5, R104, R0, 0x2 ;  /* 0x00000000683e7211 */ /* 0x008fc600078a10ff */
[----:B------:R2:W-:Y:S01]  /*24330*/  STL.64 [R1+0x6e8], R54 ;  /* 0x0006e83601007387 */ /* 0x0005e20000100a00 */
[----:B------:R-:W-:Y:S02]  /*24340*/  LEA.HI.X.SX32 R63, R104, R3, 0x2, P5 ;  /* 0x00000003683f7211 */ /* 0x000fe400028f16ff */
[----:B-1----:R-:W-:-:S04]  /*24350*/  LEA R46, P6, R103, R0, 0x2 ;  /* 0x00000000672e7211 */ /* 0x002fc800078c10ff */
[-C--:B------:R-:W-:Y:S02]  /*24360*/  LEA.HI.X.SX32 R47, R103, R3.reuse, 0x2, P6 ;  /* 0x00000003672f7211 */ /* 0x080fe400030f16ff */
[CC--:B--2---:R-:W-:Y:S01]  /*24370*/  LEA R54, P4, R102.reuse, R0.reuse, 0x2 ;  /* 0x0000000066367211 */ /* 0x0c4fe200078810ff */
[----:B------:R1:W-:Y:S03]  /*24380*/  STL.64 [R1+0x728], R62 ;  /* 0x0007283e01007387 */ /* 0x0003e60000100a00 */
[----:B------:R-:W-:Y:S01]  /*24390*/  LEA.HI.X.SX32 R55, R102, R3, 0x2, P4 ;  /* 0x0000000366377211 */ /* 0x000fe200020f16ff */
[----:B------:R2:W-:Y:S04]  /*243a0*/  STL.64 [R1+0x788], R46 ;  /* 0x0007882e01007387 */ /* 0x0005e80000100a00 */
[----:B------:R3:W-:Y:S01]  /*243b0*/  STL.64 [R1+0x7d0], R54 ;  /* 0x0007d03601007387 */ /* 0x0007e20000100a00 */
[----:B-1----:R-:W-:-:S02]  /*243c0*/  LEA R62, P5, R101, R0, 0x2 ;  /* 0x00000000653e7211 */ /* 0x002fc400078a10ff */
[CC--:B--2---:R-:W-:Y:S02]  /*243d0*/  LEA R46, P6, R112.reuse, R0.reuse, 0x2 ;  /* 0x00000000702e7211 */ /* 0x0c4fe400078c10ff */
[-C--:B------:R-:W-:Y:S02]  /*243e0*/  LEA.HI.X.SX32 R63, R101, R3.reuse, 0x2, P5 ;  /* 0x00000003653f7211 */ /* 0x080fe400028f16ff */
[C---:B---3--:R-:W-:Y:S02]  /*243f0*/  LEA R54, P4, R111.reuse, R0, 0x2 ;  /* 0x000000006f367211 */ /* 0x048fe400078810ff */
[-C--:B------:R-:W-:Y:S01]  /*24400*/  LEA.HI.X.SX32 R47, R112, R3.reuse, 0x2, P6 ;  /* 0x00000003702f7211 */ /* 0x080fe200030f16ff */
[----:B------:R1:W-:Y:S01]  /*24410*/  STL.64 [R1+0x818], R62 ;  /* 0x0008183e01007387 */ /* 0x0003e20000100a00 */
[----:B------:R-:W-:-:S03]  /*24420*/  LEA.HI.X.SX32 R55, R111, R3, 0x2, P4 ;  /* 0x000000036f377211 */ /* 0x000fc600020f16ff */
[----:B------:R2:W-:Y:S04]  /*24430*/  STL.64 [R1+0x858], R46 ;  /* 0x0008582e01007387 */ /* 0x0005e80000100a00 */
[----:B------:R-:W-:Y:S01]  /*24440*/  STL.64 [R1+0x898], R54 ;  /* 0x0008983601007387 */ /* 0x000fe20000100a00 */
[CC--:B-1----:R-:W-:Y:S02]  /*24450*/  LEA R62, P5, R110.reuse, R0.reuse, 0x2 ;  /* 0x000000006e3e7211 */ /* 0x0c2fe400078a10ff */
[C---:B--2---:R-:W-:Y:S02]  /*24460*/  LEA R46, P6, R109.reuse, R0, 0x2 ;  /* 0x000000006d2e7211 */ /* 0x044fe400078c10ff */
[-C--:B------:R-:W-:Y:S02]  /*24470*/  LEA.HI.X.SX32 R63, R110, R3.reuse, 0x2, P5 ;  /* 0x000000036e3f7211 */ /* 0x080fe400028f16ff */
[----:B------:R-:W-:-:S03]  /*24480*/  LEA.HI.X.SX32 R47, R109, R3, 0x2, P6 ;  /* 0x000000036d2f7211 */ /* 0x000fc600030f16ff */
[----:B------:R-:W-:Y:S04]  /*24490*/  STL.64 [R1+0x8d8], R62 ;  /* 0x0008d83e01007387 */ /* 0x000fe80000100a00 */
[----:B------:R1:W-:Y:S02]  /*244a0*/  STL.64 [R1+0x928], R46 ;  /* 0x0009282e01007387 */ /* 0x0003e40000100a00 */
[----:B-1----:R-:W-:-:S04]  /*244b0*/  LEA R46, P6, R252, R0, 0x2 ;  /* 0x00000000fc2e7211 */ /* 0x002fc800078c10ff */
[----:B------:R-:W-:Y:S02]  /*244c0*/  LEA.HI.X.SX32 R47, R252, R3, 0x2, P6 ;  /* 0x00000003fc2f7211 */ /* 0x000fe400030f16ff */
[----:B------:R-:W-:-:S04]  /*244d0*/  LEA R54, P4, R118, R0, 0x2 ;  /* 0x0000000076367211 */ /* 0x000fc800078810ff */
[----:B------:R-:W-:Y:S02]  /*244e0*/  LEA.HI.X.SX32 R55, R118, R3, 0x2, P4 ;  /* 0x0000000376377211 */ /* 0x000fe400020f16ff */
[----:B------:R-:W-:-:S03]  /*244f0*/  LEA R62, P5, R117, R0, 0x2 ;  /* 0x00000000753e7211 */ /* 0x000fc600078a10ff */
[----:B------:R1:W-:Y:S01]  /*24500*/  STL.64 [R1+0x968], R54 ;  /* 0x0009683601007387 */ /* 0x0003e20000100a00 */
[----:B------:R-:W-:-:S05]  /*24510*/  LEA.HI.X.SX32 R63, R117, R3, 0x2, P5 ;  /* 0x00000003753f7211 */ /* 0x000fca00028f16ff */
[----:B------:R2:W-:Y:S01]  /*24520*/  STL.64 [R1+0x9b8], R62 ;  /* 0x0009b83e01007387 */ /* 0x0005e20000100a00 */
[----:B-1----:R-:W-:-:S03]  /*24530*/  LEA R54, P4, R151, R0, 0x2 ;  /* 0x0000000097367211 */ /* 0x002fc600078810ff */
[----:B------:R1:W-:Y:S01]  /*24540*/  STL.64 [R1+0xa00], R46 ;  /* 0x000a002e01007387 */ /* 0x0003e20000100a00 */
[----:B------:R-:W-:Y:S02]  /*24550*/  LEA.HI.X.SX32 R55, R151, R3, 0x2, P4 ;  /* 0x0000000397377211 */ /* 0x000fe400020f16ff */
[----:B--2---:R-:W-:-:S03]  /*24560*/  LEA R62, P5, R150, R0, 0x2 ;  /* 0x00000000963e7211 */ /* 0x004fc600078a10ff */
        /* <DEDUP_REMOVED lines=10> */
[-C--:B--2---:R-:W-:Y:S02]  /*24610*/  LEA R46, P6, R41, R0.reuse, 0x2 ;  /* 0x00000000292e7211 */ /* 0x084fe400078c10ff */
[-C--:B------:R-:W-:Y:S02]  /*24620*/  LEA.HI.X.SX32 R63, R147, R3.reuse, 0x2, P5 ;  /* 0x00000003933f7211 */ /* 0x080fe400028f16ff */
[C---:B---3--:R-:W-:Y:S02]  /*24630*/  LEA R54, P4, R40.reuse, R0, 0x2 ;  /* 0x0000000028367211 */ /* 0x048fe400078810ff */
[-C--:B------:R-:W-:Y:S01]  /*24640*/  LEA.HI.X.SX32 R47, R41, R3.reuse, 0x2, P6 ;  /* 0x00000003292f7211 */ /* 0x080fe200030f16ff */
[----:B------:R1:W-:Y:S01]  /*24650*/  STL.64 [R1+0xb38], R62 ;  /* 0x000b383e01007387 */ /* 0x0003e20000100a00 */
[----:B------:R-:W-:-:S03]  /*24660*/  LEA.HI.X.SX32 R55, R40, R3, 0x2, P4 ;  /* 0x0000000328377211 */ /* 0x000fc600020f16ff */
[----:B------:R2:W-:Y:S04]  /*24670*/  STL.64 [R1+0xb78], R46 ;  /* 0x000b782e01007387 */ /* 0x0005e80000100a00 */
[----:B------:R3:W-:Y:S01]  /*24680*/  STL.64 [R1+0xbb8], R54 ;  /* 0x000bb83601007387 */ /* 0x0007e20000100a00 */
[----:B-1----:R-:W-:-:S03]  /*24690*/  LEA R62, P5, R39, R0, 0x2 ;  /* 0x00000000273e7211 */ /* 0x002fc600078a10ff */
[----:B------:R-:W4:Y:S01]  /*246a0*/  LDL.LU R111, [R1+0x174] ;  /* 0x00017400016f7983 */ /* 0x000f220000300800 */
[----:B--2---:R-:W-:-:S03]  /*246b0*/  LEA R46, P6, R38, R0, 0x2 ;  /* 0x00000000262e7211 */ /* 0x004fc600078c10ff */
[----:B------:R-:W2:Y:S01]  /*246c0*/  LDL.LU R110, [R1+0x170] ;  /* 0x00017000016e7983 */ /* 0x000ea20000300800 */
[-C--:B------:R-:W-:Y:S02]  /*246d0*/  LEA.HI.X.SX32 R63, R39, R3.reuse, 0x2, P5 ;  /* 0x00000003273f7211 */ /* 0x080fe400028f16ff */
[CC--:B---3--:R-:W-:Y:S02]  /*246e0*/  LEA R54, P4, R37.reuse, R0.reuse, 0x2 ;  /* 0x0000000025367211 */ /* 0x0c8fe400078810ff */
[-C--:B------:R-:W-:Y:S01]  /*246f0*/  LEA.HI.X.SX32 R47, R38, R3.reuse, 0x2, P6 ;  /* 0x00000003262f7211 */ /* 0x080fe200030f16ff */
[----:B------:R-:W-:Y:S01]  /*24700*/  STL.64 [R1+0xbf8], R62 ;  /* 0x000bf83e01007387 */ /* 0x000fe20000100a00 */
[----:B------:R-:W-:Y:S02]  /*24710*/  LEA.HI.X.SX32 R55, R37, R3, 0x2, P4 ;  /* 0x0000000325377211 */ /* 0x000fe400020f16ff */
[-C--:B------:R-:W-:Y:S01]  /*24720*/  LEA R40, P5, R36, R0.reuse, 0x2 ;  /* 0x0000000024287211 */ /* 0x080fe200078a10ff */
[----:B------:R1:W-:Y:S01]  /*24730*/  STL.64 [R1+0xc38], R46 ;  /* 0x000c382e01007387 */ /* 0x0003e20000100a00 */
[----:B------:R-:W-:-:S02]  /*24740*/  LEA R38, P4, R99, R0, 0x2 ;  /* 0x0000000063267211 */ /* 0x000fc400078810ff */
[----:B------:R-:W-:Y:S01]  /*24750*/  LEA.HI.X.SX32 R41, R36, R3, 0x2, P5 ;  /* 0x0000000324297211 */ /* 0x000fe200028f16ff */
[----:B------:R-:W-:Y:S04]  /*24760*/  STL.64 [R1+0xc70], R54 ;  /* 0x000c703601007387 */ /* 0x000fe80000100a00 */
[----:B------:R-:W3:Y:S01]  /*24770*/  LDL.LU R61, [R1+0x168] ;  /* 0x00016800013d7983 */ /* 0x000ee20000300800 */
[----:B-1----:R-:W-:-:S03]  /*24780*/  LEA R46, P6, R106, R0, 0x2 ;  /* 0x000000006a2e7211 */ /* 0x002fc600078c10ff */
[----:B------:R-:W3:Y:S01]  /*24790*/  LDL.LU R109, [R1+0x150] ;  /* 0x00015000016d7983 */ /* 0x000ee20000300800 */
[----:B------:R-:W-:-:S03]  /*247a0*/  LEA.HI.X.SX32 R47, R106, R3, 0x2, P6 ;  /* 0x000000036a2f7211 */ /* 0x000fc600030f16ff */
[----:B------:R1:W-:Y:S01]  /*247b0*/  STL.64 [R1+0xcb0], R40 ;  /* 0x000cb02801007387 */ /* 0x0003e20000100a00 */
[----:B------:R-:W-:-:S03]  /*247c0*/  LEA.HI.X.SX32 R39, R99, R3, 0x2, P4 ;  /* 0x0000000363277211 */ /* 0x000fc600020f16ff */
[----:B------:R-:W-:Y:S04]  /*247d0*/  STL.64 [R1+0xcf8], R46 ;  /* 0x000cf82e01007387 */ /* 0x000fe80000100a00 */
[----:B------:R-:W3:Y:S01]  /*247e0*/  LDL.LU R118, [R1+0x138] ;  /* 0x0001380001767983 */ /* 0x000ee20000300800 */
[----:B-1----:R-:W-:-:S03]  /*247f0*/  LEA R40, P5, R91, R0, 0x2 ;  /* 0x000000005b287211 */ /* 0x002fc600078a10ff */
[----:B------:R-:W3:Y:S01]  /*24800*/  LDL.LU R62, [R1+0x120] ;  /* 0x00012000013e7983 */ /* 0x000ee20000300800 */
[----:B------:R-:W-:-:S03]  /*24810*/  LEA.HI.X.SX32 R41, R91, R3, 0x2, P5 ;  /* 0x000000035b297211 */ /* 0x000fc600028f16ff */
[----:B------:R1:W-:Y:S04]  /*24820*/  STL.64 [R1+0xd30], R38 ;  /* 0x000d302601007387 */ /* 0x0003e80000100a00 */
[----:B------:R-:W3:Y:S04]  /*24830*/  LDL.LU R63, [R1+0x118] ;  /* 0x00011800013f7983 */ /* 0x000ee80000300800 */
[----:B------:R1:W-:Y:S04]  /*24840*/  STL.64 [R1+0xd70], R40 ;  /* 0x000d702801007387 */ /* 0x0003e80000100a00 */
[----:B------:R-:W3:Y:S01]  /*24850*/  LDL.LU R117, [R1+0x114] ;  /* 0x0001140001757983 */ /* 0x000ee20000300800 */
[----:B------:R-:W-:-:S04]  /*24860*/  LEA R36, P6, R83, R0, 0x2 ;  /* 0x0000000053247211 */ /* 0x000fc800078c10ff */
[----:B------:R-:W-:Y:S02]  /*24870*/  LEA.HI.X.SX32 R37, R83, R3, 0x2, P6 ;  /* 0x0000000353257211 */ /* 0x000fe400030f16ff */
[----:B-1----:R-:W-:-:S03]  /*24880*/  LEA R38, P4, R74, R0, 0x2 ;  /* 0x000000004a267211 */ /* 0x002fc600078810ff */
[----:B------:R1:W-:Y:S01]  /*24890*/  STL.64 [R1+0xdc0], R36 ;  /* 0x000dc02401007387 */ /* 0x0003e20000100a00 */
[----:B------:R-:W-:-:S03]  /*248a0*/  LEA R40, P5, R65, R0, 0x2 ;  /* 0x0000000041287211 */ /* 0x000fc600078a10ff */
[----:B------:R-:W3:Y:S01]  /*248b0*/  LDL.LU R104, [R1+0x110] ;  /* 0x0001100001687983 */ /* 0x000ee20000300800 */
[----:B------:R-:W-:-:S03]  /*248c0*/  LEA.HI.X.SX32 R39, R74, R3, 0x2, P4 ;  /* 0x000000034a277211 */ /* 0x000fc600020f16ff */
[----:B------:R-:W3:Y:S01]  /*248d0*/  LDL.LU R103, [R1+0xfc] ;  /* 0x0000fc0001677983 */ /* 0x000ee20000300800 */
[-C--:B------:R-:W-:Y:S02]  /*248e0*/  LEA.HI.X.SX32 R41, R65, R3.reuse, 0x2, P5 ;  /* 0x0000000341297211 */ /* 0x080fe400028f16ff */
[C---:B-1----:R-:W-:Y:S01]  /*248f0*/  LEA R36, P6, R57.reuse, R0, 0x2 ;  /* 0x0000000039247211 */ /* 0x042fe200078c10ff */
[----:B------:R1:W-:Y:S04]  /*24900*/  STL.64 [R1+0xe00], R38 ;  /* 0x000e002601007387 */ /* 0x0003e80000100a00 */
[----:B------:R-:W3:Y:S01]  /*24910*/  LDL.LU R102, [R1+0xf4] ;  /* 0x0000f40001667983 */ /* 0x000ee20000300800 */
[----:B------:R-:W-:-:S03]  /*24920*/  LEA.HI.X.SX32 R37, R57, R3, 0x2, P6 ;  /* 0x0000000339257211 */ /* 0x000fc600030f16ff */
[----:B------:R-:W3:Y:S01]  /*24930*/  LDL.LU R101, [R1+0xf0] ;  /* 0x0000f00001657983 */ /* 0x000ee20000300800 */
[----:B-1----:R-:W-:-:S03]  /*24940*/  LEA R38, P4, R49, R0, 0x2 ;  /* 0x0000000031267211 */ /* 0x002fc600078810ff */
[----:B------:R4:W-:Y:S01]  /*24950*/  STL.64 [R1+0xe40], R40 ;  /* 0x000e402801007387 */ /* 0x0009e20000100a00 */
[----:B------:R-:W-:-:S03]  /*24960*/  LEA.HI.X.SX32 R39, R49, R3, 0x2, P4 ;  /* 0x0000000331277211 */ /* 0x000fc600020f16ff */
[----:B------:R2:W-:Y:S04]  /*24970*/  STL.64 [R1+0xe98], R36 ;  /* 0x000e982401007387 */ /* 0x0005e80000100a00 */
[----:B------:R3:W-:Y:S04]  /*24980*/  STL.64 [R1+0xee0], R38 ;  /* 0x000ee02601007387 */ /* 0x0007e80000100a00 */
[----:B------:R-:W3:Y:S01]  /*24990*/  LDL.LU R112, [R1+0xec] ;  /* 0x0000ec0001707983 */ /* 0x000ee20000300800 */
[----:B----4-:R-:W-:-:S04]  /*249a0*/  LEA R40, P5, R111, R0, 0x2 ;  /* 0x000000006f287211 */ /* 0x010fc800078a10ff */
[-C--:B------:R-:W-:Y:S02]  /*249b0*/  LEA.HI.X.SX32 R41, R111, R3.reuse, 0x2, P5 ;  /* 0x000000036f297211 */ /* 0x080fe400028f16ff */
[CC--:B--2---:R-:W-:Y:S01]  /*249c0*/  LEA R36, P6, R110.reuse, R0.reuse, 0x2 ;  /* 0x000000006e247211 */ /* 0x0c4fe200078c10ff */
[----:B------:R-:W2:Y:S03]  /*249d0*/  LDL.LU R111, [R1+0xe8] ;  /* 0x0000e800016f7983 */ /* 0x000ea60000300800 */
[----:B------:R-:W-:Y:S01]  /*249e0*/  LEA.HI.X.SX32 R37, R110, R3, 0x2, P6 ;  /* 0x000000036e257211 */ /* 0x000fe200030f16ff */
[----:B------:R1:W-:Y:S04]  /*249f0*/  STL.64 [R1+0x238], R40 ;  /* 0x0002382801007387 */ /* 0x0003e80000100a00 */
[----:B------:R-:W4:Y:S01]  /*24a00*/  LDL.LU R110, [R1+0xe4] ;  /* 0x0000e400016e7983 */ /* 0x000f220000300800 */
[----:B---3--:R-:W-:-:S03]  /*24a10*/  LEA R38, P4, R61, R0, 0x2 ;  /* 0x000000003d267211 */ /* 0x008fc600078810ff */
[----:B------:R3:W-:Y:S01]  /*24a20*/  STL.64 [R1+0x278], R36 ;  /* 0x0002782401007387 */ /* 0x0007e20000100a00 */
[----:B-1----:R-:W-:Y:S02]  /*24a30*/  LEA R40, P5, R109, R0, 0x2 ;  /* 0x000000006d287211 */ /* 0x002fe400078a10ff */
[-C--:B------:R-:W-:Y:S02]  /*24a40*/  LEA.HI.X.SX32 R39, R61, R3.reuse, 0x2, P4 ;  /* 0x000000033d277211 */ /* 0x080fe400020f16ff */
[----:B------:R-:W-:-:S03]  /*24a50*/  LEA.HI.X.SX32 R41, R109, R3, 0x2, P5 ;  /* 0x000000036d297211 */ /* 0x000fc600028f16ff */
[----:B------:R1:W-:Y:S04]  /*24a60*/  STL.64 [R1+0x2b8], R38 ;  /* 0x0002b82601007387 */ /* 0x0003e80000100a00 */
[----:B------:R-:W4:Y:S01]  /*24a70*/  LDL.LU R109, [R1+0xcc] ;  /* 0x0000cc00016d7983 */ /* 0x000f220000300800 */
[----:B---3--:R-:W-:-:S03]  /*24a80*/  LEA R36, P6, R118, R0, 0x2 ;  /* 0x0000000076247211 */ /* 0x008fc600078c10ff */
[----:B------:R3:W-:Y:S01]  /*24a90*/  STL.64 [R1+0x2f8], R40 ;  /* 0x0002f82801007387 */ /* 0x0007e20000100a00 */
[-C--:B------:R-:W-:Y:S02]  /*24aa0*/  LEA.HI.X.SX32 R37, R118, R3.reuse, 0x2, P6 ;  /* 0x0000000376257211 */ /* 0x080fe400030f16ff */
[CC--:B-1----:R-:W-:Y:S01]  /*24ab0*/  LEA R38, P4, R62.reuse, R0.reuse, 0x2 ;  /* 0x000000003e267211 */ /* 0x0c2fe200078810ff */
[----:B------:R-:W4:Y:S03]  /*24ac0*/  LDL.LU R118, [R1+0xc8] ;  /* 0x0000c80001767983 */ /* 0x000f260000300800 */
[-C--:B------:R-:W-:Y:S02]  /*24ad0*/  LEA.HI.X.SX32 R39, R62, R3.reuse, 0x2, P4 ;  /* 0x000000033e277211 */ /* 0x080fe400020f16ff */
[CC--:B---3--:R-:W-:Y:S01]  /*24ae0*/  LEA R40, P5, R63.reuse, R0.reuse, 0x2 ;  /* 0x000000003f287211 */ /* 0x0c8fe200078a10ff */
[----:B------:R1:W-:Y:S03]  /*24af0*/  STL.64 [R1+0x338], R36 ;  /* 0x0003382401007387 */ /* 0x0003e60000100a00 */
[----:B------:R-:W-:Y:S01]  /*24b00*/  LEA.HI.X.SX32 R41, R63, R3, 0x2, P5 ;  /* 0x000000033f297211 */ /* 0x000fe200028f16ff */
[----:B------:R3:W-:Y:S04]  /*24b10*/  STL.64 [R1+0x378], R38 ;  /* 0x0003782601007387 */ /* 0x0007e80000100a00 */
[----:B------:R3:W-:Y:S01]  /*24b20*/  STL.64 [R1+0x3b8], R40 ;  /* 0x0003b82801007387 */ /* 0x0007e20000100a00 */
[----:B-1----:R-:W-:-:S04]  /*24b30*/  LEA R36, P6, R117, R0, 0x2 ;  /* 0x0000000075247211 */ /* 0x002fc800078c10ff */
[----:B------:R-:W-:Y:S02]  /*24b40*/  LEA.HI.X.SX32 R37, R117, R3, 0x2, P6 ;  /* 0x0000000375257211 */ /* 0x000fe400030f16ff */
[----:B------:R-:W4:Y:S01]  /*24b50*/  LDL.LU R117, [R1+0xc4] ;  /* 0x0000c40001757983 */ /* 0x000f220000300800 */
[----:B---3--:R-:W-:-:S03]  /*24b60*/  LEA R38, P4, R104, R0, 0x2 ;  /* 0x0000000068267211 */ /* 0x008fc600078810ff */
[----:B------:R-:W3:Y:S01]  /*24b70*/  LDL.LU R54, [R1+0x6c] ;  /* 0x00006c0001367983 */ /* 0x000ee20000300800 */
[C---:B------:R-:W-:Y:S02]  /*24b80*/  LEA R40, P5, R103.reuse, R0, 0x2 ;  /* 0x0000000067287211 */ /* 0x040fe400078a10ff */
[-C--:B------:R-:W-:Y:S01]  /*24b90*/  LEA.HI.X.SX32 R39, R104, R3.reuse, 0x2, P4 ;  /* 0x0000000368277211 */ /* 0x080fe200020f16ff */
[----:B------:R-:W3:Y:S01]  /*24ba0*/  LDL.LU R55, [R1+0x64] ;  /* 0x0000640001377983 */ /* 0x000ee20000300800 */
[----:B------:R-:W-:-:S03]  /*24bb0*/  LEA.HI.X.SX32 R41, R103, R3, 0x2, P5 ;  /* 0x0000000367297211 */ /* 0x000fc600028f16ff */
[----:B------:R1:W-:Y:S04]  /*24bc0*/  STL.64 [R1+0x3f8], R36 ;  /* 0x0003f82401007387 */ /* 0x0003e80000100a00 */
[----:B------:R1:W-:Y:S04]  /*24bd0*/  STL.64 [R1+0x438], R38 ;  /* 0x0004382601007387 */ /* 0x0003e80000100a00 */
[----:B------:R1:W-:Y:S02]  /*24be0*/  STL.64 [R1+0x478], R40 ;  /* 0x0004782801007387 */ /* 0x0003e40000100a00 */
[----:B-1----:R-:W-:-:S02]  /*24bf0*/  LEA R36, P6, R102, R0, 0x2 ;  /* 0x0000000066247211 */ /* 0x002fc400078c10ff */
[----:B------:R-:W3:Y:S01]  /*24c00*/  LDL.LU R56, [R1+0x60] ;  /* 0x0000600001387983 */ /* 0x000ee20000300800 */
[C---:B------:R-:W-:Y:S02]  /*24c10*/  LEA R38, P4, R101.reuse, R0, 0x2 ;  /* 0x0000000065267211 */ /* 0x040fe400078810ff */
[-C--:B------:R-:W-:Y:S02]  /*24c20*/  LEA.HI.X.SX32 R37, R102, R3.reuse, 0x2, P6 ;  /* 0x0000000366257211 */ /* 0x080fe400030f16ff */
[----:B------:R-:W-:-:S03]  /*24c30*/  LEA.HI.X.SX32 R39, R101, R3, 0x2, P4 ;  /* 0x0000000365277211 */ /* 0x000fc600020f16ff */
[----:B------:R2:W-:Y:S01]  /*24c40*/  STL.64 [R1+0x4b8], R36 ;  /* 0x0004b82401007387 */ /* 0x0005e20000100a00 */
[----:B------:R-:W-:-:S03]  /*24c50*/  LEA R40, P5, R112, R0, 0x2 ;  /* 0x0000000070287211 */ /* 0x000fc600078a10ff */
[----:B------:R-:W3:Y:S04]  /*24c60*/  LDL.LU R59, [R1+0x5c] ;  /* 0x00005c00013b7983 */ /* 0x000ee80000300800 */
[----:B------:R4:W-:Y:S01]  /*24c70*/  STL.64 [R1+0x4f8], R38 ;  /* 0x0004f82601007387 */ /* 0x0009e20000100a00 */
[----:B------:R-:W-:-:S03]  /*24c80*/  LEA.HI.X.SX32 R41, R112, R3, 0x2, P5 ;  /* 0x0000000370297211 */ /* 0x000fc600028f16ff */
[----:B------:R-:W3:Y:S04]  /*24c90*/  LDL.LU R61, [R1+0x58] ;  /* 0x00005800013d7983 */ /* 0x000ee80000300800 */
[----:B------:R-:W3:Y:S04]  /*24ca0*/  LDL.LU R62, [R1+0x54] ;  /* 0x00005400013e7983 */ /* 0x000ee80000300800 */
[----:B------:R1:W-:Y:S04]  /*24cb0*/  STL.64 [R1+0x538], R40 ;  /* 0x0005382801007387 */ /* 0x0003e80000100a00 */
[----:B------:R-:W3:Y:S04]  /*24cc0*/  LDL.LU R63, [R1+0x50] ;  /* 0x00005000013f7983 */ /* 0x000ee80000300800 */
[----:B------:R-:W3:Y:S01]  /*24cd0*/  LDL.LU R104, [R1+0x4c] ;  /* 0x00004c0001687983 */ /* 0x000ee20000300800 */
[----:B--2---:R-:W-:-:S04]  /*24ce0*/  LEA R36, P6, R111, R0, 0x2 ;  /* 0x000000006f247211 */ /* 0x004fc800078c10ff */
[----:B------:R-:W-:Y:S02]  /*24cf0*/  LEA.HI.X.SX32 R37, R111, R3, 0x2, P6 ;  /* 0x000000036f257211 */ /* 0x000fe400030f16ff */
[----:B----4-:R-:W-:-:S03]  /*24d00*/  LEA R38, P4, R110, R0, 0x2 ;  /* 0x000000006e267211 */ /* 0x010fc600078810ff */
[----:B------:R2:W-:Y:S04]  /*24d10*/  STL.64 [R1+0x578], R36 ;  /* 0x0005782401007387 */ /* 0x0005e80000100a00 */
[----:B------:R-:W4:Y:S01]  /*24d20*/  LDL.LU R103, [R1+0x48] ;  /* 0x0000480001677983 */ /* 0x000f220000300800 */
[----:B------:R-:W-:-:S03]  /*24d30*/  LEA.HI.X.SX32 R39, R110, R3, 0x2, P4 ;  /* 0x000000036e277211 */ /* 0x000fc600020f16ff */
[----:B------:R-:W4:Y:S04]  /*24d40*/  LDL.LU R102, [R1+0x44] ;  /* 0x0000440001667983 */ /* 0x000f280000300800 */
[----:B------:R-:W4:Y:S04]  /*24d50*/  LDL.LU R101, [R1+0x40] ;  /* 0x0000400001657983 */ /* 0x000f280000300800 */
[----:B------:R2:W-:Y:S04]  /*24d60*/  STL.64 [R1+0x5b8], R38 ;  /* 0x0005b82601007387 */ /* 0x0005e80000100a00 */
[----:B------:R-:W4:Y:S01]  /*24d70*/  LDL.LU R111, [R1+0x34] ;  /* 0x00003400016f7983 */ /* 0x000f220000300800 */
[----:B-1----:R-:W-:-:S03]  /*24d80*/  LEA R40, P5, R109, R0, 0x2 ;  /* 0x000000006d287211 */ /* 0x002fc600078a10ff */
[----:B------:R-:W4:Y:S01]  /*24d90*/  LDL.LU R112, [R1+0x3c] ;  /* 0x00003c0001707983 */ /* 0x000f220000300800 */
[----:B------:R-:W-:-:S03]  /*24da0*/  LEA.HI.X.SX32 R41, R109, R3, 0x2, P5 ;  /* 0x000000036d297211 */ /* 0x000fc600028f16ff */
[----:B------:R-:W4:Y:S01]  /*24db0*/  LDL.LU R110, [R1+0x30] ;  /* 0x00003000016e7983 */ /* 0x000f220000300800 */
[----:B--2---:R-:W-:-:S04]  /*24dc0*/  LEA R36, P6, R118, R0, 0x2 ;  /* 0x0000000076247211 */ /* 0x004fc800078c10ff */
[----:B------:R-:W-:Y:S01]  /*24dd0*/  LEA.HI.X.SX32 R37, R118, R3, 0x2, P6 ;  /* 0x0000000376257211 */ /* 0x000fe200030f16ff */
[----:B------:R3:W-:Y:S04]  /*24de0*/  STL.64 [R1+0x5f8], R40 ;  /* 0x0005f82801007387 */ /* 0x0007e80000100a00 */
[----:B------:R1:W-:Y:S01]  /*24df0*/  STL.64 [R1+0x638], R36 ;  /* 0x0006382401007387 */ /* 0x0003e20000100a00 */
[----:B------:R-:W-:-:S04]  /*24e00*/  LEA R38, P4, R117, R0, 0x2 ;  /* 0x0000000075267211 */ /* 0x000fc800078810ff */
[----:B------:R-:W-:-:S05]  /*24e10*/  LEA.HI.X.SX32 R39, R117, R3, 0x2, P4 ;  /* 0x0000000375277211 */ /* 0x000fca00020f16ff */
[----:B------:R2:W-:Y:S04]  /*24e20*/  STL.64 [R1+0x678], R38 ;  /* 0x0006782601007387 */ /* 0x0005e80000100a00 */
[----:B------:R-:W4:Y:S04]  /*24e30*/  LDL.LU R109, [R1+0x24] ;  /* 0x00002400016d7983 */ /* 0x000f280000300800 */
[----:B------:R-:W4:Y:S04]  /*24e40*/  LDL.LU R118, [R1+0x14] ;  /* 0x0000140001767983 */ /* 0x000f280000300800 */
[----:B------:R-:W4:Y:S01]  /*24e50*/  LDL.LU R117, [R1+0x8] ;  /* 0x0000080001757983 */ /* 0x000f220000300800 */
[----:B---3--:R-:W-:-:S02]  /*24e60*/  LEA R40, P5, R54, R0, 0x2 ;  /* 0x0000000036287211 */ /* 0x008fc400078a10ff */
[CC--:B-1----:R-:W-:Y:S02]  /*24e70*/  LEA R36, P6, R55.reuse, R0.reuse, 0x2 ;  /* 0x0000000037247211 */ /* 0x0c2fe400078c10ff */
[-C--:B--2---:R-:W-:Y:S02]  /*24e80*/  LEA R38, P4, R56, R0.reuse, 0x2 ;  /* 0x0000000038267211 */ /* 0x084fe400078810ff */
[-C--:B------:R-:W-:Y:S02]  /*24e90*/  LEA.HI.X.SX32 R41, R54, R3.reuse, 0x2, P5 ;  /* 0x0000000336297211 */ /* 0x080fe400028f16ff */
[-C--:B------:R-:W-:Y:S02]  /*24ea0*/  LEA.HI.X.SX32 R37, R55, R3.reuse, 0x2, P6 ;  /* 0x0000000337257211 */ /* 0x080fe400030f16ff */
[----:B------:R-:W-:Y:S01]  /*24eb0*/  LEA.HI.X.SX32 R39, R56, R3, 0x2, P4 ;  /* 0x0000000338277211 */ /* 0x000fe200020f16ff */
[----:B------:R1:W-:Y:S04]  /*24ec0*/  STL.64 [R1+0x6e0], R40 ;  /* 0x0006e02801007387 */ /* 0x0003e80000100a00 */
[----:B------:R2:W-:Y:S04]  /*24ed0*/  STL.64 [R1+0x720], R36 ;  /* 0x0007202401007387 */ /* 0x0005e80000100a00 */
[----:B------:R3:W-:Y:S01]  /*24ee0*/  STL.64 [R1+0x760], R38 ;  /* 0x0007602601007387 */ /* 0x0007e20000100a00 */
[----:B-1----:R-:W-:-:S02]  /*24ef0*/  LEA R40, P5, R59, R0, 0x2 ;  /* 0x000000003b287211 */ /* 0x002fc400078a10ff */
[-C--:B--2---:R-:W-:Y:S02]  /*24f00*/  LEA R36, P6, R61, R0.reuse, 0x2 ;  /* 0x000000003d247211 */ /* 0x084fe400078c10ff */
[-C--:B------:R-:W-:Y:S02]  /*24f10*/  LEA.HI.X.SX32 R41, R59, R3.reuse, 0x2, P5 ;  /* 0x000000033b297211 */ /* 0x080fe400028f16ff */
[CC--:B---3--:R-:W-:Y:S02]  /*24f20*/  LEA R38, P4, R62.reuse, R0.reuse, 0x2 ;  /* 0x000000003e267211 */ /* 0x0c8fe400078810ff */
[-C--:B------:R-:W-:Y:S02]  /*24f30*/  LEA.HI.X.SX32 R37, R61, R3.reuse, 0x2, P6 ;  /* 0x000000033d257211 */ /* 0x080fe400030f16ff */
[----:B------:R-:W-:Y:S01]  /*24f40*/  LEA.HI.X.SX32 R39, R62, R3, 0x2, P4 ;  /* 0x000000033e277211 */ /* 0x000fe200020f16ff */
[----:B------:R1:W-:Y:S04]  /*24f50*/  STL.64 [R1+0x7a0], R40 ;  /* 0x0007a02801007387 */ /* 0x0003e80000100a00 */
[----:B------:R2:W-:Y:S04]  /*24f60*/  STL.64 [R1+0x7e0], R36 ;  /* 0x0007e02401007387 */ /* 0x0005e80000100a00 */
[----:B------:R4:W-:Y:S01]  /*24f70*/  STL.64 [R1+0x820], R38 ;  /* 0x0008202601007387 */ /* 0x0009e20000100a00 */
[----:B-1----:R-:W-:-:S02]  /*24f80*/  LEA R40, P5, R63, R0, 0x2 ;  /* 0x000000003f287211 */ /* 0x002fc400078a10ff */
[C---:B--2---:R-:W-:Y:S02]  /*24f90*/  LEA R36, P6, R104.reuse, R0, 0x2 ;  /* 0x0000000068247211 */ /* 0x044fe400078c10ff */
        /* <DEDUP_REMOVED lines=19> */
[----:B------:R-:W-:Y:S01]  /*250d0*/  LEA.HI.X.SX32 R37, R110, R3, 0x2, P6 ;  /* 0x000000036e257211 */ /* 0x000fe200030f16ff */
[----:B------:R1:W-:Y:S04]  /*250e0*/  STL.64 [R1+0x9e8], R40 ;  /* 0x0009e82801007387 */ /* 0x0003e80000100a00 */
[----:B------:R3:W-:Y:S01]  /*250f0*/  STL.64 [R1+0xa30], R36 ;  /* 0x000a302401007387 */ /* 0x0007e20000100a00 */
[----:B--2---:R-:W-:-:S04]  /*25100*/  LEA R38, P4, R109, R0, 0x2 ;  /* 0x000000006d267211 */ /* 0x004fc800078810ff */
[-C--:B------:R-:W-:Y:S02]  /*25110*/  LEA.HI.X.SX32 R39, R109, R3.reuse, 0x2, P4 ;  /* 0x000000036d277211 */ /* 0x080fe400020f16ff */
[CC--:B-1----:R-:W-:Y:S02]  /*25120*/  LEA R40, P5, R118.reuse, R0.reuse, 0x2 ;  /* 0x0000000076287211 */ /* 0x0c2fe400078a10ff */
[C---:B---3--:R-:W-:Y:S01]  /*25130*/  LEA R36, P6, R117.reuse, R0, 0x2 ;  /* 0x0000000075247211 */ /* 0x048fe200078c10ff */
        /* <DEDUP_REMOVED lines=16> */
[----:B------:R-:W3:Y:S01]  /*25240*/  LDL.LU R59, [R1+0x1f4] ;  /* 0x0001f400013b7983 */ /* 0x000ee20000300800 */
[----:B-1----:R-:W-:-:S03]  /*25250*/  LEA R40, P5, R35, R0, 0x2 ;  /* 0x0000000023287211 */ /* 0x002fc600078a10ff */
[----:B------:R1:W-:Y:S01]  /*25260*/  STL.64 [R1+0xbe0], R38 ;  /* 0x000be02601007387 */ /* 0x0003e20000100a00 */
[----:B--2---:R-:W-:-:S03]  /*25270*/  LEA R36, P6, R34, R0, 0x2 ;  /* 0x0000000022247211 */ /* 0x004fc600078c10ff */
[----:B------:R-:W2:Y:S01]  /*25280*/  LDL.LU R110, [R1+0x1f0] ;  /* 0x0001f000016e7983 */ /* 0x000ea20000300800 */
[-C--:B------:R-:W-:Y:S02]  /*25290*/  LEA.HI.X.SX32 R41, R35, R3.reuse, 0x2, P5 ;  /* 0x0000000323297211 */ /* 0x080fe400028f16ff */
[----:B------:R-:W-:Y:S01]  /*252a0*/  LEA.HI.X.SX32 R37, R34, R3, 0x2, P6 ;  /* 0x0000000322257211 */ /* 0x000fe200030f16ff */
[----:B------:R-:W4:Y:S01]  /*252b0*/  LDL.LU R109, [R1+0x1e8] ;  /* 0x0001e800016d7983 */ /* 0x000f220000300800 */
[----:B-1----:R-:W-:-:S03]  /*252c0*/  LEA R38, P4, R33, R0, 0x2 ;  /* 0x0000000021267211 */ /* 0x002fc600078810ff */
[----:B------:R-:W4:Y:S01]  /*252d0*/  LDL.LU R61, [R1+0x1dc] ;  /* 0x0001dc00013d7983 */ /* 0x000f220000300800 */
[----:B------:R-:W-:-:S03]  /*252e0*/  LEA.HI.X.SX32 R39, R33, R3, 0x2, P4 ;  /* 0x0000000321277211 */ /* 0x000fc600020f16ff */
[----:B------:R1:W-:Y:S04]  /*252f0*/  STL.64 [R1+0xc20], R40 ;  /* 0x000c202801007387 */ /* 0x0003e80000100a00 */
[----:B------:R1:W-:Y:S04]  /*25300*/  STL.64 [R1+0xc58], R36 ;  /* 0x000c582401007387 */ /* 0x0003e80000100a00 */
[----:B------:R1:W-:Y:S02]  /*25310*/  STL.64 [R1+0xc98], R38 ;  /* 0x000c982601007387 */ /* 0x0003e40000100a00 */
[----:B-1----:R-:W-:-:S02]  /*25320*/  LEA R40, P5, R32, R0, 0x2 ;  /* 0x0000000020287211 */ /* 0x002fc400078a10ff */
[----:B------:R-:W4:Y:S01]  /*25330*/  LDL.LU R118, [R1+0x1d4] ;  /* 0x0001d40001767983 */ /* 0x000f220000300800 */
[----:B------:R-:W-:-:S03]  /*25340*/  LEA R36, P6, R31, R0, 0x2 ;  /* 0x000000001f247211 */ /* 0x000fc600078c10ff */
[----:B------:R-:W4:Y:S01]  /*25350*/  LDL.LU R62, [R1+0x1c0] ;  /* 0x0001c000013e7983 */ /* 0x000f220000300800 */
[-C--:B------:R-:W-:Y:S02]  /*25360*/  LEA.HI.X.SX32 R41, R32, R3.reuse, 0x2, P5 ;  /* 0x0000000320297211 */ /* 0x080fe400028f16ff */
[-C--:B------:R-:W-:Y:S02]  /*25370*/  LEA.HI.X.SX32 R37, R31, R3.reuse, 0x2, P6 ;  /* 0x000000031f257211 */ /* 0x080fe400030f16ff */
[CC--:B------:R-:W-:Y:S01]  /*25380*/  LEA R38, P4, R30.reuse, R0.reuse, 0x2 ;  /* 0x000000001e267211 */ /* 0x0c0fe200078810ff */
[----:B------:R-:W-:Y:S03]  /*25390*/  STL.64 [R1+0xcd8], R40 ;  /* 0x000cd82801007387 */ /* 0x000fe60000100a00 */
[----:B------:R-:W-:Y:S01]  /*253a0*/  LEA.HI.X.SX32 R39, R30, R3, 0x2, P4 ;  /* 0x000000031e277211 */ /* 0x000fe200020f16ff */
[----:B------:R-:W4:Y:S04]  /*253b0*/  LDL.LU R63, [R1+0x1b4] ;  /* 0x0001b400013f7983 */ /* 0x000f280000300800 */
[----:B------:R1:W-:Y:S04]  /*253c0*/  STL.64 [R1+0xd18], R36 ;  /* 0x000d182401007387 */ /* 0x0003e80000100a00 */
[----:B------:R-:W4:Y:S04]  /*253d0*/  LDL.LU R104, [R1+0x1b0] ;  /* 0x0001b00001687983 */ /* 0x000f280000300800 */
[----:B------:R-:W-:Y:S04]  /*253e0*/  STL.64 [R1+0xd58], R38 ;  /* 0x000d582601007387 */ /* 0x000fe80000100a00 */
[----:B------:R-:W4:Y:S01]  /*253f0*/  LDL.LU R117, [R1+0x1ac] ;  /* 0x0001ac0001757983 */ /* 0x000f220000300800 */
[----:B------:R-:W-:-:S02]  /*25400*/  LEA R34, P5, R29, R0, 0x2 ;  /* 0x000000001d227211 */ /* 0x000fc400078a10ff */
[C---:B-1----:R-:W-:Y:S02]  /*25410*/  LEA R36, P6, R66.reuse, R0, 0x2 ;  /* 0x0000000042247211 */ /* 0x042fe400078c10ff */
[-C--:B------:R-:W-:Y:S02]  /*25420*/  LEA.HI.X.SX32 R35, R29, R3.reuse, 0x2, P5 ;  /* 0x000000031d237211 */ /* 0x080fe400028f16ff */
[----:B------:R-:W-:-:S03]  /*25430*/  LEA.HI.X.SX32 R37, R66, R3, 0x2, P6 ;  /* 0x0000000342257211 */ /* 0x000fc600030f16ff */
[----:B------:R1:W-:Y:S04]  /*25440*/  STL.64 [R1+0xd98], R34 ;  /* 0x000d982201007387 */ /* 0x0003e80000100a00 */
[----:B------:R-:W4:Y:S04]  /*25450*/  LDL.LU R103, [R1+0x1a4] ;  /* 0x0001a40001677983 */ /* 0x000f280000300800 */
[----:B------:R-:W4:Y:S04]  /*25460*/  LDL.LU R102, [R1+0x1a0] ;  /* 0x0001a00001667983 */ /* 0x000f280000300800 */
[----:B------:R-:W-:Y:S04]  /*25470*/  STL.64 [R1+0xdd8], R36 ;  /* 0x000dd82401007387 */ /* 0x000fe80000100a00 */
[----:B------:R-:W4:Y:S01]  /*25480*/  LDL.LU R101, [R1+0x19c] ;  /* 0x00019c0001657983 */ /* 0x000f220000300800 */
[----:B------:R-:W-:-:S03]  /*25490*/  LEA R32, P4, R58, R0, 0x2 ;  /* 0x000000003a207211 */ /* 0x000fc600078810ff */
[----:B------:R-:W4:Y:S01]  /*254a0*/  LDL.LU R112, [R1+0x194] ;  /* 0x0001940001707983 */ /* 0x000f220000300800 */
[----:B------:R-:W-:Y:S02]  /*254b0*/  LEA.HI.X.SX32 R33, R58, R3, 0x2, P4 ;  /* 0x000000033a217211 */ /* 0x000fe400020f16ff */
[----:B-1----:R-:W-:-:S03]  /*254c0*/  LEA R34, P5, R50, R0, 0x2 ;  /* 0x0000000032227211 */ /* 0x002fc600078a10ff */
[----:B------:R2:W-:Y:S01]  /*254d0*/  STL.64 [R1+0xe18], R32 ;  /* 0x000e182001007387 */ /* 0x0005e20000100a00 */
[----:B------:R-:W-:-:S03]  /*254e0*/  LEA.HI.X.SX32 R35, R50, R3, 0x2, P5 ;  /* 0x0000000332237211 */ /* 0x000fc600028f16ff */
[----:B------:R-:W4:Y:S04]  /*254f0*/  LDL.LU R111, [R1+0x178] ;  /* 0x00017800016f7983 */ /* 0x000f280000300800 */
[----:B------:R4:W-:Y:S01]  /*25500*/  STL.64 [R1+0xe58], R34 ;  /* 0x000e582201007387 */ /* 0x0009e20000100a00 */
[----:B---3--:R-:W-:-:S04]  /*25510*/  LEA R30, P6, R59, R0, 0x2 ;  /* 0x000000003b1e7211 */ /* 0x008fc800078c10ff */
[----:B------:R-:W-:Y:S02]  /*25520*/  LEA.HI.X.SX32 R31, R59, R3, 0x2, P6 ;  /* 0x000000033b1f7211 */ /* 0x000fe400030f16ff */
[----:B--2---:R-:W-:-:S03]  /*25530*/  LEA R32, P4, R110, R0, 0x2 ;  /* 0x000000006e207211 */ /* 0x004fc600078810ff */
[----:B------:R1:W-:Y:S01]  /*25540*/  STL.64 [R1+0x240], R30 ;  /* 0x0002401e01007387 */ /* 0x0003e20000100a00 */
[----:B------:R-:W-:Y:S02]  /*25550*/  LEA.HI.X.SX32 R33, R110, R3, 0x2, P4 ;  /* 0x000000036e217211 */ /* 0x000fe400020f16ff */
[----:B----4-:R-:W-:-:S03]  /*25560*/  LEA R34, P5, R109, R0, 0x2 ;  /* 0x000000006d227211 */ /* 0x010fc600078a10ff */
[----:B------:R2:W-:Y:S01]  /*25570*/  STL.64 [R1+0x280], R32 ;  /* 0x0002802001007387 */ /* 0x0005e20000100a00 */
[-C--:B------:R-:W-:Y:S02]  /*25580*/  LEA.HI.X.SX32 R35, R109, R3.reuse, 0x2, P5 ;  /* 0x000000036d237211 */ /* 0x080fe400028f16ff */
[CC--:B-1----:R-:W-:Y:S01]  /*25590*/  LEA R30, P6, R61.reuse, R0.reuse, 0x2 ;  /* 0x000000003d1e7211 */ /* 0x0c2fe200078c10ff */
[----:B------:R-:W3:Y:S03]  /*255a0*/  LDL.LU R110, [R1+0x16c] ;  /* 0x00016c00016e7983 */ /* 0x000ee60000300800 */
[----:B------:R-:W-:Y:S01]  /*255b0*/  LEA.HI.X.SX32 R31, R61, R3, 0x2, P6 ;  /* 0x000000033d1f7211 */ /* 0x000fe200030f16ff */
[----:B------:R-:W4:Y:S04]  /*255c0*/  LDL.LU R109, [R1+0x148] ;  /* 0x00014800016d7983 */ /* 0x000f280000300800 */
[----:B------:R1:W-:Y:S01]  /*255d0*/  STL.64 [R1+0x2c0], R34 ;  /* 0x0002c02201007387 */ /* 0x0003e20000100a00 */
[----:B--2---:R-:W-:-:S03]  /*255e0*/  LEA R32, P4, R118, R0, 0x2 ;  /* 0x0000000076207211 */ /* 0x004fc600078810ff */
[----:B------:R2:W-:Y:S01]  /*255f0*/  STL.64 [R1+0x300], R30 ;  /* 0x0003001e01007387 */ /* 0x0005e20000100a00 */
[----:B------:R-:W-:-:S03]  /*25600*/  LEA.HI.X.SX32 R33, R118, R3, 0x2, P4 ;  /* 0x0000000376217211 */ /* 0x000fc600020f16ff */
[----:B------:R-:W4:Y:S01]  /*25610*/  LDL.LU R118, [R1+0x140] ;  /* 0x0001400001767983 */ /* 0x000f220000300800 */
[----:B-1----:R-:W-:-:S03]  /*25620*/  LEA R34, P5, R62, R0, 0x2 ;  /* 0x000000003e227211 */ /* 0x002fc600078a10ff */
[----:B------:R1:W-:Y:S01]  /*25630*/  STL.64 [R1+0x340], R32 ;  /* 0x0003402001007387 */ /* 0x0003e20000100a00 */
[----:B------:R-:W-:Y:S02]  /*25640*/  LEA.HI.X.SX32 R35, R62, R3, 0x2, P5 ;  /* 0x000000033e237211 */ /* 0x000fe400028f16ff */
[----:B--2---:R-:W-:-:S03]  /*25650*/  LEA R30, P6, R63, R0, 0x2 ;  /* 0x000000003f1e7211 */ /* 0x004fc600078c10ff */
[----:B------:R2:W-:Y:S01]  /*25660*/  STL.64 [R1+0x380], R34 ;  /* 0x0003802201007387 */ /* 0x0005e20000100a00 */
[----:B------:R-:W-:-:S03]  /*25670*/  LEA.HI.X.SX32 R31, R63, R3, 0x2, P6 ;  /* 0x000000033f1f7211 */ /* 0x000fc600030f16ff */
[----:B------:R-:W4:Y:S01]  /*25680*/  LDL.LU R54, [R1+0x134] ;  /* 0x0001340001367983 */ /* 0x000f220000300800 */
[----:B-1----:R-:W-:-:S04]  /*25690*/  LEA R32, P4, R104, R0, 0x2 ;  /* 0x0000000068207211 */ /* 0x002fc800078810ff */
[----:B------:R-:W-:Y:S01]  /*256a0*/  LEA.HI.X.SX32 R33, R104, R3, 0x2, P4 ;  /* 0x0000000368217211 */ /* 0x000fe200020f16ff */
[----:B------:R1:W-:Y:S01]  /*256b0*/  STL.64 [R1+0x3c0], R30 ;  /* 0x0003c01e01007387 */ /* 0x0003e20000100a00 */
[----:B--2---:R-:W-:-:S03]  /*256c0*/  LEA R34, P5, R117, R0, 0x2 ;  /* 0x0000000075227211 */ /* 0x004fc600078a10ff */
[----:B------:R2:W-:Y:S01]  /*256d0*/  STL.64 [R1+0x400], R32 ;  /* 0x0004002001007387 */ /* 0x0005e20000100a00 */
[----:B------:R-:W-:-:S03]  /*256e0*/  LEA.HI.X.SX32 R35, R117, R3, 0x2, P5 ;  /* 0x0000000375237211 */ /* 0x000fc600028f16ff */
[----:B------:R-:W4:Y:S04]  /*256f0*/  LDL.LU R117, [R1+0x12c] ;  /* 0x00012c0001757983 */ /* 0x000f280000300800 */
[----:B------:R-:W4:Y:S01]  /*25700*/  LDL.LU R55, [R1+0x128] ;  /* 0x0001280001377983 */ /* 0x000f220000300800 */
[----:B-1----:R-:W-:-:S03]  /*25710*/  LEA R30, P6, R103, R0, 0x2 ;  /* 0x00000000671e7211 */ /* 0x002fc600078c10ff */
[----:B------:R1:W-:Y:S01]  /*25720*/  STL.64 [R1+0x440], R34 ;  /* 0x0004402201007387 */ /* 0x0003e20000100a00 */
[----:B--2---:R-:W-:-:S03]  /*25730*/  LEA R32, P4, R102, R0, 0x2 ;  /* 0x0000000066207211 */ /* 0x004fc600078810ff */
[----:B------:R-:W2:Y:S01]  /*25740*/  LDL.LU R56, [R1+0x124] ;  /* 0x0001240001387983 */ /* 0x000ea20000300800 */
[-C--:B------:R-:W-:Y:S02]  /*25750*/  LEA.HI.X.SX32 R31, R103, R3.reuse, 0x2, P6 ;  /* 0x00000003671f7211 */ /* 0x080fe400030f16ff */
[-C--:B------:R-:W-:Y:S02]  /*25760*/  LEA.HI.X.SX32 R33, R102, R3.reuse, 0x2, P4 ;  /* 0x0000000366217211 */ /* 0x080fe400020f16ff */
[CC--:B-1----:R-:W-:Y:S01]  /*25770*/  LEA R34, P5, R101.reuse, R0.reuse, 0x2 ;  /* 0x0000000065227211 */ /* 0x0c2fe200078a10ff */
[----:B------:R1:W-:Y:S03]  /*25780*/  STL.64 [R1+0x480], R30 ;  /* 0x0004801e01007387 */ /* 0x0003e60000100a00 */
[----:B------:R-:W-:Y:S01]  /*25790*/  LEA.HI.X.SX32 R35, R101, R3, 0x2, P5 ;  /* 0x0000000365237211 */ /* 0x000fe200028f16ff */
[----:B------:R1:W-:Y:S04]  /*257a0*/  STL.64 [R1+0x4c0], R32 ;  /* 0x0004c02001007387 */ /* 0x0003e80000100a00 */
[----:B------:R3:W-:Y:S01]  /*257b0*/  STL.64 [R1+0x500], R34 ;  /* 0x0005002201007387 */ /* 0x0007e20000100a00 */
[----:B-1----:R-:W-:-:S03]  /*257c0*/  LEA R30, P6, R112, R0, 0x2 ;  /* 0x00000000701e7211 */ /* 0x002fc600078c10ff */
[----:B------:R-:W2:Y:S01]  /*257d0*/  LDL.LU R59, [R1+0x11c] ;  /* 0x00011c00013b7983 */ /* 0x000ea20000300800 */
[----:B------:R-:W-:-:S03]  /*257e0*/  LEA.HI.X.SX32 R31, R112, R3, 0x2, P6 ;  /* 0x00000003701f7211 */ /* 0x000fc600030f16ff */
[----:B------:R-:W2:Y:S01]  /*257f0*/  LDL.LU R61, [R1+0x10c] ;  /* 0x00010c00013d7983 */ /* 0x000ea20000300800 */
[----:B------:R-:W-:-:S03]  /*25800*/  LEA R32, P4, R111, R0, 0x2 ;  /* 0x000000006f207211 */ /* 0x000fc600078810ff */
[----:B------:R-:W2:Y:S01]  /*25810*/  LDL.LU R62, [R1+0x108] ;  /* 0x00010800013e7983 */ /* 0x000ea20000300800 */
[----:B------:R-:W-:-:S03]  /*25820*/  LEA.HI.X.SX32 R33, R111, R3, 0x2, P4 ;  /* 0x000000036f217211 */ /* 0x000fc600020f16ff */
[----:B------:R4:W-:Y:S04]  /*25830*/  STL.64 [R1+0x540], R30 ;  /* 0x0005401e01007387 */ /* 0x0009e80000100a00 */
[----:B------:R-:W2:Y:S04]  /*25840*/  LDL.LU R63, [R1+0x104] ;  /* 0x00010400013f7983 */ /* 0x000ea80000300800 */
[----:B------:R-:W2:Y:S04]  /*25850*/  LDL.LU R104, [R1+0x100] ;  /* 0x0001000001687983 */ /* 0x000ea80000300800 */
[----:B------:R1:W-:Y:S04]  /*25860*/  STL.64 [R1+0x580], R32 ;  /* 0x0005802001007387 */ /* 0x0003e80000100a00 */
[----:B------:R-:W2:Y:S04]  /*25870*/  LDL.LU R103, [R1+0xf8] ;  /* 0x0000f80001677983 */ /* 0x000ea80000300800 */
[----:B------:R-:W2:Y:S01]  /*25880*/  LDL.LU R102, [R1+0xe0] ;  /* 0x0000e00001667983 */ /* 0x000ea20000300800 */
[----:B---3--:R-:W-:-:S04]  /*25890*/  LEA R34, P5, R110, R0, 0x2 ;  /* 0x000000006e227211 */ /* 0x008fc800078a10ff */
[----:B------:R-:W-:Y:S02]  /*258a0*/  LEA.HI.X.SX32 R35, R110, R3, 0x2, P5 ;  /* 0x000000036e237211 */ /* 0x000fe400028f16ff */
[----:B----4-:R-:W-:-:S03]  /*258b0*/  LEA R30, P6, R109, R0, 0x2 ;  /* 0x000000006d1e7211 */ /* 0x010fc600078c10ff */
[----:B------:R3:W-:Y:S01]  /*258c0*/  STL.64 [R1+0x5c0], R34 ;  /* 0x0005c02201007387 */ /* 0x0007e20000100a00 */
[----:B------:R-:W-:-:S03]  /*258d0*/  LEA.HI.X.SX32 R31, R109, R3, 0x2, P6 ;  /* 0x000000036d1f7211 */ /* 0x000fc600030f16ff */
[----:B------:R-:W4:Y:S04]  /*258e0*/  LDL.LU R101, [R1+0xdc] ;  /* 0x0000dc0001657983 */ /* 0x000f280000300800 */
[----:B------:R-:W4:Y:S04]  /*258f0*/  LDL.LU R112, [R1+0xd8] ;  /* 0x0000d80001707983 */ /* 0x000f280000300800 */
[----:B------:R-:W4:Y:S01]  /*25900*/  LDL.LU R111, [R1+0xd4] ;  /* 0x0000d400016f7983 */ /* 0x000f220000300800 */
[----:B-1----:R-:W-:-:S03]  /*25910*/  LEA R32, P4, R118, R0, 0x2 ;  /* 0x0000000076207211 */ /* 0x002fc600078810ff */
[----:B------:R1:W-:Y:S01]  /*25920*/  STL.64 [R1+0x600], R30 ;  /* 0x0006001e01007387 */ /* 0x0003e20000100a00 */
[----:B------:R-:W-:-:S03]  /*25930*/  LEA.HI.X.SX32 R33, R118, R3, 0x2, P4 ;  /* 0x0000000376217211 */ /* 0x000fc600020f16ff */
[----:B------:R-:W4:Y:S01]  /*25940*/  LDL.LU R109, [R1+0x78] ;  /* 0x00007800016d7983 */ /* 0x000f220000300800 */
[----:B---3--:R-:W-:-:S03]  /*25950*/  LEA R34, P5, R54, R0, 0x2 ;  /* 0x0000000036227211 */ /* 0x008fc600078a10ff */
        /* <DEDUP_REMOVED lines=9> */
[-C--:B-1----:R-:W-:Y:S02]  /*259f0*/  LEA R32, P4, R55, R0.reuse, 0x2 ;  /* 0x0000000037207211 */ /* 0x082fe400078810ff */
[----:B--2---:R-:W-:-:S02]  /*25a00*/  LEA R34, P5, R56, R0, 0x2 ;  /* 0x0000000038227211 */ /* 0x004fc400078a10ff */
[-C--:B------:R-:W-:Y:S02]  /*25a10*/  LEA.HI.X.SX32 R33, R55, R3.reuse, 0x2, P4 ;  /* 0x0000000337217211 */ /* 0x080fe400020f16ff */
[----:B------:R-:W-:-:S03]  /*25a20*/  LEA.HI.X.SX32 R35, R56, R3, 0x2, P5 ;  /* 0x0000000338237211 */ /* 0x000fc600028f16ff */
[----:B------:R1:W-:Y:S04]  /*25a30*/  STL.64 [R1+0x700], R32 ;  /* 0x0007002001007387 */ /* 0x0003e80000100a00 */
[----:B------:R2:W-:Y:S01]  /*25a40*/  STL.64 [R1+0x740], R34 ;  /* 0x0007402201007387 */ /* 0x0005e20000100a00 */
[----:B------:R-:W-:-:S04]  /*25a50*/  LEA R30, P6, R59, R0, 0x2 ;  /* 0x000000003b1e7211 */ /* 0x000fc800078c10ff */
        /* <DEDUP_REMOVED lines=20> */
[----:B----4-:R-:W-:-:S02]  /*25ba0*/  LEA R32, P4, R101, R0, 0x2 ;  /* 0x0000000065207211 */ /* 0x010fc400078810ff */
[CC--:B-1----:R-:W-:Y:S02]  /*25bb0*/  LEA R34, P5, R112.reuse, R0.reuse, 0x2 ;  /* 0x0000000070227211 */ /* 0x0c2fe400078a10ff */
[-C--:B------:R-:W-:Y:S02]  /*25bc0*/  LEA.HI.X.SX32 R33, R101, R3.reuse, 0x2, P4 ;  /* 0x0000000365217211 */ /* 0x080fe400020f16ff */
[CC--:B--2---:R-:W-:Y:S02]  /*25bd0*/  LEA R30, P6, R111.reuse, R0.reuse, 0x2 ;  /* 0x000000006f1e7211 */ /* 0x0c4fe400078c10ff */
[-C--:B------:R-:W-:Y:S02]  /*25be0*/  LEA.HI.X.SX32 R35, R112, R3.reuse, 0x2, P5 ;  /* 0x0000000370237211 */ /* 0x080fe400028f16ff */
[----:B------:R-:W-:Y:S01]  /*25bf0*/  LEA.HI.X.SX32 R31, R111, R3, 0x2, P6 ;  /* 0x000000036f1f7211 */ /* 0x000fe200030f16ff */
[----:B------:R3:W-:Y:S04]  /*25c00*/  STL.64 [R1+0x940], R32 ;  /* 0x0009402001007387 */ /* 0x0007e80000100a00 */
[----:B------:R1:W-:Y:S04]  /*25c10*/  STL.64 [R1+0x980], R34 ;  /* 0x0009802201007387 */ /* 0x0003e80000100a00 */
[----:B------:R2:W-:Y:S01]  /*25c20*/  STL.64 [R1+0x9c0], R30 ;  /* 0x0009c01e01007387 */ /* 0x0005e20000100a00 */
[----:B---3--:R-:W-:-:S02]  /*25c30*/  LEA R32, P4, R110, R0, 0x2 ;  /* 0x000000006e207211 */ /* 0x008fc400078810ff */
        /* <DEDUP_REMOVED lines=17> */
[----:B-1----:R-:W-:-:S03]  /*25d50*/  LEA R32, P4, R129, R0, 0x2 ;  /* 0x0000000081207211 */ /* 0x002fc600078810ff */
[----:B------:R-:W4:Y:S01]  /*25d60*/  LDL.LU R111, [R1+0x314] ;  /* 0x00031400016f7983 */ /* 0x000f220000300800 */
[-C--:B--2---:R-:W-:Y:S02]  /*25d70*/  LEA R34, P5, R122, R0.reuse, 0x2 ;  /* 0x000000007a227211 */ /* 0x084fe400078a10ff */
[-C--:B------:R-:W-:Y:S02]  /*25d80*/  LEA.HI.X.SX32 R33, R129, R3.reuse, 0x2, P4 ;  /* 0x0000000381217211 */ /* 0x080fe400020f16ff */
[-C--:B---3--:R-:W-:Y:S02]  /*25d90*/  LEA R30, P6, R114, R0.reuse, 0x2 ;  /* 0x00000000721e7211 */ /* 0x088fe400078c10ff */
[-C--:B------:R-:W-:Y:S02]  /*25da0*/  LEA.HI.X.SX32 R35, R122, R3.reuse, 0x2, P5 ;  /* 0x000000037a237211 */ /* 0x080fe400028f16ff */
[----:B------:R-:W-:Y:S01]  /*25db0*/  LEA.HI.X.SX32 R31, R114, R3, 0x2, P6 ;  /* 0x00000003721f7211 */ /* 0x000fe200030f16ff */
[----:B------:R1:W-:Y:S04]  /*25dc0*/  STL.64 [R1+0xb88], R32 ;  /* 0x000b882001007387 */ /* 0x0003e80000100a00 */
        /* <DEDUP_REMOVED lines=8> */
[----:B------:R-:W2:Y:S01]  /*25e50*/  LDL.LU R61, [R1+0x2ec] ;  /* 0x0002ec00013d7983 */ /* 0x000ea20000300800 */
[----:B-1----:R-:W-:-:S03]  /*25e60*/  LEA R30, P6, R85, R0, 0x2 ;  /* 0x00000000551e7211 */ /* 0x002fc600078c10ff */
[----:B------:R-:W2:Y:S01]  /*25e70*/  LDL.LU R109, [R1+0x2e4] ;  /* 0x0002e400016d7983 */ /* 0x000ea20000300800 */
[----:B------:R-:W-:-:S03]  /*25e80*/  LEA.HI.X.SX32 R31, R85, R3, 0x2, P6 ;  /* 0x00000003551f7211 */ /* 0x000fc600030f16ff */
[----:B------:R1:W-:Y:S04]  /*25e90*/  STL.64 [R1+0xc48], R32 ;  /* 0x000c482001007387 */ /* 0x0003e80000100a00 */
[----:B------:R1:W-:Y:S04]  /*25ea0*/  STL.64 [R1+0xc88], R34 ;  /* 0x000c882201007387 */ /* 0x0003e80000100a00 */
[----:B------:R1:W-:Y:S02]  /*25eb0*/  STL.64 [R1+0xcc8], R30 ;  /* 0x000cc81e01007387 */ /* 0x0003e40000100a00 */
[----:B-1----:R-:W-:-:S02]  /*25ec0*/  LEA R32, P4, R77, R0, 0x2 ;  /* 0x000000004d207211 */ /* 0x002fc400078810ff */
[----:B------:R-:W2:Y:S02]  /*25ed0*/  LDL.LU R62, [R1+0x2e0] ;  /* 0x0002e000013e7983 */ /* 0x000ea40000300800 */
[----:B------:R-:W-:Y:S02]  /*25ee0*/  LEA.HI.X.SX32 R33, R77, R3, 0x2, P4 ;  /* 0x000000034d217211 */ /* 0x000fe400020f16ff */
[----:B------:R-:W2:Y:S04]  /*25ef0*/  LDL.LU R118, [R1+0x2d8] ;  /* 0x0002d80001767983 */ /* 0x000ea80000300800 */
[----:B------:R1:W-:Y:S04]  /*25f00*/  STL.64 [R1+0xd08], R32 ;  /* 0x000d082001007387 */ /* 0x0003e80000100a00 */
[----:B------:R-:W2:Y:S01]  /*25f10*/  LDL.LU R117, [R1+0x2d0] ;  /* 0x0002d00001757983 */ /* 0x000ea20000300800 */
[----:B------:R-:W-:-:S02]  /*25f20*/  LEA R34, P5, R26, R0, 0x2 ;  /* 0x000000001a227211 */ /* 0x000fc400078a10ff */
[C---:B------:R-:W-:Y:S02]  /*25f30*/  LEA R30, P6, R27.reuse, R0, 0x2 ;  /* 0x000000001b1e7211 */ /* 0x040fe400078c10ff */
[-C--:B------:R-:W-:Y:S02]  /*25f40*/  LEA.HI.X.SX32 R35, R26, R3.reuse, 0x2, P5 ;  /* 0x000000031a237211 */ /* 0x080fe400028f16ff */
[----:B------:R-:W-:-:S03]  /*25f50*/  LEA.HI.X.SX32 R31, R27, R3, 0x2, P6 ;  /* 0x000000031b1f7211 */ /* 0x000fc600030f16ff */
[----:B------:R1:W-:Y:S02]  /*25f60*/  STL.64 [R1+0xd40], R34 ;  /* 0x000d402201007387 */ /* 0x0003e40000100a00 */
[CC--:B-1----:R-:W-:Y:S02]  /*25f70*/  LEA R32, P4, R28.reuse, R0.reuse, 0x2 ;  /* 0x000000001c207211 */ /* 0x0c2fe400078810ff */
[----:B------:R-:W2:Y:S02]  /*25f80*/  LDL.LU R63, [R1+0x2a4] ;  /* 0x0002a400013f7983 */ /* 0x000ea40000300800 */
[----:B------:R-:W-:Y:S02]  /*25f90*/  LEA.HI.X.SX32 R33, R28, R3, 0x2, P4 ;  /* 0x000000031c217211 */ /* 0x000fe400020f16ff */
[----:B------:R1:W-:Y:S01]  /*25fa0*/  STL.64 [R1+0xd80], R30 ;  /* 0x000d801e01007387 */ /* 0x0003e20000100a00 */
[----:B------:R-:W-:-:S03]  /*25fb0*/  LEA R34, P5, R25, R0, 0x2 ;  /* 0x0000000019227211 */ /* 0x000fc600078a10ff */
[----:B------:R-:W2:Y:S01]  /*25fc0*/  LDL.LU R104, [R1+0x290] ;  /* 0x0002900001687983 */ /* 0x000ea20000300800 */
[----:B------:R-:W-:-:S03]  /*25fd0*/  LEA.HI.X.SX32 R35, R25, R3, 0x2, P5 ;  /* 0x0000000319237211 */ /* 0x000fc600028f16ff */
[----:B------:R4:W-:Y:S04]  /*25fe0*/  STL.64 [R1+0xdb0], R32 ;  /* 0x000db02001007387 */ /* 0x0009e80000100a00 */
[----:B------:R-:W2:Y:S04]  /*25ff0*/  LDL.LU R103, [R1+0x260] ;  /* 0x0002600001677983 */ /* 0x000ea80000300800 */
[----:B------:R-:W2:Y:S04]  /*26000*/  LDL.LU R102, [R1+0x254] ;  /* 0x0002540001667983 */ /* 0x000ea80000300800 */
[----:B------:R-:W-:Y:S01]  /*26010*/  STL.64 [R1+0xdf0], R34 ;  /* 0x000df02201007387 */ /* 0x000fe20000100a00 */
[----:B-1----:R-:W-:-:S03]  /*26020*/  LEA R30, P6, R24, R0, 0x2 ;  /* 0x00000000181e7211 */ /* 0x002fc600078c10ff */
[----:B------:R-:W2:Y:S01]  /*26030*/  LDL.LU R101, [R1+0x250] ;  /* 0x0002500001657983 */ /* 0x000ea20000300800 */
[----:B------:R-:W-:-:S05]  /*26040*/  LEA.HI.X.SX32 R31, R24, R3, 0x2, P6 ;  /* 0x00000003181f7211 */ /* 0x000fca00030f16ff */
[----:B------:R2:W-:Y:S04]  /*26050*/  STL.64 [R1+0xe28], R30 ;  /* 0x000e281e01007387 */ /* 0x0005e80000100a00 */
[----:B------:R-:W2:Y:S01]  /*26060*/  LDL.LU R112, [R1+0x1f8] ;  /* 0x0001f80001707983 */ /* 0x000ea20000300800 */
[----:B----4-:R-:W-:-:S04]  /*26070*/  LEA R32, P4, R111, R0, 0x2 ;  /* 0x000000006f207211 */ /* 0x010fc800078810ff */
[----:B------:R-:W-:Y:S02]  /*26080*/  LEA.HI.X.SX32 R33, R111, R3, 0x2, P4 ;  /* 0x000000036f217211 */ /* 0x000fe400020f16ff */
[----:B------:R-:W4:Y:S04]  /*26090*/  LDL.LU R111, [R1+0x1e4] ;  /* 0x0001e400016f7983 */ /* 0x000f280000300800 */
[----:B------:R-:W-:Y:S01]  /*260a0*/  STL.64 [R1+0x248], R32 ;  /* 0x0002482001007387 */ /* 0x000fe20000100a00 */
[----:B---3--:R-:W-:-:S04]  /*260b0*/  LEA R26, P5, R59, R0, 0x2 ;  /* 0x000000003b1a7211 */ /* 0x008fc800078a10ff */
[----:B------:R-:W-:Y:S02]  /*260c0*/  LEA.HI.X.SX32 R27, R59, R3, 0x2, P5 ;  /* 0x000000033b1b7211 */ /* 0x000fe400028f16ff */
[----:B--2---:R-:W-:-:S04]  /*260d0*/  LEA R30, P6, R110, R0, 0x2 ;  /* 0x000000006e1e7211 */ /* 0x004fc800078c10ff */
[-C--:B------:R-:W-:Y:S02]  /*260e0*/  LEA.HI.X.SX32 R31, R110, R3.reuse, 0x2, P6 ;  /* 0x000000036e1f7211 */ /* 0x080fe400030f16ff */
[CC--:B------:R-:W-:Y:S01]  /*260f0*/  LEA R28, P4, R61.reuse, R0.reuse, 0x2 ;  /* 0x000000003d1c7211 */ /* 0x0c0fe200078810ff */
[----:B------:R1:W-:Y:S03]  /*26100*/  STL.64 [R1+0x288], R26 ;  /* 0x0002881a01007387 */ /* 0x0003e60000100a00 */
[----:B------:R-:W-:Y:S01]  /*26110*/  LEA.HI.X.SX32 R29, R61, R3, 0x2, P4 ;  /* 0x000000033d1d7211 */ /* 0x000fe200020f16ff */
[----:B------:R-:W-:Y:S04]  /*26120*/  STL.64 [R1+0x2c8], R30 ;  /* 0x0002c81e01007387 */ /* 0x000fe80000100a00 */
[----:B------:R-:W2:Y:S01]  /*26130*/  LDL.LU R110, [R1+0x1d8] ;  /* 0x0001d800016e7983 */ /* 0x000ea20000300800 */
[----:B-1----:R-:W-:-:S03]  /*26140*/  LEA R26, P5, R109, R0, 0x2 ;  /* 0x000000006d1a7211 */ /* 0x002fc600078a10ff */
[----:B------:R1:W-:Y:S01]  /*26150*/  STL.64 [R1+0x308], R28 ;  /* 0x0003081c01007387 */ /* 0x0003e20000100a00 */
[----:B------:R-:W-:-:S03]  /*26160*/  LEA.HI.X.SX32 R27, R109, R3, 0x2, P5 ;  /* 0x000000036d1b7211 */ /* 0x000fc600028f16ff */
[----:B------:R-:W3:Y:S01]  /*26170*/  LDL.LU R109, [R1+0x1cc] ;  /* 0x0001cc00016d7983 */ /* 0x000ee20000300800 */
[----:B------:R-:W-:-:S04]  /*26180*/  LEA R24, P6, R62, R0, 0x2 ;  /* 0x000000003e187211 */ /* 0x000fc800078c10ff */
[-C--:B------:R-:W-:Y:S02]  /*26190*/  LEA.HI.X.SX32 R25, R62, R3.reuse, 0x2, P6 ;  /* 0x000000033e197211 */ /* 0x080fe400030f16ff */
[CC--:B-1----:R-:W-:Y:S01]  /*261a0*/  LEA R28, P4, R118.reuse, R0.reuse, 0x2 ;  /* 0x00000000761c7211 */ /* 0x0c2fe200078810ff */
[----:B------:R1:W-:Y:S03]  /*261b0*/  STL.64 [R1+0x348], R26 ;  /* 0x0003481a01007387 */ /* 0x0003e60000100a00 */
[----:B------:R-:W-:Y:S01]  /*261c0*/  LEA.HI.X.SX32 R29, R118, R3, 0x2, P4 ;  /* 0x00000003761d7211 */ /* 0x000fe200020f16ff */
[----:B------:R1:W-:Y:S04]  /*261d0*/  STL.64 [R1+0x388], R24 ;  /* 0x0003881801007387 */ /* 0x0003e80000100a00 */
[----:B------:R-:W3:Y:S01]  /*261e0*/  LDL.LU R118, [R1+0x1c4] ;  /* 0x0001c40001767983 */ /* 0x000ee20000300800 */
[----:B-1----:R-:W-:-:S03]  /*261f0*/  LEA R26, P5, R117, R0, 0x2 ;  /* 0x00000000751a7211 */ /* 0x002fc600078a10ff */
[----:B------:R1:W-:Y:S01]  /*26200*/  STL.64 [R1+0x3c8], R28 ;  /* 0x0003c81c01007387 */ /* 0x0003e20000100a00 */
[----:B------:R-:W-:-:S03]  /*26210*/  LEA.HI.X.SX32 R27, R117, R3, 0x2, P5 ;  /* 0x00000003751b7211 */ /* 0x000fc600028f16ff */
[----:B------:R-:W3:Y:S01]  /*26220*/  LDL.LU R117, [R1+0x1b8] ;  /* 0x0001b80001757983 */ /* 0x000ee20000300800 */
[----:B------:R-:W-:-:S04]  /*26230*/  LEA R24, P6, R63, R0, 0x2 ;  /* 0x000000003f187211 */ /* 0x000fc800078c10ff */
[-C--:B------:R-:W-:Y:S01]  /*26240*/  LEA.HI.X.SX32 R25, R63, R3.reuse, 0x2, P6 ;  /* 0x000000033f197211 */ /* 0x080fe200030f16ff */
[----:B------:R1:W-:Y:S02]  /*26250*/  STL.64 [R1+0x408], R26 ;  /* 0x0004081a01007387 */ /* 0x0003e40000100a00 */
[CC--:B-1----:R-:W-:Y:S02]  /*26260*/  LEA R28, P4, R104.reuse, R0.reuse, 0x2 ;  /* 0x00000000681c7211 */ /* 0x0c2fe400078810ff */
[----:B------:R1:W-:Y:S02]  /*26270*/  STL.64 [R1+0x448], R24 ;  /* 0x0004481801007387 */ /* 0x0003e40000100a00 */
[----:B------:R-:W-:Y:S02]  /*26280*/  LEA.HI.X.SX32 R29, R104, R3, 0x2, P4 ;  /* 0x00000003681d7211 */ /* 0x000fe400020f16ff */
[----:B------:R-:W3:Y:S01]  /*26290*/  LDL.LU R55, [R1+0x198] ;  /* 0x0001980001377983 */ /* 0x000ee20000300800 */
[----:B------:R-:W-:-:S03]  /*262a0*/  LEA R26, P5, R103, R0, 0x2 ;  /* 0x00000000671a7211 */ /* 0x000fc600078a10ff */
[----:B------:R1:W-:Y:S02]  /*262b0*/  STL.64 [R1+0x488], R28 ;  /* 0x0004881c01007387 */ /* 0x0003e40000100a00 */
[CC--:B-1----:R-:W-:Y:S02]  /*262c0*/  LEA R24, P6, R102.reuse, R0.reuse, 0x2 ;  /* 0x0000000066187211 */ /* 0x0c2fe400078c10ff */
[----:B------:R-:W3:Y:S01]  /*262d0*/  LDL.LU R56, [R1+0x190] ;  /* 0x0001900001387983 */ /* 0x000ee20000300800 */
[-C--:B------:R-:W-:Y:S02]  /*262e0*/  LEA.HI.X.SX32 R27, R103, R3.reuse, 0x2, P5 ;  /* 0x00000003671b7211 */ /* 0x080fe400028f16ff */
[----:B------:R-:W-:Y:S01]  /*262f0*/  LEA.HI.X.SX32 R25, R102, R3, 0x2, P6 ;  /* 0x0000000366197211 */ /* 0x000fe200030f16ff */
[----:B------:R-:W3:Y:S01]  /*26300*/  LDL.LU R59, [R1+0x18c] ;  /* 0x00018c00013b7983 */ /* 0x000ee20000300800 */
[----:B------:R-:W-:-:S03]  /*26310*/  LEA R28, P4, R101, R0, 0x2 ;  /* 0x00000000651c7211 */ /* 0x000fc600078810ff */
[----:B------:R-:W3:Y:S01]  /*26320*/  LDL.LU R61, [R1+0x188] ;  /* 0x00018800013d7983 */ /* 0x000ee20000300800 */
[----:B------:R-:W-:-:S03]  /*26330*/  LEA.HI.X.SX32 R29, R101, R3, 0x2, P4 ;  /* 0x00000003651d7211 */ /* 0x000fc600020f16ff */
[----:B------:R1:W-:Y:S04]  /*26340*/  STL.64 [R1+0x4c8], R26 ;  /* 0x0004c81a01007387 */ /* 0x0003e80000100a00 */
[----:B------:R4:W-:Y:S04]  /*26350*/  STL.64 [R1+0x508], R24 ;  /* 0x0005081801007387 */ /* 0x0009e80000100a00 */
[----:B------:R2:W-:Y:S04]  /*26360*/  STL.64 [R1+0x548], R28 ;  /* 0x0005481c01007387 */ /* 0x0005e80000100a00 */
[----:B------:R-:W3:Y:S01]  /*26370*/  LDL.LU R62, [R1+0x184] ;  /* 0x00018400013e7983 */ /* 0x000ee20000300800 */
[----:B-1----:R-:W-:-:S03]  /*26380*/  LEA R26, P5, R112, R0, 0x2 ;  /* 0x00000000701a7211 */ /* 0x002fc600078a10ff */
[----:B------:R-:W3:Y:S01]  /*26390*/  LDL.LU R63, [R1+0x180] ;  /* 0x00018000013f7983 */ /* 0x000ee20000300800 */
[----:B------:R-:W-:-:S03]  /*263a0*/  LEA.HI.X.SX32 R27, R112, R3, 0x2, P5 ;  /* 0x00000003701b7211 */ /* 0x000fc600028f16ff */
[----:B------:R-:W3:Y:S04]  /*263b0*/  LDL.LU R104, [R1+0x17c] ;  /* 0x00017c0001687983 */ /* 0x000ee80000300800 */
[----:B------:R-:W3:Y:S04]  /*263c0*/  LDL.LU R103, [R1+0x164] ;  /* 0x0001640001677983 */ /* 0x000ee80000300800 */
[----:B------:R3:W-:Y:S04]  /*263d0*/  STL.64 [R1+0x588], R26 ;  /* 0x0005881a01007387 */ /* 0x0007e80000100a00 */
[----:B------:R-:W3:Y:S01]  /*263e0*/  LDL.LU R102, [R1+0x160] ;  /* 0x0001600001667983 */ /* 0x000ee20000300800 */
[----:B----4-:R-:W-:-:S04]  /*263f0*/  LEA R24, P6, R111, R0, 0x2 ;  /* 0x000000006f187211 */ /* 0x010fc800078c10ff */
[----:B------:R-:W-:-:S05]  /*26400*/  LEA.HI.X.SX32 R25, R111, R3, 0x2, P6 ;  /* 0x000000036f197211 */ /* 0x000fca00030f16ff */
[----:B------:R1:W-:Y:S04]  /*26410*/  STL.64 [R1+0x5c8], R24 ;  /* 0x0005c81801007387 */ /* 0x0003e80000100a00 */
[----:B------:R-:W4:Y:S04]  /*26420*/  LDL.LU R101, [R1+0x15c] ;  /* 0x00015c0001657983 */ /* 0x000f280000300800 */
[----:B------:R-:W4:Y:S01]  /*26430*/  LDL.LU R112, [R1+0x158] ;  /* 0x0001580001707983 */ /* 0x000f220000300800 */
[----:B--2---:R-:W-:-:S04]  /*26440*/  LEA R28, P4, R110, R0, 0x2 ;  /* 0x000000006e1c7211 */ /* 0x004fc800078810ff */
[----:B------:R-:W-:Y:S02]  /*26450*/  LEA.HI.X.SX32 R29, R110, R3, 0x2, P4 ;  /* 0x000000036e1d7211 */ /* 0x000fe400020f16ff */
[----:B---3--:R-:W-:-:S03]  /*26460*/  LEA R26, P5, R109, R0, 0x2 ;  /* 0x000000006d1a7211 */ /* 0x008fc600078a10ff */
[----:B------:R2:W-:Y:S01]  /*26470*/  STL.64 [R1+0x608], R28 ;  /* 0x0006081c01007387 */ /* 0x0005e20000100a00 */
[----:B------:R-:W-:-:S03]  /*26480*/  LEA.HI.X.SX32 R27, R109, R3, 0x2, P5 ;  /* 0x000000036d1b7211 */ /* 0x000fc600028f16ff */
[----:B------:R-:W3:Y:S04]  /*26490*/  LDL.LU R111, [R1+0x154] ;  /* 0x00015400016f7983 */ /* 0x000ee80000300800 */
[----:B------:R-:W3:Y:S01]  /*264a0*/  LDL.LU R110, [R1+0x14c] ;  /* 0x00014c00016e7983 */ /* 0x000ee20000300800 */
[----:B-1----:R-:W-:-:S03]  /*264b0*/  LEA R24, P6, R118, R0, 0x2 ;  /* 0x0000000076187211 */ /* 0x002fc600078c10ff */
[----:B------:R1:W-:Y:S01]  /*264c0*/  STL.64 [R1+0x648], R26 ;  /* 0x0006481a01007387 */ /* 0x0003e20000100a00 */
[----:B------:R-:W-:-:S03]  /*264d0*/  LEA.HI.X.SX32 R25, R118, R3, 0x2, P6 ;  /* 0x0000000376197211 */ /* 0x000fc600030f16ff */
[----:B------:R-:W3:Y:S04]  /*264e0*/  LDL.LU R109, [R1+0x144] ;  /* 0x00014400016d7983 */ /* 0x000ee80000300800 */
[----:B------:R-:W3:Y:S01]  /*264f0*/  LDL.LU R118, [R1+0x13c] ;  /* 0x00013c0001767983 */ /* 0x000ee20000300800 */
[----:B--2---:R-:W-:-:S03]  /*26500*/  LEA R28, P4, R117, R0, 0x2 ;  /* 0x00000000751c7211 */ /* 0x004fc600078810ff */
[----:B------:R2:W-:Y:S01]  /*26510*/  STL.64 [R1+0x688], R24 ;  /* 0x0006881801007387 */ /* 0x0005e20000100a00 */
[----:B------:R-:W-:-:S03]  /*26520*/  LEA.HI.X.SX32 R29, R117, R3, 0x2, P4 ;  /* 0x00000003751d7211 */ /* 0x000fc600020f16ff */
[----:B------:R-:W3:Y:S01]  /*26530*/  LDL.LU R117, [R1+0x130] ;  /* 0x0001300001757983 */ /* 0x000ee20000300800 */
[----:B-1----:R-:W-:-:S04]  /*26540*/  LEA R26, P5, R55, R0, 0x2 ;  /* 0x00000000371a7211 */ /* 0x002fc800078a10ff */
[----:B------:R-:W-:Y:S01]  /*26550*/  LEA.HI.X.SX32 R27, R55, R3, 0x2, P5 ;  /* 0x00000003371b7211 */ /* 0x000fe200028f16ff */
[----:B------:R1:W-:Y:S01]  /*26560*/  STL.64 [R1+0x6b0], R28 ;  /* 0x0006b01c01007387 */ /* 0x0003e20000100a00 */
[----:B--2---:R-:W-:-:S03]  /*26570*/  LEA R24, P6, R56, R0, 0x2 ;  /* 0x0000000038187211 */ /* 0x004fc600078c10ff */
[----:B------:R2:W-:Y:S01]  /*26580*/  STL.64 [R1+0x6f0], R26 ;  /* 0x0006f01a01007387 */ /* 0x0005e20000100a00 */
[----:B------:R-:W-:Y:S02]  /*26590*/  LEA.HI.X.SX32 R25, R56, R3, 0x2, P6 ;  /* 0x0000000338197211 */ /* 0x000fe400030f16ff */
[----:B-1----:R-:W-:-:S03]  /*265a0*/  LEA R28, P4, R59, R0, 0x2 ;  /* 0x000000003b1c7211 */ /* 0x002fc600078810ff */
[----:B------:R1:W-:Y:S01]  /*265b0*/  STL.64 [R1+0x730], R24 ;  /* 0x0007301801007387 */ /* 0x0003e20000100a00 */
[----:B--2---:R-:W-:Y:S02]  /*265c0*/  LEA R26, P5, R61, R0, 0x2 ;  /* 0x000000003d1a7211 */ /* 0x004fe400078a10ff */
        /* <DEDUP_REMOVED lines=8> */
[CC--:B-1----:R-:W-:Y:S02]  /*26650*/  LEA R26, P5, R104.reuse, R0.reuse, 0x2 ;  /* 0x00000000681a7211 */ /* 0x0c2fe400078a10ff */
[-C--:B------:R-:W-:Y:S02]  /*26660*/  LEA.HI.X.SX32 R29, R63, R3.reuse, 0x2, P4 ;  /* 0x000000033f1d7211 */ /* 0x080fe400020f16ff */
[-C--:B------:R-:W-:Y:S02]  /*26670*/  LEA.HI.X.SX32 R27, R104, R3.reuse, 0x2, P5 ;  /* 0x00000003681b7211 */ /* 0x080fe400028f16ff */
[CC--:B--2---:R-:W-:Y:S01]  /*26680*/  LEA R24, P6, R103.reuse, R0.reuse, 0x2 ;  /* 0x0000000067187211 */ /* 0x0c4fe200078c10ff */
[----:B------:R1:W-:Y:S03]  /*26690*/  STL.64 [R1+0x828], R28 ;  /* 0x0008281c01007387 */ /* 0x0003e60000100a00 */
[----:B------:R-:W-:Y:S01]  /*266a0*/  LEA.HI.X.SX32 R25, R103, R3, 0x2, P6 ;  /* 0x0000000367197211 */ /* 0x000fe200030f16ff */
[----:B------:R4:W-:Y:S01]  /*266b0*/  STL.64 [R1+0x868], R26 ;  /* 0x0008681a01007387 */ /* 0x0009e20000100a00 */
[----:B-1----:R-:W-:-:S03]  /*266c0*/  LEA R28, P4, R102, R0, 0x2 ;  /* 0x00000000661c7211 */ /* 0x002fc600078810ff */
[----:B------:R1:W-:Y:S01]  /*266d0*/  STL.64 [R1+0x8a8], R24 ;  /* 0x0008a81801007387 */ /* 0x0003e20000100a00 */
[----:B------:R-:W-:-:S05]  /*266e0*/  LEA.HI.X.SX32 R29, R102, R3, 0x2, P4 ;  /* 0x00000003661d7211 */ /* 0x000fca00020f16ff */
[----:B------:R3:W-:Y:S01]  /*266f0*/  STL.64 [R1+0x8e0], R28 ;  /* 0x0008e01c01007387 */ /* 0x0007e20000100a00 */
[----:B----4-:R-:W-:-:S04]  /*26700*/  LEA R26, P5, R101, R0, 0x2 ;  /* 0x00000000651a7211 */ /* 0x010fc800078a10ff */
[----:B------:R-:W-:Y:S02]  /*26710*/  LEA.HI.X.SX32 R27, R101, R3, 0x2, P5 ;  /* 0x00000003651b7211 */ /* 0x000fe400028f16ff */
[----:B-1----:R-:W-:-:S03]  /*26720*/  LEA R24, P6, R112, R0, 0x2 ;  /* 0x0000000070187211 */ /* 0x002fc600078c10ff */
[----:B------:R1:W-:Y:S01]  /*26730*/  STL.64 [R1+0x918], R26 ;  /* 0x0009181a01007387 */ /* 0x0003e20000100a00 */
[----:B------:R-:W-:-:S05]  /*26740*/  LEA.HI.X.SX32 R25, R112, R3, 0x2, P6 ;  /* 0x0000000370197211 */ /* 0x000fca00030f16ff */
[----:B------:R2:W-:Y:S01]  /*26750*/  STL.64 [R1+0x958], R24 ;  /* 0x0009581801007387 */ /* 0x0005e20000100a00 */
[CC--:B---3--:R-:W-:Y:S02]  /*26760*/  LEA R28, P4, R111.reuse, R0.reuse, 0x2 ;  /* 0x000000006f1c7211 */ /* 0x0c8fe400078810ff */
[C---:B-1----:R-:W-:Y:S02]  /*26770*/  LEA R26, P5, R110.reuse, R0, 0x2 ;  /* 0x000000006e1a7211 */ /* 0x042fe400078a10ff */
[-C--:B------:R-:W-:Y:S02]  /*26780*/  LEA.HI.X.SX32 R29, R111, R3.reuse, 0x2, P4 ;  /* 0x000000036f1d7211 */ /* 0x080fe400020f16ff */
[----:B------:R-:W-:-:S03]  /*26790*/  LEA.HI.X.SX32 R27, R110, R3, 0x2, P5 ;  /* 0x000000036e1b7211 */ /* 0x000fc600028f16ff */
[----:B------:R1:W-:Y:S01]  /*267a0*/  STL.64 [R1+0x998], R28 ;  /* 0x0009981c01007387 */ /* 0x0003e20000100a00 */
[----:B--2---:R-:W-:-:S03]  /*267b0*/  LEA R24, P6, R109, R0, 0x2 ;  /* 0x000000006d187211 */ /* 0x004fc600078c10ff */
[----:B------:R2:W-:Y:S01]  /*267c0*/  STL.64 [R1+0x9d8], R26 ;  /* 0x0009d81a01007387 */ /* 0x0005e20000100a00 */
[----:B------:R-:W-:Y:S02]  /*267d0*/  LEA.HI.X.SX32 R25, R109, R3, 0x2, P6 ;  /* 0x000000036d197211 */ /* 0x000fe400030f16ff */
[----:B-1----:R-:W-:-:S03]  /*267e0*/  LEA R28, P4, R118, R0, 0x2 ;  /* 0x00000000761c7211 */ /* 0x002fc600078810ff */
[----:B------:R1:W-:Y:S01]  /*267f0*/  STL.64 [R1+0xa18], R24 ;  /* 0x000a181801007387 */ /* 0x0003e20000100a00 */
[CC--:B--2---:R-:W-:Y:S02]  /*26800*/  LEA R26, P5, R117.reuse, R0.reuse, 0x2 ;  /* 0x00000000751a7211 */ /* 0x0c4fe400078a10ff */
[-C--:B------:R-:W-:Y:S02]  /*26810*/  LEA.HI.X.SX32 R29, R118, R3.reuse, 0x2, P4 ;  /* 0x00000003761d7211 */ /* 0x080fe400020f16ff */
[-C--:B------:R-:W-:Y:S02]  /*26820*/  LEA.HI.X.SX32 R27, R117, R3.reuse, 0x2, P5 ;  /* 0x00000003751b7211 */ /* 0x080fe400028f16ff */
[CC--:B-1----:R-:W-:Y:S01]  /*26830*/  LEA R24, P6, R144.reuse, R0.reuse, 0x2 ;  /* 0x0000000090187211 */ /* 0x0c2fe200078c10ff */
[----:B------:R1:W-:Y:S03]  /*26840*/  STL.64 [R1+0xa58], R28 ;  /* 0x000a581c01007387 */ /* 0x0003e60000100a00 */
[----:B------:R-:W-:Y:S01]  /*26850*/  LEA.HI.X.SX32 R25, R144, R3, 0x2, P6 ;  /* 0x0000000390197211 */ /* 0x000fe200030f16ff */
[----:B------:R2:W-:Y:S01]  /*26860*/  STL.64 [R1+0xa98], R26 ;  /* 0x000a981a01007387 */ /* 0x0005e20000100a00 */
[----:B-1----:R-:W-:-:S02]  /*26870*/  LEA R28, P4, R137, R0, 0x2 ;  /* 0x00000000891c7211 */ /* 0x002fc400078810ff */
[CC--:B--2---:R-:W-:Y:S01]  /*26880*/  LEA R26, P5, R130.reuse, R0.reuse, 0x2 ;  /* 0x00000000821a7211 */ /* 0x0c4fe200078a10ff */
[----:B------:R1:W-:Y:S01]  /*26890*/  STL.64 [R1+0xad8], R24 ;  /* 0x000ad81801007387 */ /* 0x0003e20000100a00 */
[-C--:B------:R-:W-:Y:S02]  /*268a0*/  LEA.HI.X.SX32 R29, R137, R3.reuse, 0x2, P4 ;  /* 0x00000003891d7211 */ /* 0x080fe400020f16ff */
[----:B------:R-:W-:Y:S01]  /*268b0*/  LEA.HI.X.SX32 R27, R130, R3, 0x2, P5 ;  /* 0x00000003821b7211 */ /* 0x000fe200028f16ff */
[----:B------:R-:W2:Y:S04]  /*268c0*/  LDL.LU R112, [R1+0x418] ;  /* 0x0004180001707983 */ /* 0x000ea80000300800 */
[----:B------:R3:W-:Y:S01]  /*268d0*/  STL.64 [R1+0xb18], R28 ;  /* 0x000b181c01007387 */ /* 0x0007e20000100a00 */
[----:B-1----:R-:W-:-:S03]  /*268e0*/  LEA R24, P6, R124, R0, 0x2 ;  /* 0x000000007c187211 */ /* 0x002fc600078c10ff */
[----:B------:R1:W-:Y:S01]  /*268f0*/  STL.64 [R1+0xb58], R26 ;  /* 0x000b581a01007387 */ /* 0x0003e20000100a00 */
[----:B------:R-:W-:-:S03]  /*26900*/  LEA.HI.X.SX32 R25, R124, R3, 0x2, P6 ;  /* 0x000000037c197211 */ /* 0x000fc600030f16ff */
[----:B------:R-:W4:Y:S01]  /*26910*/  LDL.LU R111, [R1+0x350] ;  /* 0x00035000016f7983 */ /* 0x000f220000300800 */
[----:B---3--:R-:W-:-:S03]  /*26920*/  LEA R28, P4, R119, R0, 0x2 ;  /* 0x00000000771c7211 */ /* 0x008fc600078810ff */
[----:B------:R3:W-:Y:S04]  /*26930*/  STL.64 [R1+0xb98], R24 ;  /* 0x000b981801007387 */ /* 0x0007e80000100a00 */
[----:B------:R-:W4:Y:S01]  /*26940*/  LDL.LU R110, [R1+0x414] ;  /* 0x00041400016e7983 */ /* 0x000f220000300800 */
[----:B-1----:R-:W-:Y:S02]  /*26950*/  LEA R26, P5, R113, R0, 0x2 ;  /* 0x00000000711a7211 */ /* 0x002fe400078a10ff */
[-C--:B------:R-:W-:Y:S02]  /*26960*/  LEA.HI.X.SX32 R29, R119, R3.reuse, 0x2, P4 ;  /* 0x00000003771d7211 */ /* 0x080fe400020f16ff */
[----:B------:R-:W-:-:S03]  /*26970*/  LEA.HI.X.SX32 R27, R113, R3, 0x2, P5 ;  /* 0x00000003711b7211 */ /* 0x000fc600028f16ff */
[----:B------:R1:W-:Y:S04]  /*26980*/  STL.64 [R1+0xbd8], R28 ;  /* 0x000bd81c01007387 */ /* 0x0003e80000100a00 */
[----:B------:R-:W4:Y:S01]  /*26990*/  LDL.LU R109, [R1+0x3d0] ;  /* 0x0003d000016d7983 */ /* 0x000f220000300800 */
[----:B---3--:R-:W-:-:S03]  /*269a0*/  LEA R24, P6, R94, R0, 0x2 ;  /* 0x000000005e187211 */ /* 0x008fc600078c10ff */
[----:B------:R3:W-:Y:S04]  /*269b0*/  STL.64 [R1+0xc18], R26 ;  /* 0x000c181a01007387 */ /* 0x0007e80000100a00 */
[----:B------:R-:W4:Y:S04]  /*269c0*/  LDL.LU R61, [R1+0x410] ;  /* 0x00041000013d7983 */ /* 0x000f280000300800 */
[----:B------:R-:W4:Y:S01]  /*269d0*/  LDL.LU R62, [R1+0x394] ;  /* 0x00039400013e7983 */ /* 0x000f220000300800 */
[----:B------:R-:W-:-:S03]  /*269e0*/  LEA.HI.X.SX32 R25, R94, R3, 0x2, P6 ;  /* 0x000000035e197211 */ /* 0x000fc600030f16ff */
[----:B------:R-:W4:Y:S04]  /*269f0*/  LDL.LU R118, [R1+0x3d4] ;  /* 0x0003d40001767983 */ /* 0x000f280000300800 */
[----:B------:R3:W-:Y:S04]  /*26a00*/  STL.64 [R1+0xc60], R24 ;  /* 0x000c601801007387 */ /* 0x0007e80000100a00 */
[----:B------:R-:W4:Y:S01]  /*26a10*/  LDL.LU R117, [R1+0x3dc] ;  /* 0x0003dc0001757983 */ /* 0x000f220000300800 */
[-C--:B-1----:R-:W-:Y:S02]  /*26a20*/  LEA R28, P4, R86, R0.reuse, 0x2 ;  /* 0x00000000561c7211 */ /* 0x082fe400078810ff */
[----:B---3--:R-:W-:-:S02]  /*26a30*/  LEA R26, P5, R78, R0, 0x2 ;  /* 0x000000004e1a7211 */ /* 0x008fc400078a10ff */
[-C--:B------:R-:W-:Y:S02]  /*26a40*/  LEA.HI.X.SX32 R29, R86, R3.reuse, 0x2, P4 ;  /* 0x00000003561d7211 */ /* 0x080fe400020f16ff */
[CC--:B------:R-:W-:Y:S02]  /*26a50*/  LEA R24, P6, R69.reuse, R0.reuse, 0x2 ;  /* 0x0000000045187211 */ /* 0x0c0fe400078c10ff */
[-C--:B------:R-:W-:Y:S02]  /*26a60*/  LEA.HI.X.SX32 R27, R78, R3.reuse, 0x2, P5 ;  /* 0x000000034e1b7211 */ /* 0x080fe400028f16ff */
[----:B------:R-:W-:Y:S01]  /*26a70*/  LEA.HI.X.SX32 R25, R69, R3, 0x2, P6 ;  /* 0x0000000345197211 */ /* 0x000fe200030f16ff */
[----:B------:R1:W-:Y:S04]  /*26a80*/  STL.64 [R1+0xca0], R28 ;  /* 0x000ca01c01007387 */ /* 0x0003e80000100a00 */
[----:B------:R3:W-:Y:S04]  /*26a90*/  STL.64 [R1+0xce0], R26 ;  /* 0x000ce01a01007387 */ /* 0x0007e80000100a00 */
[----:B------:R3:W-:Y:S01]  /*26aa0*/  STL.64 [R1+0xd20], R24 ;  /* 0x000d201801007387 */ /* 0x0007e20000100a00 */
[----:B-1----:R-:W-:-:S03]  /*26ab0*/  LEA R28, P4, R68, R0, 0x2 ;  /* 0x00000000441c7211 */ /* 0x002fc600078810ff */
[----:B------:R-:W4:Y:S01]  /*26ac0*/  LDL.LU R63, [R1+0x3d8] ;  /* 0x0003d800013f7983 */ /* 0x000f220000300800 */
[----:B------:R-:W-:-:S03]  /*26ad0*/  LEA.HI.X.SX32 R29, R68, R3, 0x2, P4 ;  /* 0x00000003441d7211 */ /* 0x000fc600020f16ff */
[----:B------:R-:W4:Y:S04]  /*26ae0*/  LDL.LU R104, [R1+0x3a8] ;  /* 0x0003a80001687983 */ /* 0x000f280000300800 */
[----:B------:R-:W4:Y:S01]  /*26af0*/  LDL.LU R103, [R1+0x39c] ;  /* 0x00039c0001677983 */ /* 0x000f220000300800 */
[----:B---3--:R-:W-:-:S03]  /*26b00*/  LEA R26, P5, R60, R0, 0x2 ;  /* 0x000000003c1a7211 */ /* 0x008fc600078a10ff */
[----:B------:R2:W-:Y:S01]  /*26b10*/  STL.64 [R1+0xd60], R28 ;  /* 0x000d601c01007387 */ /* 0x0005e20000100a00 */
[----:B------:R-:W-:-:S03]  /*26b20*/  LEA R24, P6, R52, R0, 0x2 ;  /* 0x0000000034187211 */ /* 0x000fc600078c10ff */
[----:B------:R-:W3:Y:S01]  /*26b30*/  LDL.LU R102, [R1+0x398] ;  /* 0x0003980001667983 */ /* 0x000ee20000300800 */
[-C--:B------:R-:W-:Y:S02]  /*26b40*/  LEA.HI.X.SX32 R27, R60, R3.reuse, 0x2, P5 ;  /* 0x000000033c1b7211 */ /* 0x080fe400028f16ff */
[----:B------:R-:W-:-:S03]  /*26b50*/  LEA.HI.X.SX32 R25, R52, R3, 0x2, P6 ;  /* 0x0000000334197211 */ /* 0x000fc600030f16ff */
[----:B------:R4:W-:Y:S04]  /*26b60*/  STL.64 [R1+0xda0], R26 ;  /* 0x000da01a01007387 */ /* 0x0009e80000100a00 */
[----:B------:R-:W3:Y:S04]  /*26b70*/  LDL.LU R101, [R1+0x368] ;  /* 0x0003680001657983 */ /* 0x000ee80000300800 */
[----:B------:R1:W-:Y:S01]  /*26b80*/  STL.64 [R1+0xde0], R24 ;  /* 0x000de01801007387 */ /* 0x0003e20000100a00 */
[----:B--2---:R-:W-:-:S04]  /*26b90*/  LEA R28, P4, R112, R0, 0x2 ;  /* 0x00000000701c7211 */ /* 0x004fc800078810ff */
[----:B------:R-:W-:Y:S02]  /*26ba0*/  LEA.HI.X.SX32 R29, R112, R3, 0x2, P4 ;  /* 0x00000003701d7211 */ /* 0x000fe400020f16ff */
[----:B------:R-:W2:Y:S01]  /*26bb0*/  LDL.LU R112, [R1+0x35c] ;  /* 0x00035c0001707983 */ /* 0x000ea20000300800 */
[----:B----4-:R-:W-:-:S03]  /*26bc0*/  LEA R26, P5, R111, R0, 0x2 ;  /* 0x000000006f1a7211 */ /* 0x010fc600078a10ff */
[----:B------:R4:W-:Y:S01]  /*26bd0*/  STL.64 [R1+0x250], R28 ;  /* 0x0002501c01007387 */ /* 0x0009e20000100a00 */
[----:B------:R-:W-:-:S03]  /*26be0*/  LEA.HI.X.SX32 R27, R111, R3, 0x2, P5 ;  /* 0x000000036f1b7211 */ /* 0x000fc600028f16ff */
[----:B------:R-:W2:Y:S01]  /*26bf0*/  LDL.LU R111, [R1+0x358] ;  /* 0x00035800016f7983 */ /* 0x000ea20000300800 */
[----:B-1----:R-:W-:-:S04]  /*26c00*/  LEA R24, P6, R110, R0, 0x2 ;  /* 0x000000006e187211 */ /* 0x002fc800078c10ff */
[----:B------:R-:W-:Y:S01]  /*26c10*/  LEA.HI.X.SX32 R25, R110, R3, 0x2, P6 ;  /* 0x000000036e197211 */ /* 0x000fe200030f16ff */
[----:B------:R1:W-:Y:S04]  /*26c20*/  STL.64 [R1+0x290], R26 ;  /* 0x0002901a01007387 */ /* 0x0003e80000100a00 */
[----:B------:R1:W-:Y:S01]  /*26c30*/  STL.64 [R1+0x2d0], R24 ;  /* 0x0002d01801007387 */ /* 0x0003e20000100a00 */
[----:B----4-:R-:W-:-:S03]  /*26c40*/  LEA R28, P4, R109, R0, 0x2 ;  /* 0x000000006d1c7211 */ /* 0x010fc600078810ff */
[----:B------:R-:W4:Y:S01]  /*26c50*/  LDL.LU R110, [R1+0x328] ;  /* 0x00032800016e7983 */ /* 0x000f220000300800 */
[----:B------:R-:W-:-:S03]  /*26c60*/  LEA.HI.X.SX32 R29, R109, R3, 0x2, P4 ;  /* 0x000000036d1d7211 */ /* 0x000fc600020f16ff */
[----:B------:R-:W4:Y:S01]  /*26c70*/  LDL.LU R109, [R1+0x31c] ;  /* 0x00031c00016d7983 */ /* 0x000f220000300800 */
[CC--:B-1----:R-:W-:Y:S02]  /*26c80*/  LEA R26, P5, R61.reuse, R0.reuse, 0x2 ;  /* 0x000000003d1a7211 */ /* 0x0c2fe400078a10ff */
[C---:B------:R-:W-:Y:S01]  /*26c90*/  LEA R24, P6, R62.reuse, R0, 0x2 ;  /* 0x000000003e187211 */ /* 0x040fe200078c10ff */
[----:B------:R1:W-:Y:S01]  /*26ca0*/  STL.64 [R1+0x310], R28 ;  /* 0x0003101c01007387 */ /* 0x0003e20000100a00 */
[-C--:B------:R-:W-:Y:S02]  /*26cb0*/  LEA.HI.X.SX32 R27, R61, R3.reuse, 0x2, P5 ;  /* 0x000000033d1b7211 */ /* 0x080fe400028f16ff */
[----:B------:R-:W-:-:S03]  /*26cc0*/  LEA.HI.X.SX32 R25, R62, R3, 0x2, P6 ;  /* 0x000000033e197211 */ /* 0x000fc600030f16ff */
[----:B------:R1:W-:Y:S02]  /*26cd0*/  STL.64 [R1+0x350], R26 ;  /* 0x0003501a01007387 */ /* 0x0003e40000100a00 */
[CC--:B-1----:R-:W-:Y:S02]  /*26ce0*/  LEA R28, P4, R118.reuse, R0.reuse, 0x2 ;  /* 0x00000000761c7211 */ /* 0x0c2fe400078810ff */
[----:B------:R1:W-:Y:S02]  /*26cf0*/  STL.64 [R1+0x390], R24 ;  /* 0x0003901801007387 */ /* 0x0003e40000100a00 */
[-C--:B------:R-:W-:Y:S02]  /*26d00*/  LEA.HI.X.SX32 R29, R118, R3.reuse, 0x2, P4 ;  /* 0x00000003761d7211 */ /* 0x080fe400020f16ff */
[CC--:B------:R-:W-:Y:S01]  /*26d10*/  LEA R26, P5, R117.reuse, R0.reuse, 0x2 ;  /* 0x00000000751a7211 */ /* 0x0c0fe200078a10ff */
[----:B------:R-:W4:Y:S03]  /*26d20*/  LDL.LU R118, [R1+0x318] ;  /* 0x0003180001767983 */ /* 0x000f260000300800 */
[----:B------:R-:W-:Y:S01]  /*26d30*/  LEA.HI.X.SX32 R27, R117, R3, 0x2, P5 ;  /* 0x00000003751b7211 */ /* 0x000fe200028f16ff */
[----:B------:R1:W-:Y:S04]  /*26d40*/  STL.64 [R1+0x3d0], R28 ;  /* 0x0003d01c01007387 */ /* 0x0003e80000100a00 */
[----:B------:R-:W4:Y:S04]  /*26d50*/  LDL.LU R117, [R1+0x2dc] ;  /* 0x0002dc0001757983 */ /* 0x000f280000300800 */
[----:B------:R1:W-:Y:S02]  /*26d60*/  STL.64 [R1+0x410], R26 ;  /* 0x0004101a01007387 */ /* 0x0003e40000100a00 */
[----:B-1----:R-:W-:-:S02]  /*26d70*/  LEA R24, P6, R63, R0, 0x2 ;  /* 0x000000003f187211 */ /* 0x002fc400078c10ff */
[CC--:B------:R-:W-:Y:S02]  /*26d80*/  LEA R28, P4, R104.reuse, R0.reuse, 0x2 ;  /* 0x00000000681c7211 */ /* 0x0c0fe400078810ff */
[-C--:B------:R-:W-:Y:S02]  /*26d90*/  LEA.HI.X.SX32 R25, R63, R3.reuse, 0x2, P6 ;  /* 0x000000033f197211 */ /* 0x080fe400030f16ff */
[C---:B------:R-:W-:Y:S02]  /*26da0*/  LEA R26, P5, R103.reuse, R0, 0x2 ;  /* 0x00000000671a7211 */ /* 0x040fe400078a10ff */
[-C--:B------:R-:W-:Y:S01]  /*26db0*/  LEA.HI.X.SX32 R29, R104, R3.reuse, 0x2, P4 ;  /* 0x00000003681d7211 */ /* 0x080fe200020f16ff */
[----:B------:R3:W-:Y:S01]  /*26dc0*/  STL.64 [R1+0x450], R24 ;  /* 0x0004501801007387 */ /* 0x0007e20000100a00 */
[----:B------:R-:W-:-:S03]  /*26dd0*/  LEA.HI.X.SX32 R27, R103, R3, 0x2, P5 ;  /* 0x00000003671b7211 */ /* 0x000fc600028f16ff */
[----:B------:R-:W4:Y:S04]  /*26de0*/  LDL.LU R55, [R1+0x2a8] ;  /* 0x0002a80001377983 */ /* 0x000f280000300800 */
[----:B------:R1:W-:Y:S01]  /*26df0*/  STL.64 [R1+0x490], R28 ;  /* 0x0004901c01007387 */ /* 0x0003e20000100a00 */
[----:B---3--:R-:W-:-:S03]  /*26e00*/  LEA R24, P6, R102, R0, 0x2 ;  /* 0x0000000066187211 */ /* 0x008fc600078c10ff */
[----:B------:R-:W3:Y:S01]  /*26e10*/  LDL.LU R56, [R1+0x2a0] ;  /* 0x0002a00001387983 */ /* 0x000ee20000300800 */
[----:B------:R-:W-:-:S03]  /*26e20*/  LEA.HI.X.SX32 R25, R102, R3, 0x2, P6 ;  /* 0x0000000366197211 */ /* 0x000fc600030f16ff */
[----:B------:R2:W-:Y:S04]  /*26e30*/  STL.64 [R1+0x4d0], R26 ;  /* 0x0004d01a01007387 */ /* 0x0005e80000100a00 */
[----:B------:R-:W3:Y:S01]  /*26e40*/  LDL.LU R59, [R1+0x29c] ;  /* 0x00029c00013b7983 */ /* 0x000ee20000300800 */
[----:B-1----:R-:W-:-:S03]  /*26e50*/  LEA R28, P4, R101, R0, 0x2 ;  /* 0x00000000651c7211 */ /* 0x002fc600078810ff */
[----:B------:R1:W-:Y:S04]  /*26e60*/  STL.64 [R1+0x510], R24 ;  /* 0x0005101801007387 */ /* 0x0003e80000100a00 */
[----:B------:R-:W3:Y:S01]  /*26e70*/  LDL.LU R61, [R1+0x298] ;  /* 0x00029800013d7983 */ /* 0x000ee20000300800 */
        /* <DEDUP_REMOVED lines=8> */
[----:B-1----:R-:W-:-:S04]  /*26f00*/  LEA R24, P6, R111, R0, 0x2 ;  /* 0x000000006f187211 */ /* 0x002fc800078c10ff */
[----:B------:R-:W-:Y:S01]  /*26f10*/  LEA.HI.X.SX32 R25, R111, R3, 0x2, P6 ;  /* 0x000000036f197211 */ /* 0x000fe200030f16ff */
[----:B------:R1:W-:Y:S04]  /*26f20*/  STL.64 [R1+0x590], R26 ;  /* 0x0005901a01007387 */ /* 0x0003e80000100a00 */
[----:B------:R2:W-:Y:S04]  /*26f30*/  STL.64 [R1+0x5d0], R24 ;  /* 0x0005d01801007387 */ /* 0x0005e80000100a00 */
[----:B------:R-:W3:Y:S01]  /*26f40*/  LDL.LU R102, [R1+0x258] ;  /* 0x0002580001667983 */ /* 0x000ee20000300800 */
[----:B----4-:R-:W-:-:S03]  /*26f50*/  LEA R28, P4, R110, R0, 0x2 ;  /* 0x000000006e1c7211 */ /* 0x010fc600078810ff */
[----:B------:R-:W4:Y:S01]  /*26f60*/  LDL.LU R101, [R1+0x1fc] ;  /* 0x0001fc0001657983 */ /* 0x000f220000300800 */
[----:B------:R-:W-:-:S03]  /*26f70*/  LEA.HI.X.SX32 R29, R110, R3, 0x2, P4 ;  /* 0x000000036e1d7211 */ /* 0x000fc600020f16ff */
[----:B------:R-:W4:Y:S01]  /*26f80*/  LDL.LU R112, [R1+0x1ec] ;  /* 0x0001ec0001707983 */ /* 0x000f220000300800 */
[----:B-1----:R-:W-:-:S03]  /*26f90*/  LEA R26, P5, R109, R0, 0x2 ;  /* 0x000000006d1a7211 */ /* 0x002fc600078a10ff */
[----:B------:R1:W-:Y:S01]  /*26fa0*/  STL.64 [R1+0x610], R28 ;  /* 0x0006101c01007387 */ /* 0x0003e20000100a00 */
[----:B------:R-:W-:-:S03]  /*26fb0*/  LEA.HI.X.SX32 R27, R109, R3, 0x2, P5 ;  /* 0x000000036d1b7211 */ /* 0x000fc600028f16ff */
[----:B------:R-:W4:Y:S04]  /*26fc0*/  LDL.LU R111, [R1+0x1e0] ;  /* 0x0001e000016f7983 */ /* 0x000f280000300800 */
[----:B------:R-:W4:Y:S04]  /*26fd0*/  LDL.LU R110, [R1+0x1d0] ;  /* 0x0001d000016e7983 */ /* 0x000f280000300800 */
[----:B------:R1:W-:Y:S04]  /*26fe0*/  STL.64 [R1+0x650], R26 ;  /* 0x0006501a01007387 */ /* 0x0003e80000100a00 */
[----:B------:R-:W4:Y:S01]  /*26ff0*/  LDL.LU R109, [R1+0x1c8] ;  /* 0x0001c800016d7983 */ /* 0x000f220000300800 */
[----:B--2---:R-:W-:-:S04]  /*27000*/  LEA R24, P6, R118, R0, 0x2 ;  /* 0x0000000076187211 */ /* 0x004fc800078c10ff */
[----:B------:R-:W-:Y:S02]  /*27010*/  LEA.HI.X.SX32 R25, R118, R3, 0x2, P6 ;  /* 0x0000000376197211 */ /* 0x000fe400030f16ff */
[----:B------:R-:W2:Y:S01]  /*27020*/  LDL.LU R118, [R1+0x1bc] ;  /* 0x0001bc0001767983 */ /* 0x000ea20000300800 */
[----:B-1----:R-:W-:-:S03]  /*27030*/  LEA R28, P4, R117, R0, 0x2 ;  /* 0x00000000751c7211 */ /* 0x002fc600078810ff */
[----:B------:R3:W-:Y:S01]  /*27040*/  STL.64 [R1+0x690], R24 ;  /* 0x0006901801007387 */ /* 0x0007e20000100a00 */
[----:B------:R-:W-:-:S03]  /*27050*/  LEA.HI.X.SX32 R29, R117, R3, 0x2, P4 ;  /* 0x00000003751d7211 */ /* 0x000fc600020f16ff */
[----:B------:R-:W2:Y:S04]  /*27060*/  LDL.LU R117, [R1+0x1a8] ;  /* 0x0001a80001757983 */ /* 0x000ea80000300800 */
[----:B------:R1:W-:Y:S01]  /*27070*/  STL.64 [R1+0x6b8], R28 ;  /* 0x0006b81c01007387 */ /* 0x0003e20000100a00 */
[----:B------:R-:W-:-:S04]  /*27080*/  LEA R26, P5, R55, R0, 0x2 ;  /* 0x00000000371a7211 */ /* 0x000fc800078a10ff */
[----:B------:R-:W-:Y:S02]  /*27090*/  LEA.HI.X.SX32 R27, R55, R3, 0x2, P5 ;  /* 0x00000003371b7211 */ /* 0x000fe400028f16ff */
[----:B---3--:R-:W-:-:S03]  /*270a0*/  LEA R24, P6, R56, R0, 0x2 ;  /* 0x0000000038187211 */ /* 0x008fc600078c10ff */
[----:B------:R3:W-:Y:S01]  /*270b0*/  STL.64 [R1+0x6f8], R26 ;  /* 0x0006f81a01007387 */ /* 0x0007e20000100a00 */
[----:B------:R-:W-:Y:S02]  /*270c0*/  LEA.HI.X.SX32 R25, R56, R3, 0x2, P6 ;  /* 0x0000000338197211 */ /* 0x000fe400030f16ff */
[----:B-1----:R-:W-:-:S04]  /*270d0*/  LEA R28, P4, R59, R0, 0x2 ;  /* 0x000000003b1c7211 */ /* 0x002fc800078810ff */
[----:B------:R-:W-:Y:S01]  /*270e0*/  LEA.HI.X.SX32 R29, R59, R3, 0x2, P4 ;  /* 0x000000033b1d7211 */ /* 0x000fe200020f16ff */
[----:B------:R1:W-:Y:S01]  /*270f0*/  STL.64 [R1+0x738], R24 ;  /* 0x0007381801007387 */ /* 0x0003e20000100a00 */
[----:B---3--:R-:W-:-:S03]  /*27100*/  LEA R26, P5, R61, R0, 0x2 ;  /* 0x000000003d1a7211 */ /* 0x008fc600078a10ff */
[----:B------:R3:W-:Y:S01]  /*27110*/  STL.64 [R1+0x770], R28 ;  /* 0x0007701c01007387 */ /* 0x0007e20000100a00 */
        /* <DEDUP_REMOVED lines=12> */
[----:B------:R-:W-:-:S05]  /*271e0*/  LEA.HI.X.SX32 R25, R103, R3, 0x2, P6 ;  /* 0x0000000367197211 */ /* 0x000fca00030f16ff */
[----:B------:R3:W-:Y:S01]  /*271f0*/  STL.64 [R1+0x8b0], R24 ;  /* 0x0008b01801007387 */ /* 0x0007e20000100a00 */
[----:B-1----:R-:W-:-:S04]  /*27200*/  LEA R28, P4, R102, R0, 0x2 ;  /* 0x00000000661c7211 */ /* 0x002fc800078810ff */
[-C--:B------:R-:W-:Y:S02]  /*27210*/  LEA.HI.X.SX32 R29, R102, R3.reuse, 0x2, P4 ;  /* 0x00000003661d7211 */ /* 0x080fe400020f16ff */
[CC--:B----4-:R-:W-:Y:S02]  /*27220*/  LEA R26, P5, R101.reuse, R0.reuse, 0x2 ;  /* 0x00000000651a7211 */ /* 0x0d0fe400078a10ff */
[C---:B---3--:R-:W-:Y:S01]  /*27230*/  LEA R24, P6, R112.reuse, R0, 0x2 ;  /* 0x0000000070187211 */ /* 0x048fe200078c10ff */
[----:B------:R1:W-:Y:S01]  /*27240*/  STL.64 [R1+0x8f0], R28 ;  /* 0x0008f01c01007387 */ /* 0x0003e20000100a00 */
[-C--:B------:R-:W-:Y:S02]  /*27250*/  LEA.HI.X.SX32 R27, R101, R3.reuse, 0x2, P5 ;  /* 0x00000003651b7211 */ /* 0x080fe400028f16ff */
[----:B------:R-:W-:-:S03]  /*27260*/  LEA.HI.X.SX32 R25, R112, R3, 0x2, P6 ;  /* 0x0000000370197211 */ /* 0x000fc600030f16ff */
[----:B------:R3:W-:Y:S01]  /*27270*/  STL.64 [R1+0x930], R26 ;  /* 0x0009301a01007387 */ /* 0x0007e20000100a00 */
[----:B-1----:R-:W-:-:S04]  /*27280*/  LEA R28, P4, R111, R0, 0x2 ;  /* 0x000000006f1c7211 */ /* 0x002fc800078810ff */
[-C--:B------:R-:W-:Y:S02]  /*27290*/  LEA.HI.X.SX32 R29, R111, R3.reuse, 0x2, P4 ;  /* 0x000000036f1d7211 */ /* 0x080fe400020f16ff */
[CC--:B---3--:R-:W-:Y:S01]  /*272a0*/  LEA R26, P5, R110.reuse, R0.reuse, 0x2 ;  /* 0x000000006e1a7211 */ /* 0x0c8fe200078a10ff */
[----:B------:R1:W-:Y:S03]  /*272b0*/  STL.64 [R1+0x970], R24 ;  /* 0x0009701801007387 */ /* 0x0003e60000100a00 */
[-C--:B------:R-:W-:Y:S01]  /*272c0*/  LEA.HI.X.SX32 R27, R110, R3.reuse, 0x2, P5 ;  /* 0x000000036e1b7211 */ /* 0x080fe200028f16ff */
[----:B------:R2:W-:Y:S01]  /*272d0*/  STL.64 [R1+0x9a0], R28 ;  /* 0x0009a01c01007387 */ /* 0x0005e20000100a00 */
[CC--:B-1----:R-:W-:Y:S02]  /*272e0*/  LEA R24, P6, R109.reuse, R0.reuse, 0x2 ;  /* 0x000000006d187211 */ /* 0x0c2fe400078c10ff */
[----:B--2---:R-:W-:Y:S01]  /*272f0*/  LEA R28, P4, R118, R0, 0x2 ;  /* 0x00000000761c7211 */ /* 0x004fe200078810ff */
[----:B------:R1:W-:Y:S01]  /*27300*/  STL.64 [R1+0x9e0], R26 ;  /* 0x0009e01a01007387 */ /* 0x0003e20000100a00 */
[----:B------:R-:W-:-:S02]  /*27310*/  LEA.HI.X.SX32 R25, R109, R3, 0x2, P6 ;  /* 0x000000036d197211 */ /* 0x000fc400030f16ff */
[----:B------:R-:W-:-:S03]  /*27320*/  LEA.HI.X.SX32 R29, R118, R3, 0x2, P4 ;  /* 0x00000003761d7211 */ /* 0x000fc600020f16ff */
[----:B------:R2:W-:Y:S01]  /*27330*/  STL.64 [R1+0xa20], R24 ;  /* 0x000a201801007387 */ /* 0x0005e20000100a00 */
[----:B-1----:R-:W-:-:S03]  /*27340*/  LEA R26, P5, R117, R0, 0x2 ;  /* 0x00000000751a7211 */ /* 0x002fc600078a10ff */
[----:B------:R1:W-:Y:S01]  /*27350*/  STL.64 [R1+0xa60], R28 ;  /* 0x000a601c01007387 */ /* 0x0003e20000100a00 */
[----:B------:R-:W-:Y:S02]  /*27360*/  LEA.HI.X.SX32 R27, R117, R3, 0x2, P5 ;  /* 0x00000003751b7211 */ /* 0x000fe400028f16ff */
[----:B--2---:R-:W-:-:S03]  /*27370*/  LEA R24, P6, R145, R0, 0x2 ;  /* 0x0000000091187211 */ /* 0x004fc600078c10ff */
[----:B------:R2:W-:Y:S01]  /*27380*/  STL.64 [R1+0xaa0], R26 ;  /* 0x000aa01a01007387 */ /* 0x0005e20000100a00 */
[-C--:B------:R-:W-:Y:S02]  /*27390*/  LEA.HI.X.SX32 R25, R145, R3.reuse, 0x2, P6 ;  /* 0x0000000391197211 */ /* 0x080fe400030f16ff */
[CC--:B-1----:R-:W-:Y:S01]  /*273a0*/  LEA R28, P4, R138.reuse, R0.reuse, 0x2 ;  /* 0x000000008a1c7211 */ /* 0x0c2fe200078810ff */
[----:B------:R-:W3:Y:S03]  /*273b0*/  LDL.LU R112, [R1+0x564] ;  /* 0x0005640001707983 */ /* 0x000ee60000300800 */
[----:B------:R-:W-:Y:S01]  /*273c0*/  LEA.HI.X.SX32 R29, R138, R3, 0x2, P4 ;  /* 0x000000038a1d7211 */ /* 0x000fe200020f16ff */
[----:B------:R1:W-:Y:S01]  /*273d0*/  STL.64 [R1+0xae0], R24 ;  /* 0x000ae01801007387 */ /* 0x0003e20000100a00 */
[----:B--2---:R-:W-:-:S03]  /*273e0*/  LEA R26, P5, R131, R0, 0x2 ;  /* 0x00000000831a7211 */ /* 0x004fc600078a10ff */
[----:B------:R2:W-:Y:S01]  /*273f0*/  STL.64 [R1+0xb20], R28 ;  /* 0x000b201c01007387 */ /* 0x0005e20000100a00 */
[-C--:B------:R-:W-:Y:S02]  /*27400*/  LEA.HI.X.SX32 R27, R131, R3.reuse, 0x2, P5 ;  /* 0x00000003831b7211 */ /* 0x080fe400028f16ff */
[CC--:B-1----:R-:W-:Y:S02]  /*27410*/  LEA R24, P6, R126.reuse, R0.reuse, 0x2 ;  /* 0x000000007e187211 */ /* 0x0c2fe400078c10ff */
[CC--:B--2---:R-:W-:Y:S01]  /*27420*/  LEA R28, P4, R125.reuse, R0.reuse, 0x2 ;  /* 0x000000007d1c7211 */ /* 0x0c4fe200078810ff */
[----:B------:R1:W-:Y:S01]  /*27430*/  STL.64 [R1+0xb60], R26 ;  /* 0x000b601a01007387 */ /* 0x0003e20000100a00 */
[-C--:B------:R-:W-:Y:S02]  /*27440*/  LEA.HI.X.SX32 R25, R126, R3.reuse, 0x2, P6 ;  /* 0x000000037e197211 */ /* 0x080fe400030f16ff */
[----:B------:R-:W-:Y:S01]  /*27450*/  LEA.HI.X.SX32 R29, R125, R3, 0x2, P4 ;  /* 0x000000037d1d7211 */ /* 0x000fe200020f16ff */
[----:B------:R-:W2:Y:S04]  /*27460*/  LDL.LU R111, [R1+0x560] ;  /* 0x00056000016f7983 */ /* 0x000ea80000300800 */
[----:B------:R-:W4:Y:S01]  /*27470*/  LDL.LU R61, [R1+0x558] ;  /* 0x00055800013d7983 */ /* 0x000f220000300800 */
[----:B-1----:R-:W-:-:S03]  /*27480*/  LEA R26, P5, R120, R0, 0x2 ;  /* 0x00000000781a7211 */ /* 0x002fc600078a10ff */
[----:B------:R1:W-:Y:S01]  /*27490*/  STL.64 [R1+0xba0], R24 ;  /* 0x000ba01801007387 */ /* 0x0003e20000100a00 */
[----:B------:R-:W-:-:S03]  /*274a0*/  LEA.HI.X.SX32 R27, R120, R3, 0x2, P5 ;  /* 0x00000003781b7211 */ /* 0x000fc600028f16ff */
[----:B------:R1:W-:Y:S04]  /*274b0*/  STL.64 [R1+0xbe8], R28 ;  /* 0x000be81c01007387 */ /* 0x0003e80000100a00 */
[----:B------:R-:W4:Y:S04]  /*274c0*/  LDL.LU R110, [R1+0x518] ;  /* 0x00051800016e7983 */ /* 0x000f280000300800 */
[----:B------:R1:W-:Y:S04]  /*274d0*/  STL.64 [R1+0xc28], R26 ;  /* 0x000c281a01007387 */ /* 0x0003e80000100a00 */
[----:B------:R-:W4:Y:S01]  /*274e0*/  LDL.LU R109, [R1+0x4d8] ;  /* 0x0004d800016d7983 */ /* 0x000f220000300800 */
[----:B-1----:R-:W-:-:S03]  /*274f0*/  LEA R24, P6, R95, R0, 0x2 ;  /* 0x000000005f187211 */ /* 0x002fc600078c10ff */
[----:B------:R-:W4:Y:S01]  /*27500*/  LDL.LU R118, [R1+0x458] ;  /* 0x0004580001767983 */ /* 0x000f220000300800 */
[----:B------:R-:W-:-:S05]  /*27510*/  LEA.HI.X.SX32 R25, R95, R3, 0x2, P6 ;  /* 0x000000035f197211 */ /* 0x000fca00030f16ff */
[----:B------:R1:W-:Y:S04]  /*27520*/  STL.64 [R1+0xc68], R24 ;  /* 0x000c681801007387 */ /* 0x0003e80000100a00 */
[----:B------:R-:W4:Y:S01]  /*27530*/  LDL.LU R117, [R1+0x498] ;  /* 0x0004980001757983 */ /* 0x000f220000300800 */
[-C--:B------:R-:W-:Y:S02]  /*27540*/  LEA R28, P4, R87, R0.reuse, 0x2 ;  /* 0x00000000571c7211 */ /* 0x080fe400078810ff */
[----:B------:R-:W-:Y:S02]  /*27550*/  LEA R26, P5, R79, R0, 0x2 ;  /* 0x000000004f1a7211 */ /* 0x000fe400078a10ff */
[-C--:B------:R-:W-:Y:S02]  /*27560*/  LEA.HI.X.SX32 R29, R87, R3.reuse, 0x2, P4 ;  /* 0x00000003571d7211 */ /* 0x080fe400020f16ff */
[----:B------:R-:W-:-:S03]  /*27570*/  LEA.HI.X.SX32 R27, R79, R3, 0x2, P5 ;  /* 0x000000034f1b7211 */ /* 0x000fc600028f16ff */
[----:B------:R1:W-:Y:S04]  /*27580*/  STL.64 [R1+0xca8], R28 ;  /* 0x000ca81c01007387 */ /* 0x0003e80000100a00 */
[----:B------:R-:W4:Y:S01]  /*27590*/  LDL.LU R62, [R1+0x41c] ;  /* 0x00041c00013e7983 */ /* 0x000f220000300800 */
[----:B-1----:R-:W-:-:S03]  /*275a0*/  LEA R24, P6, R76, R0, 0x2 ;  /* 0x000000004c187211 */ /* 0x002fc600078c10ff */
[----:B------:R1:W-:Y:S01]  /*275b0*/  STL.64 [R1+0xce8], R26 ;  /* 0x000ce81a01007387 */ /* 0x0003e20000100a00 */
[----:B------:R-:W-:Y:S02]  /*275c0*/  LEA.HI.X.SX32 R25, R76, R3, 0x2, P6 ;  /* 0x000000034c197211 */ /* 0x000fe400030f16ff */
[-C--:B------:R-:W-:Y:S01]  /*275d0*/  LEA R28, P4, R70, R0.reuse, 0x2 ;  /* 0x00000000461c7211 */ /* 0x080fe200078810ff */
[----:B------:R-:W4:Y:S04]  /*275e0*/  LDL.LU R63, [R1+0x45c] ;  /* 0x00045c00013f7983 */ /* 0x000f280000300800 */
[----:B------:R-:W4:Y:S01]  /*275f0*/  LDL.LU R104, [R1+0x49c] ;  /* 0x00049c0001687983 */ /* 0x000f220000300800 */
[----:B-1----:R-:W-:-:S03]  /*27600*/  LEA R26, P5, R67, R0, 0x2 ;  /* 0x00000000431a7211 */ /* 0x002fc600078a10ff */
[----:B------:R-:W4:Y:S01]  /*27610*/  LDL.LU R103, [R1+0x4dc] ;  /* 0x0004dc0001677983 */ /* 0x000f220000300800 */
[-C--:B------:R-:W-:Y:S02]  /*27620*/  LEA.HI.X.SX32 R29, R70, R3.reuse, 0x2, P4 ;  /* 0x00000003461d7211 */ /* 0x080fe400020f16ff */
[----:B------:R-:W-:Y:S01]  /*27630*/  LEA.HI.X.SX32 R27, R67, R3, 0x2, P5 ;  /* 0x00000003431b7211 */ /* 0x000fe200028f16ff */
[----:B------:R1:W-:Y:S04]  /*27640*/  STL.64 [R1+0xd28], R24 ;  /* 0x000d281801007387 */ /* 0x0003e80000100a00 */
[----:B------:R3:W-:Y:S04]  /*27650*/  STL.64 [R1+0xd68], R28 ;  /* 0x000d681c01007387 */ /* 0x0007e80000100a00 */
[----:B------:R2:W-:Y:S04]  /*27660*/  STL.64 [R1+0xda8], R26 ;  /* 0x000da81a01007387 */ /* 0x0005e80000100a00 */
[----:B------:R-:W4:Y:S01]  /*27670*/  LDL.LU R102, [R1+0x51c] ;  /* 0x00051c0001667983 */ /* 0x000f220000300800 */
[----:B-1----:R-:W-:-:S03]  /*27680*/  LEA R24, P6, R64, R0, 0x2 ;  /* 0x0000000040187211 */ /* 0x002fc600078c10ff */
[----:B------:R-:W4:Y:S01]  /*27690*/  LDL.LU R101, [R1+0x55c] ;  /* 0x00055c0001657983 */ /* 0x000f220000300800 */
[----:B------:R-:W-:-:S05]  /*276a0*/  LEA.HI.X.SX32 R25, R64, R3, 0x2, P6 ;  /* 0x0000000340197211 */ /* 0x000fca00030f16ff */
[----:B------:R4:W-:Y:S01]  /*276b0*/  STL.64 [R1+0xde8], R24 ;  /* 0x000de81801007387 */ /* 0x0009e20000100a00 */
[----:B---3--:R-:W-:-:S04]  /*276c0*/  LEA R28, P4, R112, R0, 0x2 ;  /* 0x00000000701c7211 */ /* 0x008fc800078810ff */
[-C--:B------:R-:W-:Y:S02]  /*276d0*/  LEA.HI.X.SX32 R29, R112, R3.reuse, 0x2, P4 ;  /* 0x00000003701d7211 */ /* 0x080fe400020f16ff */
[----:B------:R-:W3:Y:S04]  /*276e0*/  LDL.LU R112, [R1+0x524] ;  /* 0x0005240001707983 */ /* 0x000ee80000300800 */
[----:B------:R1:W-:Y:S01]  /*276f0*/  STL.64 [R1+0x258], R28 ;  /* 0x0002581c01007387 */ /* 0x0003e20000100a00 */
[-C--:B--2---:R-:W-:Y:S02]  /*27700*/  LEA R26, P5, R111, R0.reuse, 0x2 ;  /* 0x000000006f1a7211 */ /* 0x084fe400078a10ff */
[----:B----4-:R-:W-:Y:S02]  /*27710*/  LEA R24, P6, R61, R0, 0x2 ;  /* 0x000000003d187211 */ /* 0x010fe400078c10ff */
[----:B------:R-:W-:-:S02]  /*27720*/  LEA.HI.X.SX32 R27, R111, R3, 0x2, P5 ;  /* 0x000000036f1b7211 */ /* 0x000fc400028f16ff */
[----:B------:R-:W2:Y:S01]  /*27730*/  LDL.LU R111, [R1+0x520] ;  /* 0x00052000016f7983 */ /* 0x000ea20000300800 */
[----:B------:R-:W-:-:S03]  /*27740*/  LEA.HI.X.SX32 R25, R61, R3, 0x2, P6 ;  /* 0x000000033d197211 */ /* 0x000fc600030f16ff */
[----:B------:R4:W-:Y:S01]  /*27750*/  STL.64 [R1+0x298], R26 ;  /* 0x0002981a01007387 */ /* 0x0009e20000100a00 */
[----:B-1----:R-:W-:-:S03]  /*27760*/  LEA R28, P4, R110, R0, 0x2 ;  /* 0x000000006e1c7211 */ /* 0x002fc600078810ff */
[----:B------:R1:W-:Y:S01]  /*27770*/  STL.64 [R1+0x2d8], R24 ;  /* 0x0002d81801007387 */ /* 0x0003e20000100a00 */
[----:B------:R-:W-:-:S03]  /*27780*/  LEA.HI.X.SX32 R29, R110, R3, 0x2, P4 ;  /* 0x000000036e1d7211 */ /* 0x000fc600020f16ff */
[----:B------:R-:W2:Y:S01]  /*27790*/  LDL.LU R110, [R1+0x4e4] ;  /* 0x0004e400016e7983 */ /* 0x000ea20000300800 */
[----:B----4-:R-:W-:-:S03]  /*277a0*/  LEA R26, P5, R109, R0, 0x2 ;  /* 0x000000006d1a7211 */ /* 0x010fc600078a10ff */
[----:B------:R4:W-:Y:S01]  /*277b0*/  STL.64 [R1+0x318], R28 ;  /* 0x0003181c01007387 */ /* 0x0009e20000100a00 */
[-C--:B------:R-:W-:Y:S02]  /*277c0*/  LEA.HI.X.SX32 R27, R109, R3.reuse, 0x2, P5 ;  /* 0x000000036d1b7211 */ /* 0x080fe400028f16ff */
[CC--:B-1----:R-:W-:Y:S01]  /*277d0*/  LEA R24, P6, R118.reuse, R0.reuse, 0x2 ;  /* 0x0000000076187211 */ /* 0x0c2fe200078c10ff */
[----:B------:R-:W2:Y:S03]  /*277e0*/  LDL.LU R109, [R1+0x4e0] ;  /* 0x0004e000016d7983 */ /* 0x000ea60000300800 */
[----:B------:R-:W-:Y:S01]  /*277f0*/  LEA.HI.X.SX32 R25, R118, R3, 0x2, P6 ;  /* 0x0000000376197211 */ /* 0x000fe200030f16ff */
[----:B------:R1:W-:Y:S04]  /*27800*/  STL.64 [R1+0x358], R26 ;  /* 0x0003581a01007387 */ /* 0x0003e80000100a00 */
[----:B------:R1:W-:Y:S01]  /*27810*/  STL.64 [R1+0x398], R24 ;  /* 0x0003981801007387 */ /* 0x0003e20000100a00 */
[----:B----4-:R-:W-:-:S03]  /*27820*/  LEA R28, P4, R117, R0, 0x2 ;  /* 0x00000000751c7211 */ /* 0x010fc600078810ff */
[----:B------:R-:W4:Y:S01]  /*27830*/  LDL.LU R118, [R1+0x4a4] ;  /* 0x0004a40001767983 */ /* 0x000f220000300800 */
[----:B------:R-:W-:-:S03]  /*27840*/  LEA.HI.X.SX32 R29, R117, R3, 0x2, P4 ;  /* 0x00000003751d7211 */ /* 0x000fc600020f16ff */
[----:B------:R-:W4:Y:S01]  /*27850*/  LDL.LU R117, [R1+0x4a0] ;  /* 0x0004a00001757983 */ /* 0x000f220000300800 */
[----:B-1----:R-:W-:-:S03]  /*27860*/  LEA R26, P5, R62, R0, 0x2 ;  /* 0x000000003e1a7211 */ /* 0x002fc600078a10ff */
[----:B------:R1:W-:Y:S01]  /*27870*/  STL.64 [R1+0x3d8], R28 ;  /* 0x0003d81c01007387 */ /* 0x0003e20000100a00 */
[----:B------:R-:W-:Y:S02]  /*27880*/  LEA.HI.X.SX32 R27, R62, R3, 0x2, P5 ;  /* 0x000000033e1b7211 */ /* 0x000fe400028f16ff */
[----:B------:R-:W-:-:S03]  /*27890*/  LEA R24, P6, R63, R0, 0x2 ;  /* 0x000000003f187211 */ /* 0x000fc600078c10ff */
[----:B------:R1:W-:Y:S02]  /*278a0*/  STL.64 [R1+0x418], R26 ;  /* 0x0004181a01007387 */ /* 0x0003e40000100a00 */
[CC--:B-1----:R-:W-:Y:S02]  /*278b0*/  LEA R28, P4, R104.reuse, R0.reuse, 0x2 ;  /* 0x00000000681c7211 */ /* 0x0c2fe400078810ff */
[-C--:B------:R-:W-:Y:S02]  /*278c0*/  LEA.HI.X.SX32 R25, R63, R3.reuse, 0x2, P6 ;  /* 0x000000033f197211 */ /* 0x080fe400030f16ff */
[-C--:B------:R-:W-:Y:S02]  /*278d0*/  LEA.HI.X.SX32 R29, R104, R3.reuse, 0x2, P4 ;  /* 0x00000003681d7211 */ /* 0x080fe400020f16ff */
[CC--:B------:R-:W-:Y:S01]  /*278e0*/  LEA R26, P5, R103.reuse, R0.reuse, 0x2 ;  /* 0x00000000671a7211 */ /* 0x0c0fe200078a10ff */
[----:B------:R1:W-:Y:S03]  /*278f0*/  STL.64 [R1+0x458], R24 ;  /* 0x0004581801007387 */ /* 0x0003e60000100a00 */
[----:B------:R-:W-:Y:S01]  /*27900*/  LEA.HI.X.SX32 R27, R103, R3, 0x2, P5 ;  /* 0x00000003671b7211 */ /* 0x000fe200028f16ff */
[----:B------:R-:W4:Y:S04]  /*27910*/  LDL.LU R55, [R1+0x464] ;  /* 0x0004640001377983 */ /* 0x000f280000300800 */
[----:B------:R1:W-:Y:S02]  /*27920*/  STL.64 [R1+0x498], R28 ;  /* 0x0004981c01007387 */ /* 0x0003e40000100a00 */
[----:B-1----:R-:W-:-:S02]  /*27930*/  LEA R24, P6, R102, R0, 0x2 ;  /* 0x0000000066187211 */ /* 0x002fc400078c10ff */
[----:B------:R-:W4:Y:S04]  /*27940*/  LDL.LU R56, [R1+0x460] ;  /* 0x0004600001387983 */ /* 0x000f280000300800 */
[----:B------:R3:W-:Y:S01]  /*27950*/  STL.64 [R1+0x4d8], R26 ;  /* 0x0004d81a01007387 */ /* 0x0007e20000100a00 */
[-C--:B------:R-:W-:Y:S02]  /*27960*/  LEA.HI.X.SX32 R25, R102, R3.reuse, 0x2, P6 ;  /* 0x0000000366197211 */ /* 0x080fe400030f16ff */
[CC--:B------:R-:W-:Y:S01]  /*27970*/  LEA R28, P4, R101.reuse, R0.reuse, 0x2 ;  /* 0x00000000651c7211 */ /* 0x0c0fe200078810ff */
[----:B------:R-:W4:Y:S03]  /*27980*/  LDL.LU R59, [R1+0x424] ;  /* 0x00042400013b7983 */ /* 0x000f260000300800 */
[----:B------:R-:W-:Y:S01]  /*27990*/  LEA.HI.X.SX32 R29, R101, R3, 0x2, P4 ;  /* 0x00000003651d7211 */ /* 0x000fe200020f16ff */
[----:B------:R2:W-:Y:S04]  /*279a0*/  STL.64 [R1+0x518], R24 ;  /* 0x0005181801007387 */ /* 0x0005e80000100a00 */
[----:B------:R-:W4:Y:S04]  /*279b0*/  LDL.LU R61, [R1+0x420] ;  /* 0x00042000013d7983 */ /* 0x000f280000300800 */
[----:B------:R-:W4:Y:S04]  /*279c0*/  LDL.LU R62, [R1+0x3e4] ;  /* 0x0003e400013e7983 */ /* 0x000f280000300800 */
[----:B------:R1:W-:Y:S04]  /*279d0*/  STL.64 [R1+0x558], R28 ;  /* 0x0005581c01007387 */ /* 0x0003e80000100a00 */
[----:B------:R-:W4:Y:S04]  /*279e0*/  LDL.LU R63, [R1+0x3e0] ;  /* 0x0003e000013f7983 */ /* 0x000f280000300800 */
[----:B------:R-:W4:Y:S01]  /*279f0*/  LDL.LU R104, [R1+0x3a4] ;  /* 0x0003a40001687983 */ /* 0x000f220000300800 */
[----:B---3--:R-:W-:-:S04]  /*27a00*/  LEA R26, P5, R112, R0, 0x2 ;  /* 0x00000000701a7211 */ /* 0x008fc800078a10ff */
[----:B------:R-:W-:-:S05]  /*27a10*/  LEA.HI.X.SX32 R27, R112, R3, 0x2, P5 ;  /* 0x00000003701b7211 */ /* 0x000fca00028f16ff */
[----:B------:R3:W-:Y:S04]  /*27a20*/  STL.64 [R1+0x598], R26 ;  /* 0x0005981a01007387 */ /* 0x0007e80000100a00 */
[----:B------:R-:W4:Y:S04]  /*27a30*/  LDL.LU R103, [R1+0x3a0] ;  /* 0x0003a00001677983 */ /* 0x000f280000300800 */
[----:B------:R-:W4:Y:S04]  /*27a40*/  LDL.LU R102, [R1+0x36c] ;  /* 0x00036c0001667983 */ /* 0x000f280000300800 */
[----:B------:R-:W4:Y:S01]  /*27a50*/  LDL.LU R101, [R1+0x364] ;  /* 0x0003640001657983 */ /* 0x000f220000300800 */
[----:B--2---:R-:W-:-:S04]  /*27a60*/  LEA R24, P6, R111, R0, 0x2 ;  /* 0x000000006f187211 */ /* 0x004fc800078c10ff */
[----:B------:R-:W-:-:S05]  /*27a70*/  LEA.HI.X.SX32 R25, R111, R3, 0x2, P6 ;  /* 0x000000036f197211 */ /* 0x000fca00030f16ff */
[----:B------:R4:W-:Y:S04]  /*27a80*/  STL.64 [R1+0x5d8], R24 ;  /* 0x0005d81801007387 */ /* 0x0009e80000100a00 */
[----:B------:R-:W2:Y:S01]  /*27a90*/  LDL.LU R112, [R1+0x360] ;  /* 0x0003600001707983 */ /* 0x000ea20000300800 */
[----:B-1----:R-:W-:-:S03]  /*27aa0*/  LEA R28, P4, R110, R0, 0x2 ;  /* 0x000000006e1c7211 */ /* 0x002fc600078810ff */
[----:B------:R-:W2:Y:S01]  /*27ab0*/  LDL.LU R111, [R1+0x32c] ;  /* 0x00032c00016f7983 */ /* 0x000ea20000300800 */
[----:B------:R-:W-:Y:S02]  /*27ac0*/  LEA.HI.X.SX32 R29, R110, R3, 0x2, P4 ;  /* 0x000000036e1d7211 */ /* 0x000fe400020f16ff */
[----:B---3--:R-:W-:-:S04]  /*27ad0*/  LEA R26, P5, R109, R0, 0x2 ;  /* 0x000000006d1a7211 */ /* 0x008fc800078a10ff */
        /* <DEDUP_REMOVED lines=8> */
[----:B------:R-:W4:Y:S01]  /*27b60*/  LDL.LU R118, [R1+0x2e8] ;  /* 0x0002e80001767983 */ /* 0x000f220000300800 */
[----:B------:R-:W-:-:S03]  /*27b70*/  LEA.HI.X.SX32 R29, R117, R3, 0x2, P4 ;  /* 0x00000003751d7211 */ /* 0x000fc600020f16ff */
[----:B------:R1:W-:Y:S04]  /*27b80*/  STL.64 [R1+0x698], R24 ;  /* 0x0006981801007387 */ /* 0x0003e80000100a00 */
[----:B------:R-:W4:Y:S04]  /*27b90*/  LDL.LU R117, [R1+0x2ac] ;  /* 0x0002ac0001757983 */ /* 0x000f280000300800 */
[----:B------:R1:W-:Y:S01]  /*27ba0*/  STL.64 [R1+0x6c8], R28 ;  /* 0x0006c81c01007387 */ /* 0x0003e20000100a00 */
[----:B---3--:R-:W-:-:S04]  /*27bb0*/  LEA R26, P5, R55, R0, 0x2 ;  /* 0x00000000371a7211 */ /* 0x008fc800078a10ff */
[----:B------:R-:W-:Y:S02]  /*27bc0*/  LEA.HI.X.SX32 R27, R55, R3, 0x2, P5 ;  /* 0x00000003371b7211 */ /* 0x000fe400028f16ff */
[----:B-1----:R-:W-:-:S04]  /*27bd0*/  LEA R24, P6, R56, R0, 0x2 ;  /* 0x0000000038187211 */ /* 0x002fc800078c10ff */
[-C--:B------:R-:W-:Y:S02]  /*27be0*/  LEA.HI.X.SX32 R25, R56, R3.reuse, 0x2, P6 ;  /* 0x0000000338197211 */ /* 0x080fe400030f16ff */
[CC--:B------:R-:W-:Y:S01]  /*27bf0*/  LEA R28, P4, R59.reuse, R0.reuse, 0x2 ;  /* 0x000000003b1c7211 */ /* 0x0c0fe200078810ff */
[----:B------:R1:W-:Y:S03]  /*27c00*/  STL.64 [R1+0x708], R26 ;  /* 0x0007081a01007387 */ /* 0x0003e60000100a00 */
[----:B------:R-:W-:Y:S01]  /*27c10*/  LEA.HI.X.SX32 R29, R59, R3, 0x2, P4 ;  /* 0x000000033b1d7211 */ /* 0x000fe200020f16ff */
[----:B------:R3:W-:Y:S04]  /*27c20*/  STL.64 [R1+0x748], R24 ;  /* 0x0007481801007387 */ /* 0x0007e80000100a00 */
[----:B------:R3:W-:Y:S01]  /*27c30*/  STL.64 [R1+0x780], R28 ;  /* 0x0007801c01007387 */ /* 0x0007e20000100a00 */
[----:B-1----:R-:W-:-:S02]  /*27c40*/  LEA R26, P5, R61, R0, 0x2 ;  /* 0x000000003d1a7211 */ /* 0x002fc400078a10ff */
[CC--:B---3--:R-:W-:Y:S02]  /*27c50*/  LEA R24, P6, R62.reuse, R0.reuse, 0x2 ;  /* 0x000000003e187211 */ /* 0x0c8fe400078c10ff */
[-C--:B------:R-:W-:Y:S02]  /*27c60*/  LEA.HI.X.SX32 R27, R61, R3.reuse, 0x2, P5 ;  /* 0x000000033d1b7211 */ /* 0x080fe400028f16ff */
[CC--:B------:R-:W-:Y:S02]  /*27c70*/  LEA R28, P4, R63.reuse, R0.reuse, 0x2 ;  /* 0x000000003f1c7211 */ /* 0x0c0fe400078810ff */
[-C--:B------:R-:W-:Y:S02]  /*27c80*/  LEA.HI.X.SX32 R25, R62, R3.reuse, 0x2, P6 ;  /* 0x000000033e197211 */ /* 0x080fe400030f16ff */
[----:B------:R-:W-:Y:S01]  /*27c90*/  LEA.HI.X.SX32 R29, R63, R3, 0x2, P4 ;  /* 0x000000033f1d7211 */ /* 0x000fe200020f16ff */
[----:B------:R1:W-:Y:S04]  /*27ca0*/  STL.64 [R1+0x7b8], R26 ;  /* 0x0007b81a01007387 */ /* 0x0003e80000100a00 */
[----:B------:R3:W-:Y:S04]  /*27cb0*/  STL.64 [R1+0x7f8], R24 ;  /* 0x0007f81801007387 */ /* 0x0007e80000100a00 */
[----:B------:R3:W-:Y:S01]  /*27cc0*/  STL.64 [R1+0x838], R28 ;  /* 0x0008381c01007387 */ /* 0x0007e20000100a00 */
[----:B-1----:R-:W-:-:S04]  /*27cd0*/  LEA R26, P5, R104, R0, 0x2 ;  /* 0x00000000681a7211 */ /* 0x002fc800078a10ff */
[----:B------:R-:W-:-:S05]  /*27ce0*/  LEA.HI.X.SX32 R27, R104, R3, 0x2, P5 ;  /* 0x00000003681b7211 */ /* 0x000fca00028f16ff */
[----:B------:R1:W-:Y:S01]  /*27cf0*/  STL.64 [R1+0x878], R26 ;  /* 0x0008781a01007387 */ /* 0x0003e20000100a00 */
[CC--:B---3--:R-:W-:Y:S02]  /*27d00*/  LEA R24, P6, R103.reuse, R0.reuse, 0x2 ;  /* 0x0000000067187211 */ /* 0x0c8fe400078c10ff */
[CC--:B------:R-:W-:Y:S02]  /*27d10*/  LEA R28, P4, R102.reuse, R0.reuse, 0x2 ;  /* 0x00000000661c7211 */ /* 0x0c0fe400078810ff */
[-C--:B------:R-:W-:Y:S02]  /*27d20*/  LEA.HI.X.SX32 R25, R103, R3.reuse, 0x2, P6 ;  /* 0x0000000367197211 */ /* 0x080fe400030f16ff */
[-C--:B------:R-:W-:Y:S02]  /*27d30*/  LEA.HI.X.SX32 R29, R102, R3.reuse, 0x2, P4 ;  /* 0x00000003661d7211 */ /* 0x080fe400020f16ff */
[C---:B-1----:R-:W-:Y:S01]  /*27d40*/  LEA R26, P5, R101.reuse, R0, 0x2 ;  /* 0x00000000651a7211 */ /* 0x042fe200078a10ff */
[----:B------:R2:W-:Y:S04]  /*27d50*/  STL.64 [R1+0x8b8], R24 ;  /* 0x0008b81801007387 */ /* 0x0005e80000100a00 */
[----:B------:R1:W-:Y:S01]  /*27d60*/  STL.64 [R1+0x8f8], R28 ;  /* 0x0008f81c01007387 */ /* 0x0003e20000100a00 */
[----:B------:R-:W-:-:S02]  /*27d70*/  LEA.HI.X.SX32 R27, R101, R3, 0x2, P5 ;  /* 0x00000003651b7211 */ /* 0x000fc400028f16ff */
[CC--:B--2---:R-:W-:Y:S02]  /*27d80*/  LEA R24, P6, R112.reuse, R0.reuse, 0x2 ;  /* 0x0000000070187211 */ /* 0x0c4fe400078c10ff */
[CC--:B-1----:R-:W-:Y:S02]  /*27d90*/  LEA R28, P4, R111.reuse, R0.reuse, 0x2 ;  /* 0x000000006f1c7211 */ /* 0x0c2fe400078810ff */
[-C--:B------:R-:W-:Y:S02]  /*27da0*/  LEA.HI.X.SX32 R25, R112, R3.reuse, 0x2, P6 ;  /* 0x0000000370197211 */ /* 0x080fe400030f16ff */
[----:B------:R-:W-:Y:S01]  /*27db0*/  LEA.HI.X.SX32 R29, R111, R3, 0x2, P4 ;  /* 0x000000036f1d7211 */ /* 0x000fe200020f16ff */
[----:B------:R4:W-:Y:S04]  /*27dc0*/  STL.64 [R1+0x938], R26 ;  /* 0x0009381a01007387 */ /* 0x0009e80000100a00 */
        /* <DEDUP_REMOVED lines=14> */
[-C--:B---3--:R-:W-:Y:S02]  /*27eb0*/  LEA R28, P4, R140, R0.reuse, 0x2 ;  /* 0x000000008c1c7211 */ /* 0x088fe400078810ff */
[-C--:B------:R-:W-:Y:S02]  /*27ec0*/  LEA.HI.X.SX32 R25, R146, R3.reuse, 0x2, P6 ;  /* 0x0000000392197211 */ /* 0x080fe400030f16ff */
[----:B------:R-:W-:Y:S01]  /*27ed0*/  LEA.HI.X.SX32 R29, R140, R3, 0x2, P4 ;  /* 0x000000038c1d7211 */ /* 0x000fe200020f16ff */
[----:B------:R1:W-:Y:S04]  /*27ee0*/  STL.64 [R1+0xaa8], R26 ;  /* 0x000aa81a01007387 */ /* 0x0003e80000100a00 */
[----:B------:R2:W-:Y:S04]  /*27ef0*/  STL.64 [R1+0xae8], R24 ;  /* 0x000ae81801007387 */ /* 0x0005e80000100a00 */
[----:B------:R-:W3:Y:S04]  /*27f00*/  LDL.LU R61, [R1+0x750] ;  /* 0x00075000013d7983 */ /* 0x000ee80000300800 */
[----:B------:R4:W-:Y:S04]  /*27f10*/  STL.64 [R1+0xb28], R28 ;  /* 0x000b281c01007387 */ /* 0x0009e80000100a00 */
[----:B------:R-:W3:Y:S01]  /*27f20*/  LDL.LU R109, [R1+0x714] ;  /* 0x00071400016d7983 */ /* 0x000ee20000300800 */
[----:B-1----:R-:W-:-:S02]  /*27f30*/  LEA R26, P5, R139, R0, 0x2 ;  /* 0x000000008b1a7211 */ /* 0x002fc400078a10ff */
[----:B--2---:R-:W-:Y:S01]  /*27f40*/  LEA R24, P6, R134, R0, 0x2 ;  /* 0x0000000086187211 */ /* 0x004fe200078c10ff */
[----:B------:R-:W2:Y:S01]  /*27f50*/  LDL.LU R103, [R1+0x710] ;  /* 0x0007100001677983 */ /* 0x000ea20000300800 */
[----:B------:R-:W-:-:S03]  /*27f60*/  LEA.HI.X.SX32 R27, R139, R3, 0x2, P5 ;  /* 0x000000038b1b7211 */ /* 0x000fc600028f16ff */
[----:B------:R-:W2:Y:S01]  /*27f70*/  LDL.LU R102, [R1+0x6d8] ;  /* 0x0006d80001667983 */ /* 0x000ea20000300800 */
[----:B----4-:R-:W-:-:S03]  /*27f80*/  LEA R28, P4, R133, R0, 0x2 ;  /* 0x00000000851c7211 */ /* 0x010fc600078810ff */
[----:B------:R1:W-:Y:S01]  /*27f90*/  STL.64 [R1+0xb70], R26 ;  /* 0x000b701a01007387 */ /* 0x0003e20000100a00 */
        /* <DEDUP_REMOVED lines=9> */
[----:B----4-:R-:W-:-:S03]  /*28030*/  LEA R28, P4, R96, R0, 0x2 ;  /* 0x00000000601c7211 */ /* 0x010fc600078810ff */
[----:B------:R-:W4:Y:S01]  /*28040*/  LDL.LU R112, [R1+0x6d0] ;  /* 0x0006d00001707983 */ /* 0x000f220000300800 */
        /* <DEDUP_REMOVED lines=8> */
[----:B------:R-:W4:Y:S02]  /*280d0*/  LDL.LU R62, [R1+0x6a8] ;  /* 0x0006a800013e7983 */ /* 0x000f240000300800 */
[-C--:B------:R-:W-:Y:S02]  /*280e0*/  LEA.HI.X.SX32 R25, R80, R3.reuse, 0x2, P6 ;  /* 0x0000000350197211 */ /* 0x080fe400030f16ff */
[C---:B------:R-:W-:Y:S01]  /*280f0*/  LEA R28, P4, R73.reuse, R0, 0x2 ;  /* 0x00000000491c7211 */ /* 0x040fe200078810ff */
[----:B------:R1:W-:Y:S03]  /*28100*/  STL.64 [R1+0xcf0], R26 ;  /* 0x000cf01a01007387 */ /* 0x0003e60000100a00 */
[----:B------:R-:W-:Y:S01]  /*28110*/  LEA.HI.X.SX32 R29, R73, R3, 0x2, P4 ;  /* 0x00000003491d7211 */ /* 0x000fe200020f16ff */
[----:B------:R-:W4:Y:S04]  /*28120*/  LDL.LU R117, [R1+0x6a0] ;  /* 0x0006a00001757983 */ /* 0x000f280000300800 */
[----:B------:R1:W-:Y:S04]  /*28130*/  STL.64 [R1+0xd38], R24 ;  /* 0x000d381801007387 */ /* 0x0003e80000100a00 */
[----:B------:R-:W4:Y:S04]  /*28140*/  LDL.LU R63, [R1+0x660] ;  /* 0x00066000013f7983 */ /* 0x000f280000300800 */
[----:B------:R3:W-:Y:S04]  /*28150*/  STL.64 [R1+0xd78], R28 ;  /* 0x000d781c01007387 */ /* 0x0007e80000100a00 */
[----:B------:R-:W4:Y:S01]  /*28160*/  LDL.LU R110, [R1+0x5a0] ;  /* 0x0005a000016e7983 */ /* 0x000f220000300800 */
[----:B------:R-:W-:-:S03]  /*28170*/  IMAD.MOV.U32 R118, RZ, RZ, R116 ;  /* 0x000000ffff767224 */ /* 0x000fc600078e0074 */
[----:B------:R-:W4:Y:S01]  /*28180*/  LDL.LU R104, [R1+0x5e0] ;  /* 0x0005e00001687983 */ /* 0x000f220000300800 */
[----:B------:R-:W-:Y:S01]  /*28190*/  IMAD.MOV.U32 R116, RZ, RZ, R123 ;  /* 0x000000ffff747224 */ /* 0x000fe200078e007b */
[CC--:B-1----:R-:W-:Y:S02]  /*281a0*/  LEA R26, P5, R72.reuse, R0.reuse, 0x2 ;  /* 0x00000000481a7211 */ /* 0x0c2fe400078a10ff */
[----:B------:R-:W4:Y:S02]  /*281b0*/  LDL.LU R123, [R1+0x620] ;  /* 0x00062000017b7983 */ /* 0x000f240000300800 */
[----:B------:R-:W-:Y:S02]  /*281c0*/  LEA.HI.X.SX32 R27, R72, R3, 0x2, P5 ;  /* 0x00000003481b7211 */ /* 0x000fe400028f16ff */
[----:B------:R-:W-:-:S03]  /*281d0*/  LEA R24, P6, R71, R0, 0x2 ;  /* 0x0000000047187211 */ /* 0x000fc600078c10ff */
[----:B------:R1:W-:Y:S01]  /*281e0*/  STL.64 [R1+0xdb8], R26 ;  /* 0x000db81a01007387 */ /* 0x0003e20000100a00 */
[----:B------:R-:W-:-:S05]  /*281f0*/  LEA.HI.X.SX32 R25, R71, R3, 0x2, P6 ;  /* 0x0000000347197211 */ /* 0x000fca00030f16ff */
[----:B------:R2:W-:Y:S01]  /*28200*/  STL.64 [R1+0xdf8], R24 ;  /* 0x000df81801007387 */ /* 0x0005e20000100a00 */
[----:B---3--:R-:W-:-:S04]  /*28210*/  LEA R28, P4, R61, R0, 0x2 ;  /* 0x000000003d1c7211 */ /* 0x008fc800078810ff */
[----:B------:R-:W-:Y:S02]  /*28220*/  LEA.HI.X.SX32 R29, R61, R3, 0x2, P4 ;  /* 0x000000033d1d7211 */ /* 0x000fe400020f16ff */
[----:B-1----:R-:W-:-:S04]  /*28230*/  LEA R26, P5, R109, R0, 0x2 ;  /* 0x000000006d1a7211 */ /* 0x002fc800078a10ff */
[----:B------:R-:W-:Y:S01]  /*28240*/  LEA.HI.X.SX32 R27, R109, R3, 0x2, P5 ;  /* 0x000000036d1b7211 */ /* 0x000fe200028f16ff */
[----:B------:R-:W-:Y:S01]  /*28250*/  IMAD.MOV.U32 R109, RZ, RZ, R118 ;  /* 0x000000ffff6d7224 */ /* 0x000fe200078e0076 */
[----:B------:R1:W-:Y:S01]  /*28260*/  STL.64 [R1+0x260], R28 ;  /* 0x0002601c01007387 */ /* 0x0003e20000100a00 */
[----:B------:R-:W-:Y:S02]  /*28270*/  IMAD.MOV.U32 R118, RZ, RZ, R115 ;  /* 0x000000ffff767224 */ /* 0x000fe400078e0073 */
[----:B------:R-:W-:Y:S01]  /*28280*/  IMAD.MOV.U32 R115, RZ, RZ, R105 ;  /* 0x000000ffff737224 */ /* 0x000fe200078e0069 */
[----:B------:R3:W-:Y:S04]  /*28290*/  STL.64 [R1+0x2a0], R26 ;  /* 0x0002a01a01007387 */ /* 0x0007e80000100a00 */
[----:B------:R-:W4:Y:S01]  /*282a0*/  LDL.LU R105, [R1+0x5a4] ;  /* 0x0005a40001697983 */ /* 0x000f220000300800 */
[----:B--2---:R-:W-:-:S02]  /*282b0*/  LEA R24, P6, R103, R0, 0x2 ;  /* 0x0000000067187211 */ /* 0x004fc400078c10ff */
[C---:B-1----:R-:W-:Y:S02]  /*282c0*/  LEA R28, P4, R102.reuse, R0, 0x2 ;  /* 0x00000000661c7211 */ /* 0x042fe400078810ff */
[-C--:B------:R-:W-:Y:S02]  /*282d0*/  LEA.HI.X.SX32 R25, R103, R3.reuse, 0x2, P6 ;  /* 0x0000000367197211 */ /* 0x080fe400030f16ff */
[----:B------:R-:W2:Y:S01]  /*282e0*/  LDL.LU R103, [R1+0x5e4] ;  /* 0x0005e40001677983 */ /* 0x000ea20000300800 */
[----:B------:R-:W-:-:S03]  /*282f0*/  LEA.HI.X.SX32 R29, R102, R3, 0x2, P4 ;  /* 0x00000003661d7211 */ /* 0x000fc600020f16ff */
[----:B------:R4:W-:Y:S04]  /*28300*/  STL.64 [R1+0x2e0], R24 ;  /* 0x0002e01801007387 */ /* 0x0009e80000100a00 */
[----:B------:R-:W2:Y:S01]  /*28310*/  LDL.LU R102, [R1+0x624] ;  /* 0x0006240001667983 */ /* 0x000ea20000300800 */
[----:B---3--:R-:W-:-:S03]  /*28320*/  LEA R26, P5, R101, R0, 0x2 ;  /* 0x00000000651a7211 */ /* 0x008fc600078a10ff */
[----:B------:R1:W-:Y:S01]  /*28330*/  STL.64 [R1+0x320], R28 ;  /* 0x0003201c01007387 */ /* 0x0003e20000100a00 */
[-C--:B------:R-:W-:Y:S02]  /*28340*/  LEA.HI.X.SX32 R27, R101, R3.reuse, 0x2, P5 ;  /* 0x00000003651b7211 */ /* 0x080fe400028f16ff */
[CC--:B----4-:R-:W-:Y:S01]  /*28350*/  LEA R24, P6, R112.reuse, R0.reuse, 0x2 ;  /* 0x0000000070187211 */ /* 0x0d0fe200078c10ff */
[----:B------:R-:W3:Y:S03]  /*28360*/  LDL.LU R101, [R1+0x664] ;  /* 0x0006640001657983 */ /* 0x000ee60000300800 */
[----:B------:R-:W-:Y:S01]  /*28370*/  LEA.HI.X.SX32 R25, R112, R3, 0x2, P6 ;  /* 0x0000000370197211 */ /* 0x000fe200030f16ff */
[----:B------:R4:W-:Y:S01]  /*28380*/  STL.64 [R1+0x360], R26 ;  /* 0x0003601a01007387 */ /* 0x0009e20000100a00 */
[----:B-1----:R-:W-:-:S03]  /*28390*/  LEA R28, P4, R111, R0, 0x2 ;  /* 0x000000006f1c7211 */ /* 0x002fc600078810ff */
[----:B------:R-:W3:Y:S01]  /*283a0*/  LDL.LU R112, [R1+0x6a4] ;  /* 0x0006a40001707983 */ /* 0x000ee20000300800 */
[----:B------:R-:W-:-:S03]  /*283b0*/  LEA.HI.X.SX32 R29, R111, R3, 0x2, P4 ;  /* 0x000000036f1d7211 */ /* 0x000fc600020f16ff */
[----:B------:R1:W-:Y:S01]  /*283c0*/  STL.64 [R1+0x3a0], R24 ;  /* 0x0003a01801007387 */ /* 0x0003e20000100a00 */
[----:B----4-:R-:W-:-:S03]  /*283d0*/  LEA R26, P5, R62, R0, 0x2 ;  /* 0x000000003e1a7211 */ /* 0x010fc600078a10ff */
[----:B------:R-:W4:Y:S01]  /*283e0*/  LDL.LU R111, [R1+0x66c] ;  /* 0x00066c00016f7983 */ /* 0x000f220000300800 */
[----:B------:R-:W-:-:S03]  /*283f0*/  LEA.HI.X.SX32 R27, R62, R3, 0x2, P5 ;  /* 0x000000033e1b7211 */ /* 0x000fc600028f16ff */
[----:B------:R1:W-:Y:S04]  /*28400*/  STL.64 [R1+0x3e0], R28 ;  /* 0x0003e01c01007387 */ /* 0x0003e80000100a00 */
[----:B------:R-:W4:Y:S01]  /*28410*/  LDL.LU R59, [R1+0x668] ;  /* 0x00066800013b7983 */ /* 0x000f220000300800 */
[----:B-1----:R-:W-:-:S03]  /*28420*/  LEA R24, P6, R117, R0, 0x2 ;  /* 0x0000000075187211 */ /* 0x002fc600078c10ff */
[----:B------:R1:W-:Y:S01]  /*28430*/  STL.64 [R1+0x420], R26 ;  /* 0x0004201a01007387 */ /* 0x0003e20000100a00 */
[----:B------:R-:W-:-:S03]  /*28440*/  LEA.HI.X.SX32 R25, R117, R3, 0x2, P6 ;  /* 0x0000000375197211 */ /* 0x000fc600030f16ff */
[----:B------:R-:W4:Y:S01]  /*28450*/  LDL.LU R117, [R1+0x62c] ;  /* 0x00062c0001757983 */ /* 0x000f220000300800 */
[----:B------:R-:W-:-:S03]  /*28460*/  LEA R28, P4, R63, R0, 0x2 ;  /* 0x000000003f1c7211 */ /* 0x000fc600078810ff */
[----:B------:R1:W-:Y:S01]  /*28470*/  STL.64 [R1+0x460], R24 ;  /* 0x0004601801007387 */ /* 0x0003e20000100a00 */
[----:B------:R-:W-:-:S03]  /*28480*/  LEA.HI.X.SX32 R29, R63, R3, 0x2, P4 ;  /* 0x000000033f1d7211 */ /* 0x000fc600020f16ff */
[----:B------:R-:W4:Y:S01]  /*28490*/  LDL.LU R61, [R1+0x628] ;  /* 0x00062800013d7983 */ /* 0x000f220000300800 */
[----:B-1----:R-:W-:-:S04]  /*284a0*/  LEA R26, P5, R110, R0, 0x2 ;  /* 0x000000006e1a7211 */ /* 0x002fc800078a10ff */
[-C--:B------:R-:W-:Y:S02]  /*284b0*/  LEA.HI.X.SX32 R27, R110, R3.reuse, 0x2, P5 ;  /* 0x000000036e1b7211 */ /* 0x080fe400028f16ff */
[C---:B------:R-:W-:Y:S01]  /*284c0*/  LEA R24, P6, R104.reuse, R0, 0x2 ;  /* 0x0000000068187211 */ /* 0x040fe200078c10ff */
[----:B------:R1:W-:Y:S01]  /*284d0*/  STL.64 [R1+0x4a0], R28 ;  /* 0x0004a01c01007387 */ /* 0x0003e20000100a00 */
[----:B------:R-:W-:Y:S02]  /*284e0*/  IMAD.MOV.U32 R110, RZ, RZ, R109 ;  /* 0x000000ffff6e7224 */ /* 0x000fe400078e006d */
[----:B------:R-:W-:Y:S01]  /*284f0*/  IMAD.MOV.U32 R109, RZ, RZ, R115 ;  /* 0x000000ffff6d7224 */ /* 0x000fe200078e0073 */
[----:B------:R1:W-:Y:S01]  /*28500*/  STL.64 [R1+0x4e0], R26 ;  /* 0x0004e01a01007387 */ /* 0x0003e20000100a00 */
[----:B------:R-:W-:-:S03]  /*28510*/  LEA.HI.X.SX32 R25, R104, R3, 0x2, P6 ;  /* 0x0000000368197211 */ /* 0x000fc600030f16ff */
[----:B------:R-:W4:Y:S01]  /*28520*/  LDL.LU R115, [R1+0x5ec] ;  /* 0x0005ec0001737983 */ /* 0x000f220000300800 */
[----:B-1----:R-:W-:-:S03]  /*28530*/  LEA R28, P4, R123, R0, 0x2 ;  /* 0x000000007b1c7211 */ /* 0x002fc600078810ff */
[----:B------:R2:W-:Y:S01]  /*28540*/  STL.64 [R1+0x520], R24 ;  /* 0x0005201801007387 */ /* 0x0005e20000100a00 */
[----:B------:R-:W-:-:S03]  /*28550*/  LEA.HI.X.SX32 R29, R123, R3, 0x2, P4 ;  /* 0x000000037b1d7211 */ /* 0x000fc600020f16ff */
[----:B------:R-:W4:Y:S04]  /*28560*/  LDL.LU R123, [R1+0x5e8] ;  /* 0x0005e800017b7983 */ /* 0x000f280000300800 */
[----:B------:R-:W4:Y:S04]  /*28570*/  LDL.LU R62, [R1+0x5ac] ;  /* 0x0005ac00013e7983 */ /* 0x000f280000300800 */
[----:B------:R1:W-:Y:S01]  /*28580*/  STL.64 [R1+0x560], R28 ;  /* 0x0005601c01007387 */ /* 0x0003e20000100a00 */
[----:B------:R-:W-:-:S04]  /*28590*/  LEA R26, P5, R105, R0, 0x2 ;  /* 0x00000000691a7211 */ /* 0x000fc800078a10ff */
[----:B------:R-:W-:Y:S02]  /*285a0*/  LEA.HI.X.SX32 R27, R105, R3, 0x2, P5 ;  /* 0x00000003691b7211 */ /* 0x000fe400028f16ff */
[----:B------:R-:W4:Y:S01]  /*285b0*/  LDL.LU R105, [R1+0x5a8] ;  /* 0x0005a80001697983 */ /* 0x000f220000300800 */
[----:B--2---:R-:W-:-:S03]  /*285c0*/  LEA R24, P6, R103, R0, 0x2 ;  /* 0x0000000067187211 */ /* 0x004fc600078c10ff */
[----:B------:R3:W-:Y:S01]  /*285d0*/  STL.64 [R1+0x5a0], R26 ;  /* 0x0005a01a01007387 */ /* 0x0007e20000100a00 */
[----:B------:R-:W-:-:S03]  /*285e0*/  LEA.HI.X.SX32 R25, R103, R3, 0x2, P6 ;  /* 0x0000000367197211 */ /* 0x000fc600030f16ff */
[----:B------:R-:W2:Y:S01]  /*285f0*/  LDL.LU R63, [R1+0x56c] ;  /* 0x00056c00013f7983 */ /* 0x000ea20000300800 */
[----:B-1----:R-:W-:-:S04]  /*28600*/  LEA R28, P4, R102, R0, 0x2 ;  /* 0x00000000661c7211 */ /* 0x002fc800078810ff */
[----:B------:R-:W-:Y:S01]  /*28610*/  LEA.HI.X.SX32 R29, R102, R3, 0x2, P4 ;  /* 0x00000003661d7211 */ /* 0x000fe200020f16ff */
[----:B------:R1:W-:Y:S04]  /*28620*/  STL.64 [R1+0x5e0], R24 ;  /* 0x0005e01801007387 */ /* 0x0003e80000100a00 */
[----:B------:R-:W2:Y:S04]  /*28630*/  LDL.LU R104, [R1+0x568] ;  /* 0x0005680001687983 */ /* 0x000ea80000300800 */
[----:B------:R4:W-:Y:S01]  /*28640*/  STL.64 [R1+0x620], R28 ;  /* 0x0006201c01007387 */ /* 0x0009e20000100a00 */
[----:B---3--:R-:W-:-:S03]  /*28650*/  LEA R26, P5, R101, R0, 0x2 ;  /* 0x00000000651a7211 */ /* 0x008fc600078a10ff */
[----:B------:R-:W3:Y:S01]  /*28660*/  LDL.LU R103, [R1+0x52c] ;  /* 0x00052c0001677983 */ /* 0x000ee20000300800 */
[----:B------:R-:W-:-:S03]  /*28670*/  LEA.HI.X.SX32 R27, R101, R3, 0x2, P5 ;  /* 0x00000003651b7211 */ /* 0x000fc600028f16ff */
[----:B------:R-:W3:Y:S01]  /*28680*/  LDL.LU R102, [R1+0x528] ;  /* 0x0005280001667983 */ /* 0x000ee20000300800 */
[----:B-1----:R-:W-:-:S03]  /*28690*/  LEA R24, P6, R112, R0, 0x2 ;  /* 0x0000000070187211 */ /* 0x002fc600078c10ff */
[----:B------:R1:W-:Y:S01]  /*286a0*/  STL.64 [R1+0x660], R26 ;  /* 0x0006601a01007387 */ /* 0x0003e20000100a00 */
[----:B------:R-:W-:-:S03]  /*286b0*/  LEA.HI.X.SX32 R25, R112, R3, 0x2, P6 ;  /* 0x0000000370197211 */ /* 0x000fc600030f16ff */
[----:B------:R-:W3:Y:S01]  /*286c0*/  LDL.LU R101, [R1+0x4ec] ;  /* 0x0004ec0001657983 */ /* 0x000ee20000300800 */
[----:B----4-:R-:W-:-:S03]  /*286d0*/  LEA R28, P4, R111, R0, 0x2 ;  /* 0x000000006f1c7211 */ /* 0x010fc600078810ff */
[----:B------:R-:W4:Y:S01]  /*286e0*/  LDL.LU R112, [R1+0x4e8] ;  /* 0x0004e80001707983 */ /* 0x000f220000300800 */
[----:B------:R-:W-:-:S03]  /*286f0*/  LEA.HI.X.SX32 R29, R111, R3, 0x2, P4 ;  /* 0x000000036f1d7211 */ /* 0x000fc600020f16ff */
[----:B------:R1:W-:Y:S02]  /*28700*/  STL.64 [R1+0x6a0], R24 ;  /* 0x0006a01801007387 */ /* 0x0003e40000100a00 */
[CC--:B-1----:R-:W-:Y:S02]  /*28710*/  LEA R26, P5, R59.reuse, R0.reuse, 0x2 ;  /* 0x000000003b1a7211 */ /* 0x0c2fe400078a10ff */
[----:B------:R-:W4:Y:S02]  /*28720*/  LDL.LU R111, [R1+0x4ac] ;  /* 0x0004ac00016f7983 */ /* 0x000f240000300800 */
[----:B------:R-:W-:Y:S02]  /*28730*/  LEA.HI.X.SX32 R27, R59, R3, 0x2, P5 ;  /* 0x000000033b1b7211 */ /* 0x000fe400028f16ff */
[----:B------:R1:W-:Y:S01]  /*28740*/  STL.64 [R1+0x6d0], R28 ;  /* 0x0006d01c01007387 */ /* 0x0003e20000100a00 */
[----:B------:R-:W-:-:S03]  /*28750*/  LEA R24, P6, R117, R0, 0x2 ;  /* 0x0000000075187211 */ /* 0x000fc600078c10ff */
[----:B------:R1:W-:Y:S01]  /*28760*/  STL.64 [R1+0x710], R26 ;  /* 0x0007101a01007387 */ /* 0x0003e20000100a00 */
[-C--:B------:R-:W-:Y:S02]  /*28770*/  LEA.HI.X.SX32 R25, R117, R3.reuse, 0x2, P6 ;  /* 0x0000000375197211 */ /* 0x080fe400030f16ff */
[C---:B-1----:R-:W-:Y:S01]  /*28780*/  LEA R28, P4, R61.reuse, R0, 0x2 ;  /* 0x000000003d1c7211 */ /* 0x042fe200078810ff */
[----:B------:R-:W-:Y:S02]  /*28790*/  IMAD.MOV.U32 R117, RZ, RZ, R116 ;  /* 0x000000ffff757224 */ /* 0x000fe400078e0074 */
[----:B------:R-:W4:Y:S01]  /*287a0*/  LDL.LU R116, [R1+0x428] ;  /* 0x0004280001747983 */ /* 0x000f220000300800 */
[----:B------:R-:W-:-:S03]  /*287b0*/  LEA.HI.X.SX32 R29, R61, R3, 0x2, P4 ;  /* 0x000000033d1d7211 */ /* 0x000fc600020f16ff */
[----:B------:R1:W-:Y:S04]  /*287c0*/  STL.64 [R1+0x750], R24 ;  /* 0x0007501801007387 */ /* 0x0003e80000100a00 */
[----:B------:R1:W-:Y:S01]  /*287d0*/  STL.64 [R1+0x790], R28 ;  /* 0x0007901c01007387 */ /* 0x0003e20000100a00 */
[----:B------:R-:W-:-:S04]  /*287e0*/  LEA R26, P5, R115, R0, 0x2 ;  /* 0x00000000731a7211 */ /* 0x000fc800078a10ff */
[----:B------:R-:W-:Y:S02]  /*287f0*/  LEA.HI.X.SX32 R27, R115, R3, 0x2, P5 ;  /* 0x00000003731b7211 */ /* 0x000fe400028f16ff */
[----:B------:R-:W4:Y:S01]  /*28800*/  LDL.LU R115, [R1+0x3ec] ;  /* 0x0003ec0001737983 */ /* 0x000f220000300800 */
[----:B-1----:R-:W-:-:S03]  /*28810*/  LEA R24, P6, R123, R0, 0x2 ;  /* 0x000000007b187211 */ /* 0x002fc600078c10ff */
[----:B------:R1:W-:Y:S01]  /*28820*/  STL.64 [R1+0x7c8], R26 ;  /* 0x0007c81a01007387 */ /* 0x0003e20000100a00 */
[----:B------:R-:W-:-:S03]  /*28830*/  LEA.HI.X.SX32 R25, R123, R3, 0x2, P6 ;  /* 0x000000037b197211 */ /* 0x000fc600030f16ff */
[----:B------:R-:W4:Y:S01]  /*28840*/  LDL.LU R123, [R1+0x3e8] ;  /* 0x0003e800017b7983 */ /* 0x000f220000300800 */
[----:B------:R-:W-:-:S04]  /*28850*/  LEA R28, P4, R62, R0, 0x2 ;  /* 0x000000003e1c7211 */ /* 0x000fc800078810ff */
[----:B------:R-:W-:Y:S01]  /*28860*/  LEA.HI.X.SX32 R29, R62, R3, 0x2, P4 ;  /* 0x000000033e1d7211 */ /* 0x000fe200020f16ff */
[----:B------:R2:W-:Y:S04]  /*28870*/  STL.64 [R1+0x808], R24 ;  /* 0x0008081801007387 */ /* 0x0005e80000100a00 */
[----:B------:R2:W-:Y:S01]  /*28880*/  STL.64 [R1+0x848], R28 ;  /* 0x0008481c01007387 */ /* 0x0005e20000100a00 */
[----:B-1----:R-:W-:-:S04]  /*28890*/  LEA R26, P5, R105, R0, 0x2 ;  /* 0x00000000691a7211 */ /* 0x002fc800078a10ff */
[----:B------:R-:W-:Y:S02]  /*288a0*/  LEA.HI.X.SX32 R27, R105, R3, 0x2, P5 ;  /* 0x00000003691b7211 */ /* 0x000fe400028f16ff */
[----:B------:R-:W4:Y:S01]  /*288b0*/  LDL.LU R105, [R1+0x3ac] ;  /* 0x0003ac0001697983 */ /* 0x000f220000300800 */
[----:B--2---:R-:W-:-:S04]  /*288c0*/  LEA R24, P6, R63, R0, 0x2 ;  /* 0x000000003f187211 */ /* 0x004fc800078c10ff */
[----:B------:R-:W-:Y:S01]  /*288d0*/  LEA.HI.X.SX32 R25, R63, R3, 0x2, P6 ;  /* 0x000000033f197211 */ /* 0x000fe200030f16ff */
[----:B------:R3:W-:Y:S01]  /*288e0*/  STL.64 [R1+0x888], R26 ;  /* 0x0008881a01007387 */ /* 0x0007e20000100a00 */
[----:B------:R-:W-:-:S03]  /*288f0*/  LEA R28, P4, R104, R0, 0x2 ;  /* 0x00000000681c7211 */ /* 0x000fc600078810ff */
[----:B------:R1:W-:Y:S01]  /*28900*/  STL.64 [R1+0x8c8], R24 ;  /* 0x0008c81801007387 */ /* 0x0003e20000100a00 */
[-C--:B------:R-:W-:Y:S02]  /*28910*/  LEA.HI.X.SX32 R29, R104, R3.reuse, 0x2, P4 ;  /* 0x00000003681d7211 */ /* 0x080fe400020f16ff */
[CC--:B---3--:R-:W-:Y:S02]  /*28920*/  LEA R26, P5, R103.reuse, R0.reuse, 0x2 ;  /* 0x00000000671a7211 */ /* 0x0c8fe400078a10ff */
[C---:B-1----:R-:W-:Y:S02]  /*28930*/  LEA R24, P6, R102.reuse, R0, 0x2 ;  /* 0x0000000066187211 */ /* 0x042fe400078c10ff */
[-C--:B------:R-:W-:Y:S01]  /*28940*/  LEA.HI.X.SX32 R27, R103, R3.reuse, 0x2, P5 ;  /* 0x00000003671b7211 */ /* 0x080fe200028f16ff */
[----:B------:R1:W-:Y:S01]  /*28950*/  STL.64 [R1+0x908], R28 ;  /* 0x0009081c01007387 */ /* 0x0003e20000100a00 */
[----:B------:R-:W-:-:S03]  /*28960*/  LEA.HI.X.SX32 R25, R102, R3, 0x2, P6 ;  /* 0x0000000366197211 */ /* 0x000fc600030f16ff */
[----:B------:R4:W-:Y:S04]  /*28970*/  STL.64 [R1+0x948], R26 ;  /* 0x0009481a01007387 */ /* 0x0009e80000100a00 */
[----:B------:R2:W-:Y:S01]  /*28980*/  STL.64 [R1+0x988], R24 ;  /* 0x0009881801007387 */ /* 0x0005e20000100a00 */
[CC--:B-1----:R-:W-:Y:S02]  /*28990*/  LEA R28, P4, R101.reuse, R0.reuse, 0x2 ;  /* 0x00000000651c7211 */ /* 0x0c2fe400078810ff */
[-C--:B----4-:R-:W-:Y:S02]  /*289a0*/  LEA R26, P5, R112, R0.reuse, 0x2 ;  /* 0x00000000701a7211 */ /* 0x090fe400078a10ff */
[----:B------:R-:W-:Y:S02]  /*289b0*/  LEA.HI.X.SX32 R29, R101, R3, 0x2, P4 ;  /* 0x00000003651d7211 */ /* 0x000fe400020f16ff */
[----:B--2---:R-:W-:-:S02]  /*289c0*/  LEA R24, P6, R111, R0, 0x2 ;  /* 0x000000006f187211 */ /* 0x004fc400078c10ff */
[-C--:B------:R-:W-:Y:S02]  /*289d0*/  LEA R156, P4, R110, R0.reuse, 0x2 ;  /* 0x000000006e9c7211 */ /* 0x080fe400078810ff */
[-C--:B------:R-:W-:Y:S02]  /*289e0*/  LEA.HI.X.SX32 R27, R112, R3.reuse, 0x2, P5 ;  /* 0x00000003701b7211 */ /* 0x080fe400028f16ff */
[-C--:B------:R-:W-:Y:S02]  /*289f0*/  LEA R158, P5, R109, R0.reuse, 0x2 ;  /* 0x000000006d9e7211 */ /* 0x080fe400078a10ff */
[-C--:B------:R-:W-:Y:S02]  /*28a00*/  LEA.HI.X.SX32 R25, R111, R3.reuse, 0x2, P6 ;  /* 0x000000036f197211 */ /* 0x080fe400030f16ff */
[-C--:B------:R-:W-:Y:S02]  /*28a10*/  LEA R160, P6, R118, R0.reuse, 0x2 ;  /* 0x0000000076a07211 */ /* 0x080fe400078c10ff */
[----:B------:R-:W-:Y:S01]  /*28a20*/  LEA.HI.X.SX32 R157, R110, R3, 0x2, P4 ;  /* 0x000000036e9d7211 */ /* 0x000fe200020f16ff */
[----:B------:R-:W-:Y:S01]  /*28a30*/  STL.64 [R1+0x9c8], R28 ;  /* 0x0009c81c01007387 */ /* 0x000fe20000100a00 */
[----:B------:R-:W-:-:S02]  /*28a40*/  LEA R162, P4, R117, R0, 0x2 ;  /* 0x0000000075a27211 */ /* 0x000fc400078810ff */
[-C--:B------:R-:W-:Y:S01]  /*28a50*/  LEA.HI.X.SX32 R159, R109, R3.reuse, 0x2, P5 ;  /* 0x000000036d9f7211 */ /* 0x080fe200028f16ff */
[----:B------:R-:W-:Y:S01]  /*28a60*/  STL.64 [R1+0xa08], R26 ;  /* 0x000a081a01007387 */ /* 0x000fe20000100a00 */
[----:B------:R-:W-:Y:S02]  /*28a70*/  LEA R164, P5, R116, R0, 0x2 ;  /* 0x0000000074a47211 */ /* 0x000fe400078a10ff */
[-C--:B------:R-:W-:Y:S01]  /*28a80*/  LEA.HI.X.SX32 R161, R118, R3.reuse, 0x2, P6 ;  /* 0x0000000376a17211 */ /* 0x080fe200030f16ff */
[----:B------:R1:W-:Y:S01]  /*28a90*/  STL.64 [R1+0xa38], R24 ;  /* 0x000a381801007387 */ /* 0x0003e20000100a00 */
[----:B------:R-:W-:-:S03]  /*28aa0*/  LEA.HI.X.SX32 R163, R117, R3, 0x2, P4 ;  /* 0x0000000375a37211 */ /* 0x000fc600020f16ff */
[----:B------:R-:W-:Y:S01]  /*28ab0*/  STL.64 [R1+0xa78], R156 ;  /* 0x000a789c01007387 */ /* 0x000fe20000100a00 */
[----:B------:R-:W-:-:S03]  /*28ac0*/  LEA.HI.X.SX32 R165, R116, R3, 0x2, P5 ;  /* 0x0000000374a57211 */ /* 0x000fc600028f16ff */
[----:B------:R-:W-:Y:S04]  /*28ad0*/  STL.64 [R1+0x1640], R156 ;  /* 0x0016409c01007387 */ /* 0x000fe80000100a00 */
[----:B------:R-:W-:Y:S01]  /*28ae0*/  STL.64 [R1+0xac0], R158 ;  /* 0x000ac09e01007387 */ /* 0x000fe20000100a00 */
[----:B------:R-:W-:-:S03]  /*28af0*/  LEA R166, P6, R115, R0, 0x2 ;  /* 0x0000000073a67211 */ /* 0x000fc600078c10ff */
[----:B------:R-:W-:Y:S01]  /*28b00*/  STL.64 [R1+0x1648], R158 ;  /* 0x0016489e01007387 */ /* 0x000fe20000100a00 */
[----:B------:R-:W-:-:S03]  /*28b10*/  LEA.HI.X.SX32 R167, R115, R3, 0x2, P6 ;  /* 0x0000000373a77211 */ /* 0x000fc600030f16ff */
[----:B------:R-:W-:Y:S04]  /*28b20*/  STL.64 [R1+0xb00], R160 ;  /* 0x000b00a001007387 */ /* 0x000fe80000100a00 */
[----:B------:R-:W-:Y:S01]  /*28b30*/  STL.64 [R1+0x1650], R160 ;  /* 0x001650a001007387 */ /* 0x000fe20000100a00 */
[----:B------:R-:W-:-:S03]  /*28b40*/  LEA R168, P4, R123, R0, 0x2 ;  /* 0x000000007ba87211 */ /* 0x000fc600078810ff */
[----:B------:R-:W-:Y:S04]  /*28b50*/  STL.64 [R1+0xb40], R162 ;  /* 0x000b40a201007387 */ /* 0x000fe80000100a00 */
[----:B------:R-:W-:Y:S04]  /*28b60*/  STL.64 [R1+0x1658], R162 ;  /* 0x001658a201007387 */ /* 0x000fe80000100a00 */
[----:B------:R-:W-:Y:S01]  /*28b70*/  STL.64 [R1+0xb80], R164 ;  /* 0x000b80a401007387 */ /* 0x000fe20000100a00 */
[----:B------:R-:W-:-:S03]  /*28b80*/  LEA.HI.X.SX32 R169, R123, R3, 0x2, P4 ;  /* 0x000000037ba97211 */ /* 0x000fc600020f16ff */
[----:B------:R-:W-:Y:S04]  /*28b90*/  STL.64 [R1+0x1660], R164 ;  /* 0x001660a401007387 */ /* 0x000fe80000100a00 */
[----:B------:R-:W2:Y:S04]  /*28ba0*/  LDL.LU R118, [R1+0xb50] ;  /* 0x000b500001767983 */ /* 0x000ea80000300800 */
[----:B------:R-:W-:Y:S04]  /*28bb0*/  STL.64 [R1+0xbc0], R166 ;  /* 0x000bc0a601007387 */ /* 0x000fe80000100a00 */
[----:B------:R-:W-:Y:S04]  /*28bc0*/  STL.64 [R1+0x1668], R166 ;  /* 0x001668a601007387 */ /* 0x000fe80000100a00 */
[----:B------:R-:W3:Y:S04]  /*28bd0*/  LDL.LU R123, [R1+0xb10] ;  /* 0x000b1000017b7983 */ /* 0x000ee80000300800 */
[----:B------:R-:W4:Y:S04]  /*28be0*/  LDL.LU R117, [R1+0xad0] ;  /* 0x000ad00001757983 */ /* 0x000f280000300800 */
[----:B------:R-:W4:Y:S04]  /*28bf0*/  LDL.LU R116, [R1+0xa90] ;  /* 0x000a900001747983 */ /* 0x000f280000300800 */
[----:B------:R-:W4:Y:S01]  /*28c00*/  LDL.LU R115, [R1+0xa50] ;  /* 0x000a500001737983 */ /* 0x000f220000300800 */
[----:B------:R-:W-:-:S04]  /*28c10*/  LEA R170, P5, R105, R0, 0x2 ;  /* 0x0000000069aa7211 */ /* 0x000fc800078a10ff */
[-C--:B------:R-:W-:Y:S02]  /*28c20*/  LEA.HI.X.SX32 R171, R105, R3.reuse, 0x2, P5 ;  /* 0x0000000369ab7211 */ /* 0x080fe400028f16ff */
[----:B------:R-:W4:Y:S01]  /*28c30*/  LDL.LU R105, [R1+0xa10] ;  /* 0x000a100001697983 */ /* 0x000f220000300800 */
[-C--:B------:R-:W-:Y:S02]  /*28c40*/  LEA R250, P6, R141, R0.reuse, 0x2 ;  /* 0x000000008dfa7211 */ /* 0x080fe400078c10ff */
[-C--:B------:R-:W-:Y:S01]  /*28c50*/  LEA R248, P4, R97, R0.reuse, 0x2 ;  /* 0x0000000061f87211 */ /* 0x080fe200078810ff */
[----:B------:R-:W4:Y:S01]  /*28c60*/  LDL.LU R111, [R1+0x9d0] ;  /* 0x0009d000016f7983 */ /* 0x000f220000300800 */
[-C--:B------:R-:W-:Y:S02]  /*28c70*/  LEA R172, P5, R89, R0.reuse, 0x2 ;  /* 0x0000000059ac7211 */ /* 0x080fe400078a10ff */
[----:B------:R-:W-:Y:S01]  /*28c80*/  LEA.HI.X.SX32 R251, R141, R3, 0x2, P6 ;  /* 0x000000038dfb7211 */ /* 0x000fe200030f16ff */
[----:B------:R-:W4:Y:S01]  /*28c90*/  LDL.LU R110, [R1+0x990] ;  /* 0x00099000016e7983 */ /* 0x000f220000300800 */
[----:B------:R-:W-:-:S03]  /*28ca0*/  LEA R174, P6, R84, R0, 0x2 ;  /* 0x0000000054ae7211 */ /* 0x000fc600078c10ff */
[----:B------:R-:W4:Y:S01]  /*28cb0*/  LDL.LU R109, [R1+0x950] ;  /* 0x00095000016d7983 */ /* 0x000f220000300800 */
[----:B------:R-:W-:-:S03]  /*28cc0*/  LEA.HI.X.SX32 R249, R97, R3, 0x2, P4 ;  /* 0x0000000361f97211 */ /* 0x000fc600020f16ff */
[----:B------:R-:W-:Y:S01]  /*28cd0*/  STL.64 [R1+0xc00], R168 ;  /* 0x000c00a801007387 */ /* 0x000fe20000100a00 */
[----:B------:R-:W-:-:S03]  /*28ce0*/  LEA R176, P4, R82, R0, 0x2 ;  /* 0x0000000052b07211 */ /* 0x000fc600078810ff */
[----:B------:R-:W-:Y:S01]  /*28cf0*/  STL.64 [R1+0x1670], R168 ;  /* 0x001670a801007387 */ /* 0x000fe20000100a00 */
[----:B------:R-:W-:-:S03]  /*28d00*/  LEA.HI.X.SX32 R173, R89, R3, 0x2, P5 ;  /* 0x0000000359ad7211 */ /* 0x000fc600028f16ff */
[----:B------:R-:W-:Y:S01]  /*28d10*/  STL.64 [R1+0xc40], R170 ;  /* 0x000c40aa01007387 */ /* 0x000fe20000100a00 */
[----:B------:R-:W-:-:S03]  /*28d20*/  LEA R178, P5, R81, R0, 0x2 ;  /* 0x0000000051b27211 */ /* 0x000fc600078a10ff */
[----:B------:R-:W-:Y:S01]  /*28d30*/  STL.64 [R1+0x1678], R170 ;  /* 0x001678aa01007387 */ /* 0x000fe20000100a00 */
[----:B------:R-:W-:-:S03]  /*28d40*/  LEA.HI.X.SX32 R175, R84, R3, 0x2, P6 ;  /* 0x0000000354af7211 */ /* 0x000fc600030f16ff */
[----:B------:R-:W-:Y:S01]  /*28d50*/  STL.64 [R1+0xc80], R250 ;  /* 0x000c80fa01007387 */ /* 0x000fe20000100a00 */
[----:B------:R-:W-:-:S03]  /*28d60*/  LEA.HI.X.SX32 R177, R82, R3, 0x2, P4 ;  /* 0x0000000352b17211 */ /* 0x000fc600020f16ff */
[----:B------:R-:W-:Y:S01]  /*28d70*/  STL.64 [R1+0x1680], R250 ;  /* 0x001680fa01007387 */ /* 0x000fe20000100a00 */
[----:B------:R-:W-:-:S03]  /*28d80*/  LEA R180, P6, R75, R0, 0x2 ;  /* 0x000000004bb47211 */ /* 0x000fc600078c10ff */
[----:B------:R-:W-:Y:S01]  /*28d90*/  STL.64 [R1+0xcc0], R248 ;  /* 0x000cc0f801007387 */ /* 0x000fe20000100a00 */
[----:B------:R-:W-:-:S03]  /*28da0*/  LEA.HI.X.SX32 R179, R81, R3, 0x2, P5 ;  /* 0x0000000351b37211 */ /* 0x000fc600028f16ff */
[----:B------:R-:W-:Y:S04]  /*28db0*/  STL.64 [R1+0x1688], R248 ;  /* 0x001688f801007387 */ /* 0x000fe80000100a00 */
[----:B------:R-:W-:Y:S01]  /*28dc0*/  STL.64 [R1+0xd00], R172 ;  /* 0x000d00ac01007387 */ /* 0x000fe20000100a00 */
[----:B------:R-:W-:-:S03]  /*28dd0*/  LEA.HI.X.SX32 R181, R75, R3, 0x2, P6 ;  /* 0x000000034bb57211 */ /* 0x000fc600030f16ff */
[----:B------:R-:W-:Y:S04]  /*28de0*/  STL.64 [R1+0x1690], R172 ;  /* 0x001690ac01007387 */ /* 0x000fe80000100a00 */
[----:B------:R-:W-:Y:S04]  /*28df0*/  STL.64 [R1+0xd48], R174 ;  /* 0x000d48ae01007387 */ /* 0x000fe80000100a00 */
[----:B------:R-:W-:Y:S04]  /*28e00*/  STL.64 [R1+0x1698], R174 ;  /* 0x001698ae01007387 */ /* 0x000fe80000100a00 */
[----:B------:R-:W-:Y:S04]  /*28e10*/  STL.64 [R1+0xd88], R176 ;  /* 0x000d88b001007387 */ /* 0x000fe80000100a00 */
[----:B------:R-:W-:Y:S04]  /*28e20*/  STL.64 [R1+0x16a0], R176 ;  /* 0x0016a0b001007387 */ /* 0x000fe80000100a00 */
[----:B------:R-:W-:Y:S04]  /*28e30*/  STL.64 [R1+0xdc8], R178 ;  /* 0x000dc8b201007387 */ /* 0x000fe80000100a00 */
[----:B------:R-:W-:Y:S01]  /*28e40*/  STL.64 [R1+0x16a8], R178 ;  /* 0x0016a8b201007387 */ /* 0x000fe20000100a00 */
[----:B--2---:R-:W-:-:S04]  /*28e50*/  LEA R192, P4, R118, R0, 0x2 ;  /* 0x0000000076c07211 */ /* 0x004fc800078810ff */
[----:B------:R-:W-:Y:S02]  /*28e60*/  LEA.HI.X.SX32 R193, R118, R3, 0x2, P4 ;  /* 0x0000000376c17211 */ /* 0x000fe400020f16ff */
[----:B------:R-:W2:Y:S01]  /*28e70*/  LDL.LU R118, [R1+0x910] ;  /* 0x0009100001767983 */ /* 0x000ea20000300800 */
[----:B---3--:R-:W-:-:S03]  /*28e80*/  LEA R194, P5, R123, R0, 0x2 ;  /* 0x000000007bc27211 */ /* 0x008fc600078a10ff */
[----:B------:R-:W-:Y:S01]  /*28e90*/  STL.64 [R1+0xe08], R180 ;  /* 0x000e08b401007387 */ /* 0x000fe20000100a00 */
[----:B----4-:R-:W-:-:S03]  /*28ea0*/  LEA R242, P6, R117, R0, 0x2 ;  /* 0x0000000075f27211 */ /* 0x010fc600078c10ff */
[----:B------:R-:W-:Y:S01]  /*28eb0*/  STL.64 [R1+0x16b0], R180 ;  /* 0x0016b0b401007387 */ /* 0x000fe20000100a00 */
[----:B------:R-:W-:-:S03]  /*28ec0*/  LEA.HI.X.SX32 R195, R123, R3, 0x2, P5 ;  /* 0x000000037bc37211 */ /* 0x000fc600028f16ff */
[----:B------:R-:W3:Y:S01]  /*28ed0*/  LDL.LU R123, [R1+0x8d0] ;  /* 0x0008d000017b7983 */ /* 0x000ee20000300800 */
[-C--:B------:R-:W-:Y:S02]  /*28ee0*/  LEA R240, P4, R116, R0.reuse, 0x2 ;  /* 0x0000000074f07211 */ /* 0x080fe400078810ff */
[----:B------:R-:W-:Y:S01]  /*28ef0*/  LEA.HI.X.SX32 R243, R117, R3, 0x2, P6 ;  /* 0x0000000375f37211 */ /* 0x000fe200030f16ff */
[----:B------:R-:W-:Y:S01]  /*28f00*/  STL.64 [R1+0x268], R192 ;  /* 0x000268c001007387 */ /* 0x000fe20000100a00 */
[----:B------:R-:W-:-:S03]  /*28f10*/  LEA R196, P5, R115, R0, 0x2 ;  /* 0x0000000073c47211 */ /* 0x000fc600078a10ff */
[----:B------:R-:W-:Y:S01]  /*28f20*/  STL.64 [R1+0x16b8], R192 ;  /* 0x0016b8c001007387 */ /* 0x000fe20000100a00 */
[----:B------:R-:W-:-:S03]  /*28f30*/  LEA.HI.X.SX32 R241, R116, R3, 0x2, P4 ;  /* 0x0000000374f17211 */ /* 0x000fc600020f16ff */
[----:B------:R-:W4:Y:S04]  /*28f40*/  LDL.LU R117, [R1+0x890] ;  /* 0x0008900001757983 */ /* 0x000f280000300800 */
[----:B------:R-:W-:Y:S01]  /*28f50*/  STL.64 [R1+0x2a8], R194 ;  /* 0x0002a8c201007387 */ /* 0x000fe20000100a00 */
[----:B------:R-:W-:-:S03]  /*28f60*/  LEA.HI.X.SX32 R197, R115, R3, 0x2, P5 ;  /* 0x0000000373c57211 */ /* 0x000fc600028f16ff */
[----:B------:R-:W-:Y:S04]  /*28f70*/  STL.64 [R1+0x16c0], R194 ;  /* 0x0016c0c201007387 */ /* 0x000fe80000100a00 */
[----:B------:R-:W4:Y:S04]  /*28f80*/  LDL.LU R116, [R1+0x850] ;  /* 0x0008500001747983 */ /* 0x000f280000300800 */
[----:B------:R-:W-:Y:S04]  /*28f90*/  STL.64 [R1+0x2e8], R242 ;  /* 0x0002e8f201007387 */ /* 0x000fe80000100a00 */
[----:B------:R-:W-:Y:S04]  /*28fa0*/  STL.64 [R1+0x16c8], R242 ;  /* 0x0016c8f201007387 */ /* 0x000fe80000100a00 */
[----:B------:R-:W4:Y:S04]  /*28fb0*/  LDL.LU R115, [R1+0x810] ;  /* 0x0008100001737983 */ /* 0x000f280000300800 */
[----:B------:R-:W-:Y:S04]  /*28fc0*/  STL.64 [R1+0x328], R240 ;  /* 0x000328f001007387 */ /* 0x000fe80000100a00 */
[----:B------:R-:W-:Y:S01]  /*28fd0*/  STL.64 [R1+0x16d0], R240 ;  /* 0x0016d0f001007387 */ /* 0x000fe20000100a00 */
[----:B------:R-:W-:-:S04]  /*28fe0*/  LEA R198, P6, R105, R0, 0x2 ;  /* 0x0000000069c67211 */ /* 0x000fc800078c10ff */
[-C--:B------:R-:W-:Y:S02]  /*28ff0*/  LEA.HI.X.SX32 R199, R105, R3.reuse, 0x2, P6 ;  /* 0x0000000369c77211 */ /* 0x080fe400030f16ff */
[----:B------:R-:W4:Y:S01]  /*29000*/  LDL.LU R105, [R1+0x7d8] ;  /* 0x0007d80001697983 */ /* 0x000f220000300800 */
[CC--:B------:R-:W-:Y:S02]  /*29010*/  LEA R200, P4, R111.reuse, R0.reuse, 0x2 ;  /* 0x000000006fc87211 */ /* 0x0c0fe400078810ff */
[----:B------:R-:W-:Y:S01]  /*29020*/  LEA R202, P5, R110, R0, 0x2 ;  /* 0x000000006eca7211 */ /* 0x000fe200078a10ff */
[----:B------:R-:W-:Y:S01]  /*29030*/  STL.64 [R1+0x368], R196 ;  /* 0x000368c401007387 */ /* 0x000fe20000100a00 */
[----:B------:R-:W-:-:S03]  /*29040*/  LEA.HI.X.SX32 R201, R111, R3, 0x2, P4 ;  /* 0x000000036fc97211 */ /* 0x000fc600020f16ff */
[----:B------:R-:W-:Y:S01]  /*29050*/  STL.64 [R1+0x16d8], R196 ;  /* 0x0016d8c401007387 */ /* 0x000fe20000100a00 */
[----:B------:R-:W-:-:S03]  /*29060*/  LEA R204, P6, R109, R0, 0x2 ;  /* 0x000000006dcc7211 */ /* 0x000fc600078c10ff */
[----:B------:R-:W4:Y:S01]  /*29070*/  LDL.LU R111, [R1+0x798] ;  /* 0x00079800016f7983 */ /* 0x000f220000300800 */
[----:B------:R-:W-:-:S03]  /*29080*/  LEA.HI.X.SX32 R203, R110, R3, 0x2, P5 ;  /* 0x000000036ecb7211 */ /* 0x000fc600028f16ff */
        /* <DEDUP_REMOVED lines=9> */
[----:B--2---:R-:W-:-:S04]  /*29120*/  LEA R206, P4, R118, R0, 0x2 ;  /* 0x0000000076ce7211 */ /* 0x004fc800078810ff */
[----:B------:R-:W-:Y:S02]  /*29130*/  LEA.HI.X.SX32 R207, R118, R3, 0x2, P4 ;  /* 0x0000000376cf7211 */ /* 0x000fe400020f16ff */
[----:B------:R-:W2:Y:S04]  /*29140*/  LDL.LU R118, [R1+0x6dc] ;  /* 0x0006dc0001767983 */ /* 0x000ea80000300800 */
[----:B------:R-:W-:Y:S01]  /*29150*/  STL.64 [R1+0x468], R204 ;  /* 0x000468cc01007387 */ /* 0x000fe20000100a00 */
[----:B---3--:R-:W-:-:S03]  /*29160*/  LEA R238, P5, R123, R0, 0x2 ;  /* 0x000000007bee7211 */ /* 0x008fc600078a10ff */
[----:B------:R-:W-:Y:S01]  /*29170*/  STL.64 [R1+0x16f8], R204 ;  /* 0x0016f8cc01007387 */ /* 0x000fe20000100a00 */
[----:B------:R-:W-:-:S03]  /*29180*/  LEA.HI.X.SX32 R239, R123, R3, 0x2, P5 ;  /* 0x000000037bef7211 */ /* 0x000fc600028f16ff */
[----:B------:R-:W3:Y:S01]  /*29190*/  LDL.LU R123, [R1+0x71c] ;  /* 0x00071c00017b7983 */ /* 0x000ee20000300800 */
[----:B----4-:R-:W-:-:S03]  /*291a0*/  LEA R236, P6, R117, R0, 0x2 ;  /* 0x0000000075ec7211 */ /* 0x010fc600078c10ff */
[----:B------:R-:W-:Y:S01]  /*291b0*/  STL.64 [R1+0x4a8], R206 ;  /* 0x0004a8ce01007387 */ /* 0x000fe20000100a00 */
[----:B------:R-:W-:-:S03]  /*291c0*/  LEA.HI.X.SX32 R237, R117, R3, 0x2, P6 ;  /* 0x0000000375ed7211 */ /* 0x000fc600030f16ff */
[----:B------:R-:W-:Y:S04]  /*291d0*/  STL.64 [R1+0x1700], R206 ;  /* 0x001700ce01007387 */ /* 0x000fe80000100a00 */
[----:B------:R-:W4:Y:S01]  /*291e0*/  LDL.LU R117, [R1+0x75c] ;  /* 0x00075c0001757983 */ /* 0x000f220000300800 */
[----:B------:R-:W-:-:S03]  /*291f0*/  LEA R208, P4, R116, R0, 0x2 ;  /* 0x0000000074d07211 */ /* 0x000fc600078810ff */
        /* <DEDUP_REMOVED lines=8> */
[----:B------:R-:W4:Y:S04]  /*29280*/  LDL.LU R115, [R1+0x7dc] ;  /* 0x0007dc0001737983 */ /* 0x000f280000300800 */
[----:B------:R-:W-:Y:S04]  /*29290*/  STL.64 [R1+0x568], R208 ;  /* 0x000568d001007387 */ /* 0x000fe80000100a00 */
[----:B------:R-:W-:Y:S01]  /*292a0*/  STL.64 [R1+0x1718], R208 ;  /* 0x001718d001007387 */ /* 0x000fe20000100a00 */
[----:B------:R-:W-:-:S04]  /*292b0*/  LEA R212, P6, R105, R0, 0x2 ;  /* 0x0000000069d47211 */ /* 0x000fc800078c10ff */
[----:B------:R-:W-:Y:S02]  /*292c0*/  LEA.HI.X.SX32 R213, R105, R3, 0x2, P6 ;  /* 0x0000000369d57211 */ /* 0x000fe400030f16ff */
        /* <DEDUP_REMOVED lines=25> */
[----:B------:R-:W3:Y:S04]  /*29460*/  LDL.LU R123, [R1+0x954] ;  /* 0x00095400017b7983 */ /* 0x000ee80000300800 */
[----:B------:R-:W-:Y:S01]  /*29470*/  STL.64 [R1+0x6d8], R220 ;  /* 0x0006d8dc01007387 */ /* 0x000fe20000100a00 */
[----:B----4-:R-:W-:-:S03]  /*29480*/  LEA R224, P6, R117, R0, 0x2 ;  /* 0x0000000075e07211 */ /* 0x010fc600078c10ff */
[----:B------:R-:W-:Y:S01]  /*29490*/  STL.64 [R1+0x1748], R220 ;  /* 0x001748dc01007387 */ /* 0x000fe20000100a00 */
[----:B------:R-:W-:-:S03]  /*294a0*/  LEA.HI.X.SX32 R225, R117, R3, 0x2, P6 ;  /* 0x0000000375e17211 */ /* 0x000fc600030f16ff */
        /* <DEDUP_REMOVED lines=15> */
[----:B------:R-:W4:Y:S04]  /*295a0*/  LDL.LU R105, [R1+0xa54] ;  /* 0x000a540001697983 */ /* 0x000f280000300800 */
[----:B------:R-:W-:Y:S01]  /*295b0*/  STL.64 [R1+0x7d8], R228 ;  /* 0x0007d8e401007387 */ /* 0x000fe20000100a00 */
[----:B------:R-:W-:-:S03]  /*295c0*/  LEA R232, P4, R111, R0, 0x2 ;  /* 0x000000006fe87211 */ /* 0x000fc600078810ff */
[----:B------:R-:W-:Y:S01]  /*295d0*/  STL.64 [R1+0x1768], R228 ;  /* 0x001768e401007387 */ /* 0x000fe20000100a00 */
[----:B------:R-:W-:-:S03]  /*295e0*/  LEA.HI.X.SX32 R233, R111, R3, 0x2, P4 ;  /* 0x000000036fe97211 */ /* 0x000fc600020f16ff */
        /* <DEDUP_REMOVED lines=8> */
[----:B------:R1:W-:Y:S01]  /*29670*/  STL.64 [R1+0x1778], R232 ;  /* 0x001778e801007387 */ /* 0x0003e20000100a00 */
[----:B------:R-:W-:-:S03]  /*29680*/  LEA.HI.X.SX32 R151, R109, R3, 0x2, P6 ;  /* 0x000000036d977211 */ /* 0x000fc600030f16ff */
[----:B------:R-:W4:Y:S04]  /*29690*/  LDL.LU R111, [R1+0xb14] ;  /* 0x000b1400016f7983 */ /* 0x000f280000300800 */
[----:B------:R-:W-:Y:S04]  /*296a0*/  STL.64 [R1+0x890], R234 ;  /* 0x000890ea01007387 */ /* 0x000fe80000100a00 */
[----:B------:R1:W-:Y:S04]  /*296b0*/  STL.64 [R1+0x1780], R234 ;  /* 0x001780ea01007387 */ /* 0x0003e80000100a00 */
[----:B------:R-:W4:Y:S04]  /*296c0*/  LDL.LU R110, [R1+0xb54] ;  /* 0x000b5400016e7983 */ /* 0x000f280000300800 */
[----:B------:R-:W-:Y:S04]  /*296d0*/  STL.64 [R1+0x8d0], R150 ;  /* 0x0008d09601007387 */ /* 0x000fe80000100a00 */
[----:B------:R-:W-:Y:S01]  /*296e0*/  STL.64 [R1+0x1788], R150 ;  /* 0x0017889601007387 */ /* 0x000fe20000100a00 */
[----:B--2---:R-:W-:-:S04]  /*296f0*/  LEA R148, P4, R118, R0, 0x2 ;  /* 0x0000000076947211 */ /* 0x004fc800078810ff */
[----:B------:R-:W-:Y:S02]  /*29700*/  LEA.HI.X.SX32 R149, R118, R3, 0x2, P4 ;  /* 0x0000000376957211 */ /* 0x000fe400020f16ff */
[----:B---3--:R-:W-:-:S04]  /*29710*/  LEA R146, P5, R123, R0, 0x2 ;  /* 0x000000007b927211 */ /* 0x008fc800078a10ff */
[----:B------:R-:W-:Y:S02]  /*29720*/  LEA.HI.X.SX32 R147, R123, R3, 0x2, P5 ;  /* 0x000000037b937211 */ /* 0x000fe400028f16ff */
[----:B------:R-:W2:Y:S04]  /*29730*/  LDL.LU R123, [R1+0xb94] ;  /* 0x000b9400017b7983 */ /* 0x000ea80000300800 */
        /* <DEDUP_REMOVED lines=37> */
[----:B------:R-:W-:Y:S04]  /*29990*/  STL.64 [R1+0x17c8], R134 ;  /* 0x0017c88601007387 */ /* 0x000fe80000100a00 */
[----:B------:R-:W-:Y:S04]  /*299a0*/  STL.64 [R1+0xb10], R132 ;  /* 0x000b108401007387 */ /* 0x000fe80000100a00 */
[----:B------:R-:W-:Y:S04]  /*299b0*/  STL.64 [R1+0x17d0], R132 ;  /* 0x0017d08401007387 */ /* 0x000fe80000100a00 */
[----:B------:R-:W-:Y:S04]  /*299c0*/  STL.64 [R1+0xb50], R130 ;  /* 0x000b508201007387 */ /* 0x000fe80000100a00 */
[----:B------:R-:W-:Y:S01]  /*299d0*/  STL.64 [R1+0x17d8], R130 ;  /* 0x0017d88201007387 */ /* 0x000fe20000100a00 */
[----:B--2---:R-:W-:-:S02]  /*299e0*/  LEA R128, P5, R123, R0, 0x2 ;  /* 0x000000007b807211 */ /* 0x004fc400078a10ff */
[C---:B---3--:R-:W-:Y:S02]  /*299f0*/  LEA R126, P6, R118.reuse, R0, 0x2 ;  /* 0x00000000767e7211 */ /* 0x048fe400078c10ff */
[-C--:B------:R-:W-:Y:S02]  /*29a00*/  LEA.HI.X.SX32 R129, R123, R3.reuse, 0x2, P5 ;  /* 0x000000037b817211 */ /* 0x080fe400028f16ff */
[----:B------:R-:W-:-:S03]  /*29a10*/  LEA.HI.X.SX32 R127, R118, R3, 0x2, P6 ;  /* 0x00000003767f7211 */ /* 0x000fc600030f16ff */
[----:B------:R-:W-:Y:S01]  /*29a20*/  STL.64 [R1+0xb90], R128 ;  /* 0x000b908001007387 */ /* 0x000fe20000100a00 */
[----:B----4-:R-:W-:-:S03]  /*29a30*/  LEA R124, P4, R117, R0, 0x2 ;  /* 0x00000000757c7211 */ /* 0x010fc600078810ff */
[----:B------:R-:W-:Y:S01]  /*29a40*/  STL.64 [R1+0x17e0], R128 ;  /* 0x0017e08001007387 */ /* 0x000fe20000100a00 */
[----:B------:R-:W-:-:S03]  /*29a50*/  LEA.HI.X.SX32 R125, R117, R3, 0x2, P4 ;  /* 0x00000003757d7211 */ /* 0x000fc600020f16ff */
[----:B------:R-:W-:Y:S04]  /*29a60*/  STL.64 [R1+0xbd0], R126 ;  /* 0x000bd07e01007387 */ /* 0x000fe80000100a00 */
        /* <DEDUP_REMOVED lines=11> */
[----:B------:R-:W1:Y:S04]  /*29b20*/  LDL.LU R59, [R1+0xf18] ;  /* 0x000f1800013b7983 */ /* 0x000e680000300800 */
[----:B------:R-:W2:Y:S01]  /*29b30*/  LDL.LU R104, [R1+0xf00] ;  /* 0x000f000001687983 */ /* 0x000ea20000300800 */
[----:B------:R-:W-:-:S02]  /*29b40*/  LEA R118, P4, R109, R0, 0x2 ;  /* 0x000000006d767211 */ /* 0x000fc400078810ff */
[-C--:B------:R-:W-:Y:S02]  /*29b50*/  LEA R114, P6, R100, R0.reuse, 0x2 ;  /* 0x0000000064727211 */ /* 0x080fe400078c10ff */
[-C--:B------:R-:W-:Y:S02]  /*29b60*/  LEA.HI.X.SX32 R119, R109, R3.reuse, 0x2, P4 ;  /* 0x000000036d777211 */ /* 0x080fe400020f16ff */
[-C--:B------:R-:W-:Y:S02]  /*29b70*/  LEA R112, P4, R98, R0.reuse, 0x2 ;  /* 0x0000000062707211 */ /* 0x080fe400078810ff */
[-C--:B------:R-:W-:Y:S02]  /*29b80*/  LEA.HI.X.SX32 R115, R100, R3.reuse, 0x2, P6 ;  /* 0x0000000364737211 */ /* 0x080fe400030f16ff */
[----:B------:R-:W-:Y:S02]  /*29b90*/  LEA R108, P6, R90, R0, 0x2 ;  /* 0x000000005a6c7211 */ /* 0x000fe400078c10ff */
[----:B------:R-:W-:-:S02]  /*29ba0*/  LEA.HI.X.SX32 R113, R98, R3, 0x2, P4 ;  /* 0x0000000362717211 */ /* 0x000fc400020f16ff */
[----:B------:R-:W-:Y:S02]  /*29bb0*/  LEA.HI.X.SX32 R109, R90, R3, 0x2, P6 ;  /* 0x000000035a6d7211 */ /* 0x000fe400030f16ff */
[----:B------:R-:W-:-:S04]  /*29bc0*/  LEA R116, P5, R105, R0, 0x2 ;  /* 0x0000000069747211 */ /* 0x000fc800078a10ff */
[----:B------:R-:W-:Y:S02]  /*29bd0*/  LEA.HI.X.SX32 R117, R105, R3, 0x2, P5 ;  /* 0x0000000369757211 */ /* 0x000fe400028f16ff */
[----:B------:R-:W3:Y:S01]  /*29be0*/  LDL.LU R105, [R1+0xed8] ;  /* 0x000ed80001697983 */ /* 0x000ee20000300800 */
[----:B------:R-:W-:-:S03]  /*29bf0*/  LEA R110, P5, R92, R0, 0x2 ;  /* 0x000000005c6e7211 */ /* 0x000fc600078a10ff */
[----:B------:R-:W4:Y:S04]  /*29c00*/  LDL.LU R54, [R1+0xec8] ;  /* 0x000ec80001367983 */ /* 0x000f280000300800 */
[----:B------:R-:W4:Y:S04]  /*29c10*/  LDL.LU R61, [R1+0xeb8] ;  /* 0x000eb800013d7983 */ /* 0x000f280000300800 */
[----:B------:R-:W4:Y:S04]  /*29c20*/  LDL.LU R102, [R1+0xea8] ;  /* 0x000ea80001667983 */ /* 0x000f280000300800 */
[----:B------:R-:W4:Y:S01]  /*29c30*/  LDL.LU R62, [R1+0xe90] ;  /* 0x000e9000013e7983 */ /* 0x000f220000300800 */
[----:B------:R-:W-:-:S03]  /*29c40*/  LEA.HI.X.SX32 R111, R92, R3, 0x2, P5 ;  /* 0x000000035c6f7211 */ /* 0x000fc600028f16ff */
[----:B------:R-:W-:Y:S04]  /*29c50*/  STL.64 [R1+0xcd0], R118 ;  /* 0x000cd07601007387 */ /* 0x000fe80000100a00 */
        /* <DEDUP_REMOVED lines=11> */
[----:B------:R-:W4:Y:S04]  /*29d10*/  LDL.LU R63, [R1+0xe80] ;  /* 0x000e8000013f7983 */ /* 0x000f280000300800 */
[----:B------:R-:W4:Y:S04]  /*29d20*/  LDL.LU R55, [R1+0xe74] ;  /* 0x000e740001377983 */ /* 0x000f280000300800 */
[----:B------:R-:W4:Y:S04]  /*29d30*/  LDL.LU R56, [R1+0xe64] ;  /* 0x000e640001387983 */ /* 0x000f280000300800 */
[----:B------:R-:W4:Y:S01]  /*29d40*/  LDL.LU R101, [R1+0xe50] ;  /* 0x000e500001657983 */ /* 0x000f220000300800 */
[----:B-1----:R-:W-:Y:S01]  /*29d50*/  IMAD R24, R59, UR31, RZ ;  /* 0x0000001f3b187c24 */ /* 0x002fe2000f8e02ff */
[----:B------:R-:W-:-:S02]  /*29d60*/  SEL R43, R8, RZ, !P3 ;  /* 0x000000ff082b7207 */ /* 0x000fc40005800000 */
[----:B------:R-:W4:Y:S01]  /*29d70*/  LDL.LU R59, [R1+0xe3c] ;  /* 0x000e3c00013b7983 */ /* 0x000f220000300800 */
[----:B------:R-:W-:Y:S01]  /*29d80*/  LOP3.LUT R45, R7, 0x58, RZ, 0xfc, !PT ;  /* 0x00000058072d7812 */ /* 0x000fe200078efcff */
[----:B--2---:R-:W-:Y:S02]  /*29d90*/  IMAD R25, R104, UR30, RZ ;  /* 0x0000001e68197c24 */ /* 0x004fe4000f8e02ff */
[----:B---3--:R-:W-:Y:S01]  /*29da0*/  IMAD R26, R105, UR29, RZ ;  /* 0x0000001d691a7c24 */ /* 0x008fe2000f8e02ff */
[----:B------:R-:W2:Y:S01]  /*29db0*/  LDL.LU R104, [R1+0xe34] ;  /* 0x000e340001687983 */ /* 0x000ea20000300800 */
[----:B----4-:R-:W-:-:S03]  /*29dc0*/  IMAD R27, R54, UR28, RZ ;  /* 0x0000001c361b7c24 */ /* 0x010fc6000f8e02ff */
[----:B------:R-:W3:Y:S01]  /*29dd0*/  LDL.LU R105, [R1+0xe24] ;  /* 0x000e240001697983 */ /* 0x000ee20000300800 */
[----:B------:R-:W-:-:S03]  /*29de0*/  IMAD R28, R61, UR27, RZ ;  /* 0x0000001b3d1c7c24 */ /* 0x000fc6000f8e02ff */
[----:B------:R-:W4:Y:S01]  /*29df0*/  LDL.LU R54, [R1+0xe20] ;  /* 0x000e200001367983 */ /* 0x000f220000300800 */
        /* <DEDUP_REMOVED lines=12> */
[----:B------:R-:W-:Y:S01]  /*29ec0*/  ISETP.NE.U32.AND P3, PT, R43, RZ, PT ;  /* 0x000000ff2b00720c */ /* 0x000fe20003f65070 */
[----:B------:R-:W-:Y:S01]  /*29ed0*/  ULDC UR29, c[0x0][0x240] ;  /* 0x00009000001d7ab9 */ /* 0x000fe20000000800 */
[----:B------:R-:W-:Y:S01]  /*29ee0*/  ISETP.GE.AND P4, PT, R45, UR33, PT ;  /* 0x000000212d007c0c */ /* 0x000fe2000bf86270 */
[----:B------:R-:W4:Y:S01]  /*29ef0*/  LDL.LU R101, [R1+0xeb4] ;  /* 0x000eb40001657983 */ /* 0x000f220000300800 */
[C---:B------:R-:W-:Y:S01]  /*29f00*/  LOP3.LUT R43, R7.reuse, 0x78, RZ, 0xfc, !PT ;  /* 0x00000078072b7812 */ /* 0x040fe200078efcff */
[----:B------:R-:W-:Y:S01]  /*29f10*/  ULDC UR33, c[0x0][0x240] ;  /* 0x0000900000217ab9 */ /* 0x000fe20000000800 */
[----:B------:R-:W-:Y:S01]  /*29f20*/  LOP3.LUT R44, R7, 0x5a, RZ, 0xfc, !PT ;  /* 0x0000005a072c7812 */ /* 0x000fe200078efcff */
[----:B------:R-:W-:Y:S01]  /*29f30*/  ULDC UR31, c[0x0][0x240] ;  /* 0x00009000001f7ab9 */ /* 0x000fe20000000800 */
[----:B------:R-:W-:Y:S01]  /*29f40*/  SEL R103, R8, RZ, !P4 ;  /* 0x000000ff08677207 */ /* 0x000fe20006000000 */
[----:B------:R-:W-:Y:S01]  /*29f50*/  ULDC UR30, c[0x0][0x240] ;  /* 0x00009000001e7ab9 */ /* 0x000fe20000000800 */
[----:B------:R-:W-:Y:S01]  /*29f60*/  ISETP.GE.AND P4, PT, R43, UR32, PT ;  /* 0x000000202b007c0c */ /* 0x000fe2000bf86270 */
[----:B------:R-:W-:Y:S01]  /*29f70*/  ULDC UR32, c[0x0][0x240] ;  /* 0x0000900000207ab9 */ /* 0x000fe20000000800 */
[----:B------:R-:W-:Y:S01]  /*29f80*/  ISETP.GE.AND P5, PT, R44, UR34, PT ;  /* 0x000000222c007c0c */ /* 0x000fe2000bfa6270 */
[----:B------:R-:W-:Y:S01]  /*29f90*/  ULDC UR34, c[0x0][0x240] ;  /* 0x0000900000227ab9 */ /* 0x000fe20000000800 */
        /* <DEDUP_REMOVED lines=8> */
[----:B------:R-:W-:Y:S01]  /*2a020*/  LOP3.LUT R106, R7, 0x7a, RZ, 0xfc, !PT ;  /* 0x0000007a076a7812 */ /* 0x000fe200078efcff */
[----:B------:R-:W-:Y:S01]  /*2a030*/  LDGSTS.E [R9+-0x7dff8], desc[UR48][R152.64], P3 ;  /* 0x8200800098097fae */ /* 0x000fe20009921870 */
[----:B------:R-:W-:Y:S01]  /*2a040*/  IMAD R35, R59, UR20, RZ ;  /* 0x000000143b237c24 */ /* 0x000fe2000f8e02ff */
[----:B------:R-:W-:-:S02]  /*2a050*/  ULDC UR20, c[0x0][0x240] ;  /* 0x0000900000147ab9 */ /* 0x000fc40000000800 */
[----:B------:R-:W4:Y:S01]  /*2a060*/  LDL.LU R59, [R1+0xea4] ;  /* 0x000ea400013b7983 */ /* 0x000f220000300800 */
[----:B--2---:R-:W-:Y:S01]  /*2a070*/  IMAD R36, R104, UR19, RZ ;  /* 0x0000001368247c24 */ /* 0x004fe2000f8e02ff */
[----:B------:R-:W-:Y:S02]  /*2a080*/  ULDC UR19, c[0x0][0x240] ;  /* 0x0000900000137ab9 */ /* 0x000fe40000000800 */
[----:B------:R-:W2:Y:S01]  /*2a090*/  LDL.LU R104, [R1+0xe8c] ;  /* 0x000e8c0001687983 */ /* 0x000ea20000300800 */
[----:B---3--:R-:W-:Y:S01]  /*2a0a0*/  IMAD R37, R105, UR18, RZ ;  /* 0x0000001269257c24 */ /* 0x008fe2000f8e02ff */
[----:B------:R-:W-:Y:S02]  /*2a0b0*/  ULDC UR18, c[0x0][0x240] ;  /* 0x0000900000127ab9 */ /* 0x000fe40000000800 */
[----:B------:R-:W3:Y:S01]  /*2a0c0*/  LDL.LU R105, [R1+0xe7c] ;  /* 0x000e7c0001697983 */ /* 0x000ee20000300800 */
[----:B----4-:R-:W-:Y:S01]  /*2a0d0*/  IMAD R38, R54, UR17, RZ ;  /* 0x0000001136267c24 */ /* 0x010fe2000f8e02ff */
[----:B------:R-:W-:-:S02]  /*2a0e0*/  ULDC UR17, c[0x0][0x240] ;  /* 0x0000900000117ab9 */ /* 0x000fc40000000800 */
[----:B------:R-:W4:Y:S01]  /*2a0f0*/  LDL.LU R54, [R1+0xe70] ;  /* 0x000e700001367983 */ /* 0x000f220000300800 */
[----:B------:R-:W-:Y:S01]  /*2a100*/  IMAD R39, R61, UR16, RZ ;  /* 0x000000103d277c24 */ /* 0x000fe2000f8e02ff */
[----:B------:R-:W-:Y:S02]  /*2a110*/  ULDC UR16, c[0x0][0x240] ;  /* 0x0000900000107ab9 */ /* 0x000fe40000000800 */
[----:B------:R-:W4:Y:S01]  /*2a120*/  LDL.LU R61, [R1+0xe60] ;  /* 0x000e6000013d7983 */ /* 0x000f220000300800 */
[----:B------:R-:W-:Y:S01]  /*2a130*/  IMAD R40, R102, UR15, RZ ;  /* 0x0000000f66287c24 */ /* 0x000fe2000f8e02ff */
[----:B------:R-:W-:Y:S02]  /*2a140*/  ULDC UR15, c[0x0][0x240] ;  /* 0x00009000000f7ab9 */ /* 0x000fe40000000800 */
[----:B------:R-:W4:Y:S01]  /*2a150*/  LDL.LU R102, [R1+0xe4c] ;  /* 0x000e4c0001667983 */ /* 0x000f220000300800 */
[----:B------:R-:W-:Y:S01]  /*2a160*/  IMAD R41, R62, UR14, RZ ;  /* 0x0000000e3e297c24 */ /* 0x000fe2000f8e02ff */
        /* <DEDUP_REMOVED lines=17> */
[----:B--2---:R-:W-:Y:S01]  /*2a280*/  IMAD R47, R104, UR8, RZ ;  /* 0x00000008682f7c24 */ /* 0x004fe2000f8e02ff */
[----:B------:R-:W-:-:S02]  /*2a290*/  ULDC UR8, c[0x0][0x240] ;  /* 0x0000900000087ab9 */ /* 0x000fc40000000800 */
[----:B------:R-:W2:Y:S01]  /*2a2a0*/  LDL.LU R104, [R1+0xf10] ;  /* 0x000f100001687983 */ /* 0x000ea20000300800 */
[----:B---3--:R-:W-:Y:S01]  /*2a2b0*/  IMAD R48, R105, UR59, RZ ;  /* 0x0000003b69307c24 */ /* 0x008fe2000f8e02ff */
[----:B------:R-:W-:Y:S02]  /*2a2c0*/  ULDC UR59, c[0x0][0x240] ;  /* 0x00009000003b7ab9 */ /* 0x000fe40000000800 */
[----:B------:R-:W3:Y:S01]  /*2a2d0*/  LDL.LU R105, [R1+0xef4] ;  /* 0x000ef40001697983 */ /* 0x000ee20000300800 */
[----:B----4-:R-:W-:Y:S01]  /*2a2e0*/  IMAD R50, R61, UR57, RZ ;  /* 0x000000393d327c24 */ /* 0x010fe2000f8e02ff */
[----:B------:R-:W-:Y:S02]  /*2a2f0*/  ULDC UR57, c[0x0][0x240] ;  /* 0x0000900000397ab9 */ /* 0x000fe40000000800 */
[----:B------:R-:W4:Y:S01]  /*2a300*/  LDL.LU R61, [R1+0xed0] ;  /* 0x000ed000013d7983 */ /* 0x000f220000300800 */
[----:B------:R-:W-:Y:S01]  /*2a310*/  IMAD R51, R102, UR56, RZ ;  /* 0x0000003866337c24 */ /* 0x000fe2000f8e02ff */
[----:B------:R-:W-:-:S02]  /*2a320*/  ULDC UR56, c[0x0][0x240] ;  /* 0x0000900000387ab9 */ /* 0x000fc40000000800 */
[----:B------:R-:W4:Y:S01]  /*2a330*/  LDL.LU R102, [R1+0xec0] ;  /* 0x000ec00001667983 */ /* 0x000f220000300800 */
[----:B------:R-:W-:Y:S01]  /*2a340*/  IMAD R49, R54, UR58, RZ ;  /* 0x0000003a36317c24 */ /* 0x000fe2000f8e02ff */
[----:B------:R-:W-:Y:S01]  /*2a350*/  ULDC UR58, c[0x0][0x240] ;  /* 0x00009000003a7ab9 */ /* 0x000fe20000000800 */
[----:B------:R-:W-:Y:S01]  /*2a360*/  IMAD R52, R62, UR55, RZ ;  /* 0x000000373e347c24 */ /* 0x000fe2000f8e02ff */
[----:B------:R-:W-:Y:S01]  /*2a370*/  ULDC UR55, c[0x0][0x240] ;  /* 0x0000900000377ab9 */ /* 0x000fe20000000800 */
        /* <DEDUP_REMOVED lines=12> */
[----:B------:R-:W4:Y:S04]  /*2a440*/  LDL.LU R185, [R1+0xe6c] ;  /* 0x000e6c0001b97983 */ /* 0x000f280000300800 */
[----:B------:R-:W4:Y:S04]  /*2a450*/  LDL.LU R101, [R1+0xe54] ;  /* 0x000e540001657983 */ /* 0x000f280000300800 */
[----:B------:R-:W4:Y:S01]  /*2a460*/  LDL.LU R191, [R1+0xe48] ;  /* 0x000e480001bf7983 */ /* 0x000f220000300800 */
[----:B------:R-:W-:Y:S01]  /*2a470*/  IMAD R57, R59, UR47, RZ ;  /* 0x0000002f3b397c24 */ /* 0x000fe2000f8e02ff */
[----:B------:R-:W-:Y:S01]  /*2a480*/  ULDC UR47, c[0x0][0x240] ;  /* 0x00009000002f7ab9 */ /* 0x000fe20000000800 */
[----:B--2---:R-:W-:Y:S01]  /*2a490*/  IMAD R58, R104, UR46, RZ ;  /* 0x0000002e683a7c24 */ /* 0x004fe2000f8e02ff */
[----:B------:R-:W-:Y:S01]  /*2a4a0*/  ULDC UR46, c[0x0][0x240] ;  /* 0x00009000002e7ab9 */ /* 0x000fe20000000800 */
[----:B------:R-:W2:Y:S01]  /*2a4b0*/  LDL.LU R104, [R1+0xf6c] ;  /* 0x000f6c0001687983 */ /* 0x000ea20000300800 */
[----:B---3--:R-:W-:Y:S01]  /*2a4c0*/  IMAD R59, R105, UR45, RZ ;  /* 0x0000002d693b7c24 */ /* 0x008fe2000f8e02ff */
[----:B------:R-:W-:-:S02]  /*2a4d0*/  ULDC UR45, c[0x0][0x240] ;  /* 0x00009000002d7ab9 */ /* 0x000fc40000000800 */
[----:B------:R-:W3:Y:S04]  /*2a4e0*/  LDL.LU R186, [R1+0xf64] ;  /* 0x000f640001ba7983 */ /* 0x000ee80000300800 */
[----:B------:R-:W3:Y:S01]  /*2a4f0*/  LDL.LU R105, [R1+0xf5c] ;  /* 0x000f5c0001697983 */ /* 0x000ee20000300800 */
[----:B----4-:R-:W-:Y:S01]  /*2a500*/  IMAD R60, R61, UR61, RZ ;  /* 0x0000003d3d3c7c24 */ /* 0x010fe2000f8e02ff */
[----:B------:R-:W-:Y:S02]  /*2a510*/  ULDC UR61, c[0x0][0x240] ;  /* 0x00009000003d7ab9 */ /* 0x000fe40000000800 */
[----:B------:R-:W4:Y:S01]  /*2a520*/  LDL.LU R187, [R1+0xf54] ;  /* 0x000f540001bb7983 */ /* 0x000f220000300800 */
[----:B------:R-:W-:Y:S01]  /*2a530*/  IMAD R61, R102, UR60, RZ ;  /* 0x0000003c663d7c24 */ /* 0x000fe2000f8e02ff */
[----:B------:R-:W-:-:S02]  /*2a540*/  ULDC UR60, c[0x0][0x240] ;  /* 0x00009000003c7ab9 */ /* 0x000fc40000000800 */
[----:B------:R-:W4:Y:S04]  /*2a550*/  LDL.LU R102, [R1+0xf48] ;  /* 0x000f480001667983 */ /* 0x000f280000300800 */
        /* <DEDUP_REMOVED lines=35> */
[----:B------:R-:W4:Y:S04]  /*2a790*/  LDL.LU R186, [R1+0xf70] ;  /* 0x000f700001ba7983 */ /* 0x000f280000300800 */
[----:B------:R-:W4:Y:S04]  /*2a7a0*/  LDL.LU R187, [R1+0xf68] ;  /* 0x000f680001bb7983 */ /* 0x000f280000300800 */
[----:B------:R-:W4:Y:S01]  /*2a7b0*/  LDL.LU R188, [R1+0xf60] ;  /* 0x000f600001bc7983 */ /* 0x000f220000300800 */
[----:B------:R-:W-:Y:S01]  /*2a7c0*/  IMAD R75, R189, UR31, RZ ;  /* 0x0000001fbd4b7c24 */ /* 0x000fe2000f8e02ff */
[----:B------:R-:W-:Y:S01]  /*2a7d0*/  ULDC UR31, c[0x0][0x240] ;  /* 0x00009000001f7ab9 */ /* 0x000fe20000000800 */
[----:B------:R-:W-:Y:S01]  /*2a7e0*/  IMAD R76, R190, UR30, RZ ;  /* 0x0000001ebe4c7c24 */ /* 0x000fe2000f8e02ff */
[----:B------:R-:W-:Y:S01]  /*2a7f0*/  ULDC UR30, c[0x0][0x240] ;  /* 0x00009000001e7ab9 */ /* 0x000fe20000000800 */
[----:B------:R-:W-:Y:S01]  /*2a800*/  IMAD R77, R101, UR29, RZ ;  /* 0x0000001d654d7c24 */ /* 0x000fe2000f8e02ff */
[----:B------:R-:W-:Y:S01]  /*2a810*/  ULDC UR29, c[0x0][0x240] ;  /* 0x00009000001d7ab9 */ /* 0x000fe20000000800 */
[----:B------:R-:W4:Y:S01]  /*2a820*/  LDL.LU R101, [R1+0xf58] ;  /* 0x000f580001657983 */ /* 0x000f220000300800 */
[----:B------:R-:W-:Y:S01]  /*2a830*/  IMAD R78, R191, UR28, RZ ;  /* 0x0000001cbf4e7c24 */ /* 0x000fe2000f8e02ff */
[----:B------:R-:W-:-:S02]  /*2a840*/  ULDC UR28, c[0x0][0x240] ;  /* 0x00009000001c7ab9 */ /* 0x000fc40000000800 */
[----:B------:R-:W4:Y:S04]  /*2a850*/  LDL.LU R189, [R1+0xf4c] ;  /* 0x000f4c0001bd7983 */ /* 0x000f280000300800 */
[----:B------:R-:W4:Y:S04]  /*2a860*/  LDL.LU R190, [R1+0xf40] ;  /* 0x000f400001be7983 */ /* 0x000f280000300800 */
        /* <DEDUP_REMOVED lines=17> */
[----:B------:R-:W-:Y:S01]  /*2a980*/  ULDC UR18, c[0x0][0x240] ;  /* 0x0000900000127ab9 */ /* 0x000fe20000000800 */
[----:B------:R-:W-:Y:S01]  /*2a990*/  IMAD R89, R188, UR17, RZ ;  /* 0x00000011bc597c24 */ /* 0x000fe2000f8e02ff */
        /* <DEDUP_REMOVED lines=21> */
[----:B------:R-:W-:Y:S01]  /*2aaf0*/  ULDC UR15, c[0x0][0x240] ;  /* 0x00009000000f7ab9 */ /* 0x000fe20000000800 */
[----:B------:R-:W-:Y:S01]  /*2ab00*/  ULDC UR14, c[0x0][0x240] ;  /* 0x00009000000e7ab9 */ /* 0x000fe20000000800 */
[----:B--2---:R-:W-:Y:S01]  /*2ab10*/  IMAD R94, R104, UR12, RZ ;  /* 0x0000000c685e7c24 */ /* 0x004fe2000f8e02ff */
[C---:B------:R-:W-:Y:S01]  /*2ab20*/  SEL R104, R8.reuse, RZ, !P4 ;  /* 0x000000ff08687207 */ /* 0x040fe20006000000 */
[----:B------:R-:W-:Y:S01]  /*2ab30*/  ULDC UR12, c[0x0][0x240] ;  /* 0x00009000000c7ab9 */ /* 0x000fe20000000800 */
[-C--:B------:R-:W-:Y:S01]  /*2ab40*/  LEA R232, P4, R25, R0.reuse, 0x2 ;  /* 0x0000000019e87211 */ /* 0x080fe200078810ff */
[----:B---3--:R-:W-:Y:S01]  /*2ab50*/  IMAD R100, R105, UR11, RZ ;  /* 0x0000000b69647c24 */ /* 0x008fe2000f8e02ff */
[----:B------:R-:W-:Y:S01]  /*2ab60*/  SEL R105, R8, RZ, !P5 ;  /* 0x000000ff08697207 */ /* 0x000fe20006800000 */
[----:B------:R-:W-:Y:S01]  /*2ab70*/  ULDC UR11, c[0x0][0x240] ;  /* 0x00009000000b7ab9 */ /* 0x000fe20000000800 */
[----:B------:R-:W-:-:S02]  /*2ab80*/  LEA R234, P5, R24, R0, 0x2 ;  /* 0x0000000018ea7211 */ /* 0x000fc400078a10ff */
[-C--:B------:R-:W-:Y:S02]  /*2ab90*/  LEA.HI.X.SX32 R233, R25, R3.reuse, 0x2, P4 ;  /* 0x0000000319e97211 */ /* 0x080fe400020f16ff */
[----:B------:R-:W-:-:S05]  /*2aba0*/  LEA.HI.X.SX32 R235, R24, R3, 0x2, P5 ;  /* 0x0000000318eb7211 */ /* 0x000fca00028f16ff */
[----:B------:R-:W-:Y:S04]  /*2abb0*/  STL.64 [R1+0xe60], R234 ;  /* 0x000e60ea01007387 */ /* 0x000fe80000100a00 */
[----:B------:R-:W-:Y:S04]  /*2abc0*/  STL.64 [R1+0x1870], R234 ;  /* 0x001870ea01007387 */ /* 0x000fe80000100a00 */
[----:B------:R-:W-:Y:S01]  /*2abd0*/  STL.64 [R1+0xea8], R232 ;  /* 0x000ea8e801007387 */ /* 0x000fe20000100a00 */
[----:B------:R-:W-:-:S03]  /*2abe0*/  LEA R230, P5, R26, R0, 0x2 ;  /* 0x000000001ae67211 */ /* 0x000fc600078a10ff */
[----:B------:R-:W-:Y:S04]  /*2abf0*/  STL.64 [R1+0x1878], R232 ;  /* 0x001878e801007387 */ /* 0x000fe80000100a00 */
[----:B------:R-:W2:Y:S01]  /*2ac00*/  LDL.LU R189, [R1+0xfc0] ;  /* 0x000fc00001bd7983 */ /* 0x000ea20000300800 */
[-C--:B------:R-:W-:Y:S02]  /*2ac10*/  LEA.HI.X.SX32 R231, R26, R3.reuse, 0x2, P5 ;  /* 0x000000031ae77211 */ /* 0x080fe400028f16ff */
[CC--:B------:R-:W-:Y:S02]  /*2ac20*/  LEA R98, P5, R28.reuse, R0.reuse, 0x2 ;  /* 0x000000001c627211 */ /* 0x0c0fe400078a10ff */
[----:B------:R-:W-:Y:S01]  /*2ac30*/  LEA R208, P4, R27, R0, 0x2 ;  /* 0x000000001bd07211 */ /* 0x000fe200078810ff */
[----:B------:R-:W-:Y:S01]  /*2ac40*/  STL.64 [R1+0xef0], R230 ;  /* 0x000ef0e601007387 */ /* 0x000fe20000100a00 */
[----:B------:R-:W-:-:S03]  /*2ac50*/  LEA.HI.X.SX32 R99, R28, R3, 0x2, P5 ;  /* 0x000000031c637211 */ /* 0x000fc600028f16ff */
[----:B------:R-:W-:Y:S01]  /*2ac60*/  STL.64 [R1+0x1880], R230 ;  /* 0x001880e601007387 */ /* 0x000fe20000100a00 */
[----:B------:R-:W-:-:S03]  /*2ac70*/  LEA.HI.X.SX32 R209, R27, R3, 0x2, P4 ;  /* 0x000000031bd17211 */ /* 0x000fc600020f16ff */
[----:B------:R-:W3:Y:S01]  /*2ac80*/  LDL.LU R190, [R1+0xfbc] ;  /* 0x000fbc0001be7983 */ /* 0x000ee20000300800 */
[CC--:B------:R-:W-:Y:S02]  /*2ac90*/  LEA R24, P5, R30.reuse, R0.reuse, 0x2 ;  /* 0x000000001e187211 */ /* 0x0c0fe400078a10ff */
[C---:B------:R-:W-:Y:S02]  /*2aca0*/  LEA R96, P4, R29.reuse, R0, 0x2 ;  /* 0x000000001d607211 */ /* 0x040fe400078810ff */
[-C--:B------:R-:W-:Y:S01]  /*2acb0*/  LEA.HI.X.SX32 R25, R30, R3.reuse, 0x2, P5 ;  /* 0x000000031e197211 */ /* 0x080fe200028f16ff */
[----:B------:R-:W-:Y:S01]  /*2acc0*/  STL.64 [R1+0xf30], R208 ;  /* 0x000f30d001007387 */ /* 0x000fe20000100a00 */
[----:B------:R-:W-:-:S03]  /*2acd0*/  LEA.HI.X.SX32 R97, R29, R3, 0x2, P4 ;  /* 0x000000031d617211 */ /* 0x000fc600020f16ff */
[----:B------:R-:W-:Y:S04]  /*2ace0*/  STL.64 [R1+0xf70], R98 ;  /* 0x000f706201007387 */ /* 0x000fe80000100a00 */
[----:B------:R-:W-:Y:S04]  /*2acf0*/  STL.64 [R1+0x1888], R208 ;  /* 0x001888d001007387 */ /* 0x000fe80000100a00 */
[----:B------:R1:W-:Y:S04]  /*2ad00*/  STL.64 [R1+0xff0], R24 ;  /* 0x000ff01801007387 */ /* 0x0003e80000100a00 */
[----:B------:R-:W-:Y:S01]  /*2ad10*/  STL.64 [R1+0xfb0], R96 ;  /* 0x000fb06001007387 */ /* 0x000fe20000100a00 */
[----:B----4-:R-:W-:Y:S01]  /*2ad20*/  IMAD R30, R191, UR8, RZ ;  /* 0x00000008bf1e7c24 */ /* 0x010fe2000f8e02ff */
[----:B-1----:R-:W-:-:S02]  /*2ad30*/  LEA R24, P5, R32, R0, 0x2 ;  /* 0x0000000020187211 */ /* 0x002fc400078a10ff */
[----:B------:R-:W4:Y:S01]  /*2ad40*/  LDL.LU R191, [R1+0xfb8] ;  /* 0x000fb80001bf7983 */ /* 0x000f220000300800 */
[-C--:B------:R-:W-:Y:S01]  /*2ad50*/  LEA R26, P4, R31, R0.reuse, 0x2 ;  /* 0x000000001f1a7211 */ /* 0x080fe200078810ff */
[----:B------:R-:W-:Y:S01]  /*2ad60*/  IMAD R102, R102, UR10, RZ ;  /* 0x0000000a66667c24 */ /* 0x000fe2000f8e02ff */
[-C--:B------:R-:W-:Y:S01]  /*2ad70*/  LEA.HI.X.SX32 R25, R32, R3.reuse, 0x2, P5 ;  /* 0x0000000320197211 */ /* 0x080fe200028f16ff */
[----:B------:R-:W-:Y:S01]  /*2ad80*/  IMAD R101, R101, UR9, RZ ;  /* 0x0000000965657c24 */ /* 0x000fe2000f8e02ff */
[-C--:B------:R-:W-:Y:S01]  /*2ad90*/  LEA.HI.X.SX32 R27, R31, R3.reuse, 0x2, P4 ;  /* 0x000000031f1b7211 */ /* 0x080fe200020f16ff */
[----:B------:R-:W-:Y:S01]  /*2ada0*/  ULDC UR10, c[0x0][0x240] ;  /* 0x00009000000a7ab9 */ /* 0x000fe20000000800 */
[CC--:B------:R-:W-:Y:S01]  /*2adb0*/  LEA R28, P4, R33.reuse, R0.reuse, 0x2 ;  /* 0x00000000211c7211 */ /* 0x0c0fe200078810ff */
[----:B------:R1:W-:Y:S01]  /*2adc0*/  STL.64 [R1+0x1070], R24 ;  /* 0x0010701801007387 */ /* 0x0003e20000100a00 */
[----:B------:R-:W-:Y:S01]  /*2add0*/  ULDC UR9, c[0x0][0x240] ;  /* 0x0000900000097ab9 */ /* 0x000fe20000000800 */
[----:B------:R-:W-:Y:S01]  /*2ade0*/  ISETP.NE.U32.AND P1, PT, R104, RZ, PT ;  /* 0x000000ff6800720c */ /* 0x000fe20003f25070 */
[----:B------:R-:W-:Y:S01]  /*2adf0*/  ULDC UR8, c[0x0][0x230] ;  /* 0x00008c0000087ab9 */ /* 0x000fe20000000800 */
[----:B------:R-:W-:Y:S01]  /*2ae00*/  LEA.HI.X.SX32 R29, R33, R3, 0x2, P4 ;  /* 0x00000003211d7211 */ /* 0x000fe200020f16ff */
[----:B------:R-:W-:Y:S01]  /*2ae10*/  STL.64 [R1+0x1030], R26 ;  /* 0x0010301a01007387 */ /* 0x000fe20000100a00 */
[----:B-1----:R-:W-:-:S04]  /*2ae20*/  LEA R24, P5, R34, R0, 0x2 ;  /* 0x0000000022187211 */ /* 0x002fc800078a10ff */
[----:B------:R-:W-:Y:S01]  /*2ae30*/  LEA.HI.X.SX32 R25, R34, R3, 0x2, P5 ;  /* 0x0000000322197211 */ /* 0x000fe200028f16ff */
[----:B------:R-:W-:Y:S04]  /*2ae40*/  STL.64 [R1+0x1248], R28 ;  /* 0x0012481c01007387 */ /* 0x000fe80000100a00 */
[----:B------:R1:W-:Y:S01]  /*2ae50*/  STL.64 [R1+0x1288], R24 ;  /* 0x0012881801007387 */ /* 0x0003e20000100a00 */
[-C--:B------:R-:W-:Y:S01]  /*2ae60*/  LEA R96, P4, R35, R0.reuse, 0x2 ;  /* 0x0000000023607211 */ /* 0x080fe200078810ff */
[----:B-1----:R-:W-:Y:S02]  /*2ae70*/  IMAD R25, R188, UR58, RZ ;  /* 0x0000003abc197c24 */ /* 0x002fe4000f8e02ff */
[----:B------:R-:W4:Y:S01]  /*2ae80*/  LDL.LU R188, [R1+0xf7c] ;  /* 0x000f7c0001bc7983 */ /* 0x000f220000300800 */
[----:B------:R-:W-:-:S02]  /*2ae90*/  LEA R28, P5, R36, R0, 0x2 ;  /* 0x00000000241c7211 */ /* 0x000fc400078a10ff */
[-C--:B------:R-:W-:Y:S02]  /*2aea0*/  LEA.HI.X.SX32 R97, R35, R3.reuse, 0x2, P4 ;  /* 0x0000000323617211 */ /* 0x080fe400020f16ff */
[C---:B------:R-:W-:Y:S02]  /*2aeb0*/  LEA R32, P4, R37.reuse, R0, 0x2 ;  /* 0x0000000025207211 */ /* 0x040fe400078810ff */
[-C--:B------:R-:W-:Y:S02]  /*2aec0*/  LEA.HI.X.SX32 R29, R36, R3.reuse, 0x2, P5 ;  /* 0x00000003241d7211 */ /* 0x080fe400028f16ff */
[----:B------:R-:W-:-:S03]  /*2aed0*/  LEA.HI.X.SX32 R33, R37, R3, 0x2, P4 ;  /* 0x0000000325217211 */ /* 0x000fc600020f16ff */
[----:B------:R1:W-:Y:S04]  /*2aee0*/  STL.64 [R1+0x1308], R28 ;  /* 0x0013081c01007387 */ /* 0x0003e80000100a00 */
[----:B------:R4:W-:Y:S04]  /*2aef0*/  STL.64 [R1+0x12c8], R96 ;  /* 0x0012c86001007387 */ /* 0x0009e80000100a00 */
[----:B------:R-:W4:Y:S01]  /*2af00*/  LDL.LU R186, [R1+0xfac] ;  /* 0x000fac0001ba7983 */ /* 0x000f220000300800 */
[----:B------:R-:W-:-:S03]  /*2af10*/  LEA R206, P4, R39, R0, 0x2 ;  /* 0x0000000027ce7211 */ /* 0x000fc600078810ff */
[----:B------:R-:W-:Y:S01]  /*2af20*/  STL.64 [R1+0x1348], R32 ;  /* 0x0013482001007387 */ /* 0x000fe20000100a00 */
[C---:B-1----:R-:W-:Y:S02]  /*2af30*/  LEA R28, P5, R38.reuse, R0, 0x2 ;  /* 0x00000000261c7211 */ /* 0x042fe400078a10ff */
[-C--:B------:R-:W-:Y:S02]  /*2af40*/  LEA.HI.X.SX32 R207, R39, R3.reuse, 0x2, P4 ;  /* 0x0000000327cf7211 */ /* 0x080fe400020f16ff */
[----:B------:R-:W-:Y:S01]  /*2af50*/  LEA.HI.X.SX32 R29, R38, R3, 0x2, P5 ;  /* 0x00000003261d7211 */ /* 0x000fe200028f16ff */
[----:B------:R-:W-:Y:S02]  /*2af60*/  IMAD R27, R187, UR59, RZ ;  /* 0x0000003bbb1b7c24 */ /* 0x000fe4000f8e02ff */
[----:B--2---:R-:W-:Y:S02]  /*2af70*/  IMAD R99, R189, UR57, RZ ;  /* 0x00000039bd637c24 */ /* 0x004fe4000f8e02ff */
[----:B---3--:R-:W-:Y:S01]  /*2af80*/  IMAD R98, R190, UR56, RZ ;  /* 0x00000038be627c24 */ /* 0x008fe2000f8e02ff */
[----:B------:R-:W2:Y:S01]  /*2af90*/  LDL.LU R189, [R1+0xfa8] ;  /* 0x000fa80001bd7983 */ /* 0x000ea20000300800 */
[----:B----4-:R-:W-:-:S03]  /*2afa0*/  IMAD R97, R191, UR55, RZ ;  /* 0x00000037bf617c24 */ /* 0x010fc6000f8e02ff */
[----:B------:R1:W-:Y:S01]  /*2afb0*/  STL.64 [R1+0x1388], R28 ;  /* 0x0013881c01007387 */ /* 0x0003e20000100a00 */
[-C--:B------:R-:W-:Y:S01]  /*2afc0*/  LEA R204, P5, R40, R0.reuse, 0x2 ;  /* 0x0000000028cc7211 */ /* 0x080fe200078a10ff */
[----:B------:R-:W-:Y:S02]  /*2afd0*/  ULDC UR59, c[0x0][0x230] ;  /* 0x00008c00003b7ab9 */ /* 0x000fe40000000800 */
[----:B------:R-:W3:Y:S04]  /*2afe0*/  LDL.LU R187, [R1+0xfa4] ;  /* 0x000fa40001bb7983 */ /* 0x000ee80000300800 */
[----:B------:R-:W-:Y:S04]  /*2aff0*/  STL.64 [R1+0xe68], R206 ;  /* 0x000e68ce01007387 */ /* 0x000fe80000100a00 */
[----:B------:R-:W-:Y:S04]  /*2b000*/  STL.64 [R1+0x1850], R206 ;  /* 0x001850ce01007387 */ /* 0x000fe80000100a00 */
[----:B------:R-:W4:Y:S04]  /*2b010*/  LDL.LU R190, [R1+0xfa0] ;  /* 0x000fa00001be7983 */ /* 0x000f280000300800 */
[----:B------:R-:W3:Y:S01]  /*2b020*/  LDL.LU R191, [R1+0xf9c] ;  /* 0x000f9c0001bf7983 */ /* 0x000ee20000300800 */
[----:B------:R-:W-:-:S02]  /*2b030*/  LEA R150, P4, R41, R0, 0x2 ;  /* 0x0000000029967211 */ /* 0x000fc400078810ff */
[-C--:B------:R-:W-:Y:S02]  /*2b040*/  LEA.HI.X.SX32 R205, R40, R3.reuse, 0x2, P5 ;  /* 0x0000000328cd7211 */ /* 0x080fe400028f16ff */
[CC--:B------:R-:W-:Y:S02]  /*2b050*/  LEA R116, P5, R42.reuse, R0.reuse, 0x2 ;  /* 0x000000002a747211 */ /* 0x0c0fe400078a10ff */
[-C--:B------:R-:W-:Y:S02]  /*2b060*/  LEA.HI.X.SX32 R151, R41, R3.reuse, 0x2, P4 ;  /* 0x0000000329977211 */ /* 0x080fe400020f16ff */
[-C--:B-1----:R-:W-:Y:S02]  /*2b070*/  LEA R28, P4, R43, R0.reuse, 0x2 ;  /* 0x000000002b1c7211 */ /* 0x082fe400078810ff */
[----:B------:R-:W-:Y:S01]  /*2b080*/  LEA.HI.X.SX32 R117, R42, R3, 0x2, P5 ;  /* 0x000000032a757211 */ /* 0x000fe200028f16ff */
[----:B------:R-:W-:Y:S01]  /*2b090*/  STL.64 [R1+0xeb0], R204 ;  /* 0x000eb0cc01007387 */ /* 0x000fe20000100a00 */
[----:B------:R-:W-:-:S02]  /*2b0a0*/  LEA R32, P5, R44, R0, 0x2 ;  /* 0x000000002c207211 */ /* 0x000fc400078a10ff */
[-C--:B------:R-:W-:Y:S01]  /*2b0b0*/  LEA.HI.X.SX32 R29, R43, R3.reuse, 0x2, P4 ;  /* 0x000000032b1d7211 */ /* 0x080fe200020f16ff */
[----:B------:R-:W-:Y:S01]  /*2b0c0*/  STL.64 [R1+0x1858], R204 ;  /* 0x001858cc01007387 */ /* 0x000fe20000100a00 */
[----:B------:R-:W-:-:S03]  /*2b0d0*/  LEA.HI.X.SX32 R33, R44, R3, 0x2, P5 ;  /* 0x000000032c217211 */ /* 0x000fc600028f16ff */
[----:B------:R-:W-:Y:S04]  /*2b0e0*/  STL.64 [R1+0xef8], R150 ;  /* 0x000ef89601007387 */ /* 0x000fe80000100a00 */
[----:B------:R-:W-:Y:S01]  /*2b0f0*/  STL.64 [R1+0x1860], R150 ;  /* 0x0018609601007387 */ /* 0x000fe20000100a00 */
[----:B------:R-:W-:-:S03]  /*2b100*/  IMAD R96, R188, UR54, RZ ;  /* 0x00000036bc607c24 */ /* 0x000fc6000f8e02ff */
[----:B------:R-:W-:Y:S04]  /*2b110*/  STL.64 [R1+0xf38], R116 ;  /* 0x000f387401007387 */ /* 0x000fe80000100a00 */
[----:B------:R-:W-:Y:S04]  /*2b120*/  STL.64 [R1+0x1868], R116 ;  /* 0x0018687401007387 */ /* 0x000fe80000100a00 */
[----:B------:R1:W-:Y:S04]  /*2b130*/  STL.64 [R1+0xf78], R28 ;  /* 0x000f781c01007387 */ /* 0x0003e80000100a00 */
[----:B------:R-:W3:Y:S04]  /*2b140*/  LDL.LU R188, [R1+0xf80] ;  /* 0x000f800001bc7983 */ /* 0x000ee80000300800 */
[----:B------:R1:W-:Y:S02]  /*2b150*/  STL.64 [R1+0xfb8], R32 ;  /* 0x000fb82001007387 */ /* 0x0003e40000100a00 */
[----:B-1----:R-:W-:-:S04]  /*2b160*/  LEA R28, P4, R45, R0, 0x2 ;  /* 0x000000002d1c7211 */ /* 0x002fc800078810ff */
[----:B------:R-:W-:Y:S02]  /*2b170*/  LEA.HI.X.SX32 R29, R45, R3, 0x2, P4 ;  /* 0x000000032d1d7211 */ /* 0x000fe400020f16ff */
[----:B------:R-:W-:-:S04]  /*2b180*/  LEA R32, P5, R46, R0, 0x2 ;  /* 0x000000002e207211 */ /* 0x000fc800078a10ff */
[-C--:B------:R-:W-:Y:S01]  /*2b190*/  LEA.HI.X.SX32 R33, R46, R3.reuse, 0x2, P5 ;  /* 0x000000032e217211 */ /* 0x080fe200028f16ff */
[----:B------:R1:W-:Y:S04]  /*2b1a0*/  STL.64 [R1+0xff8], R28 ;  /* 0x000ff81c01007387 */ /* 0x0003e80000100a00 */
[----:B------:R1:W-:Y:S02]  /*2b1b0*/  STL.64 [R1+0x1038], R32 ;  /* 0x0010382001007387 */ /* 0x0003e40000100a00 */
[CC--:B-1----:R-:W-:Y:S02]  /*2b1c0*/  LEA R28, P4, R47.reuse, R0.reuse, 0x2 ;  /* 0x000000002f1c7211 */ /* 0x0c2fe400078810ff */
[----:B------:R-:W-:Y:S02]  /*2b1d0*/  LEA R32, P5, R48, R0, 0x2 ;  /* 0x0000000030207211 */ /* 0x000fe400078a10ff */
[----:B------:R-:W-:-:S02]  /*2b1e0*/  LEA.HI.X.SX32 R29, R47, R3, 0x2, P4 ;  /* 0x000000032f1d7211 */ /* 0x000fc400020f16ff */
[----:B------:R-:W-:Y:S01]  /*2b1f0*/  LEA.HI.X.SX32 R33, R48, R3, 0x2, P5 ;  /* 0x0000000330217211 */ /* 0x000fe200028f16ff */
[----:B------:R-:W-:Y:S02]  /*2b200*/  IMAD R95, R186, UR53, RZ ;  /* 0x00000035ba5f7c24 */ /* 0x000fe4000f8e02ff */
[----:B--2---:R-:W-:Y:S02]  /*2b210*/  IMAD R46, R189, UR52, RZ ;  /* 0x00000034bd2e7c24 */ /* 0x004fe4000f8e02ff */
[----:B------:R-:W2:Y:S04]  /*2b220*/  LDL.LU R189, [R1+0xf84] ;  /* 0x000f840001bd7983 */ /* 0x000ea80000300800 */
[----:B------:R1:W-:Y:S04]  /*2b230*/  STL.64 [R1+0x1078], R28 ;  /* 0x0010781c01007387 */ /* 0x0003e80000100a00 */
[----:B------:R1:W-:Y:S02]  /*2b240*/  STL.64 [R1+0x1250], R32 ;  /* 0x0012502001007387 */ /* 0x0003e40000100a00 */
[----:B-1----:R-:W-:-:S02]  /*2b250*/  LEA R28, P4, R49, R0, 0x2 ;  /* 0x00000000311c7211 */ /* 0x002fc400078810ff */
[C---:B------:R-:W-:Y:S02]  /*2b260*/  LEA R32, P5, R50.reuse, R0, 0x2 ;  /* 0x0000000032207211 */ /* 0x040fe400078a10ff */
[-C--:B------:R-:W-:Y:S02]  /*2b270*/  LEA.HI.X.SX32 R29, R49, R3.reuse, 0x2, P4 ;  /* 0x00000003311d7211 */ /* 0x080fe400020f16ff */
[----:B------:R-:W-:-:S03]  /*2b280*/  LEA.HI.X.SX32 R33, R50, R3, 0x2, P5 ;  /* 0x0000000332217211 */ /* 0x000fc600028f16ff */
[----:B------:R1:W-:Y:S04]  /*2b290*/  STL.64 [R1+0x1290], R28 ;  /* 0x0012901c01007387 */ /* 0x0003e80000100a00 */
[----:B------:R1:W-:Y:S02]  /*2b2a0*/  STL.64 [R1+0x12d0], R32 ;  /* 0x0012d02001007387 */ /* 0x0003e40000100a00 */
[CC--:B-1----:R-:W-:Y:S02]  /*2b2b0*/  LEA R28, P4, R51.reuse, R0.reuse, 0x2 ;  /* 0x00000000331c7211 */ /* 0x0c2fe400078810ff */
[----:B------:R-:W-:Y:S02]  /*2b2c0*/  LEA R32, P5, R52, R0, 0x2 ;  /* 0x0000000034207211 */ /* 0x000fe400078a10ff */
[----:B------:R-:W-:-:S02]  /*2b2d0*/  LEA.HI.X.SX32 R29, R51, R3, 0x2, P4 ;  /* 0x00000003331d7211 */ /* 0x000fc400020f16ff */
[----:B------:R-:W-:Y:S01]  /*2b2e0*/  LEA.HI.X.SX32 R33, R52, R3, 0x2, P5 ;  /* 0x0000000334217211 */ /* 0x000fe200028f16ff */
[----:B----4-:R-:W-:Y:S02]  /*2b2f0*/  IMAD R42, R190, UR47, RZ ;  /* 0x0000002fbe2a7c24 */ /* 0x010fe4000f8e02ff */
[----:B------:R-:W4:Y:S01]  /*2b300*/  LDL.LU R190, [R1+0xf98] ;  /* 0x000f980001be7983 */ /* 0x000f220000300800 */
[----:B---3--:R-:W-:-:S03]  /*2b310*/  IMAD R40, R191, UR46, RZ ;  /* 0x0000002ebf287c24 */ /* 0x008fc6000f8e02ff */
[----:B------:R1:W-:Y:S04]  /*2b320*/  STL.64 [R1+0x1310], R28 ;  /* 0x0013101c01007387 */ /* 0x0003e80000100a00 */
[----:B------:R-:W3:Y:S04]  /*2b330*/  LDL.LU R186, [R1+0xf94] ;  /* 0x000f940001ba7983 */ /* 0x000ee80000300800 */
[----:B------:R1:W-:Y:S04]  /*2b340*/  STL.64 [R1+0x1350], R32 ;  /* 0x0013502001007387 */ /* 0x0003e80000100a00 */
[----:B------:R-:W3:Y:S01]  /*2b350*/  LDL.LU R191, [R1+0xf90] ;  /* 0x000f900001bf7983 */ /* 0x000ee20000300800 */
[----:B-1----:R-:W-:-:S02]  /*2b360*/  LEA R28, P6, R53, R0, 0x2 ;  /* 0x00000000351c7211 */ /* 0x002fc400078c10ff */
[CC--:B------:R-:W-:Y:S02]  /*2b370*/  LEA R114, P4, R54.reuse, R0.reuse, 0x2 ;  /* 0x0000000036727211 */ /* 0x0c0fe400078810ff */
[-C--:B------:R-:W-:Y:S02]  /*2b380*/  LEA.HI.X.SX32 R29, R53, R3.reuse, 0x2, P6 ;  /* 0x00000003351d7211 */ /* 0x080fe400030f16ff */
[CC--:B------:R-:W-:Y:S02]  /*2b390*/  LEA R112, P5, R55.reuse, R0.reuse, 0x2 ;  /* 0x0000000037707211 */ /* 0x0c0fe400078a10ff */
[-C--:B------:R-:W-:Y:S02]  /*2b3a0*/  LEA.HI.X.SX32 R115, R54, R3.reuse, 0x2, P4 ;  /* 0x0000000336737211 */ /* 0x080fe400020f16ff */
[----:B------:R-:W-:Y:S01]  /*2b3b0*/  LEA R110, P4, R56, R0, 0x2 ;  /* 0x00000000386e7211 */ /* 0x000fe200078810ff */
[----:B------:R1:W-:Y:S01]  /*2b3c0*/  STL.64 [R1+0x1390], R28 ;  /* 0x0013901c01007387 */ /* 0x0003e20000100a00 */
[----:B------:R-:W-:-:S02]  /*2b3d0*/  LEA.HI.X.SX32 R113, R55, R3, 0x2, P5 ;  /* 0x0000000337717211 */ /* 0x000fc400028f16ff */
[-C--:B------:R-:W-:Y:S02]  /*2b3e0*/  LEA R32, P5, R57, R0.reuse, 0x2 ;  /* 0x0000000039207211 */ /* 0x080fe400078a10ff */
[-C--:B------:R-:W-:Y:S01]  /*2b3f0*/  LEA.HI.X.SX32 R111, R56, R3.reuse, 0x2, P4 ;  /* 0x00000003386f7211 */ /* 0x080fe200020f16ff */
[----:B------:R-:W-:Y:S01]  /*2b400*/  IMAD R44, R187, UR50, RZ ;  /* 0x00000032bb2c7c24 */ /* 0x000fe2000f8e02ff */
[-C--:B------:R-:W-:Y:S02]  /*2b410*/  LEA.HI.X.SX32 R33, R57, R3.reuse, 0x2, P5 ;  /* 0x0000000339217211 */ /* 0x080fe400028f16ff */
[----:B-1----:R-:W-:Y:S01]  /*2b420*/  LEA R28, P4, R58, R0, 0x2 ;  /* 0x000000003a1c7211 */ /* 0x002fe200078810ff */
[----:B------:R-:W-:Y:S02]  /*2b430*/  IMAD R38, R188, UR45, RZ ;  /* 0x0000002dbc267c24 */ /* 0x000fe4000f8e02ff */
[----:B------:R-:W3:Y:S04]  /*2b440*/  LDL.LU R188, [R1+0xf8c] ;  /* 0x000f8c0001bc7983 */ /* 0x000ee80000300800 */
[----:B------:R-:W-:Y:S01]  /*2b450*/  STL.64 [R1+0xe70], R114 ;  /* 0x000e707201007387 */ /* 0x000fe20000100a00 */
[----:B------:R-:W-:-:S03]  /*2b460*/  LEA.HI.X.SX32 R29, R58, R3, 0x2, P4 ;  /* 0x000000033a1d7211 */ /* 0x000fc600020f16ff */
[----:B------:R-:W-:Y:S04]  /*2b470*/  STL.64 [R1+0x1838], R114 ;  /* 0x0018387201007387 */ /* 0x000fe80000100a00 */
[----:B------:R-:W-:Y:S04]  /*2b480*/  STL.64 [R1+0xeb8], R112 ;  /* 0x000eb87001007387 */ /* 0x000fe80000100a00 */
[----:B------:R-:W-:Y:S04]  /*2b490*/  STL.64 [R1+0x1840], R112 ;  /* 0x0018407001007387 */ /* 0x000fe80000100a00 */
[----:B------:R-:W3:Y:S01]  /*2b4a0*/  LDL.LU R187, [R1+0xf88] ;  /* 0x000f880001bb7983 */ /* 0x000ee20000300800 */
[----:B--2---:R-:W-:-:S03]  /*2b4b0*/  IMAD R36, R189, UR61, RZ ;  /* 0x0000003dbd247c24 */ /* 0x004fc6000f8e02ff */
[----:B------:R-:W2:Y:S04]  /*2b4c0*/  LDL.LU R189, [R1+0x100c] ;  /* 0x00100c0001bd7983 */ /* 0x000ea80000300800 */
[----:B------:R-:W-:Y:S04]  /*2b4d0*/  STL.64 [R1+0xf00], R110 ;  /* 0x000f006e01007387 */ /* 0x000fe80000100a00 */
[----:B------:R-:W-:Y:S04]  /*2b4e0*/  STL.64 [R1+0x1848], R110 ;  /* 0x0018486e01007387 */ /* 0x000fe80000100a00 */
[----:B------:R1:W-:Y:S04]  /*2b4f0*/  STL.64 [R1+0xf40], R32 ;  /* 0x000f402001007387 */ /* 0x0003e80000100a00 */
[----:B------:R1:W-:Y:S02]  /*2b500*/  STL.64 [R1+0xf80], R28 ;  /* 0x000f801c01007387 */ /* 0x0003e40000100a00 */
[----:B-1----:R-:W-:-:S02]  /*2b510*/  LEA R32, P5, R59, R0, 0x2 ;  /* 0x000000003b207211 */ /* 0x002fc400078a10ff */
[CC--:B------:R-:W-:Y:S02]  /*2b520*/  LEA R28, P4, R60.reuse, R0.reuse, 0x2 ;  /* 0x000000003c1c7211 */ /* 0x0c0fe400078810ff */
[-C--:B------:R-:W-:Y:S02]  /*2b530*/  LEA.HI.X.SX32 R33, R59, R3.reuse, 0x2, P5 ;  /* 0x000000033b217211 */ /* 0x080fe400028f16ff */
[----:B------:R-:W-:Y:S02]  /*2b540*/  LEA.HI.X.SX32 R29, R60, R3, 0x2, P4 ;  /* 0x000000033c1d7211 */ /* 0x000fe400020f16ff */
[----:B------:R-:W-:-:S04]  /*2b550*/  LEA R48, P5, R61, R0, 0x2 ;  /* 0x000000003d307211 */ /* 0x000fc800078a10ff */
[----:B------:R-:W-:Y:S01]  /*2b560*/  LEA.HI.X.SX32 R49, R61, R3, 0x2, P5 ;  /* 0x000000033d317211 */ /* 0x000fe200028f16ff */
[----:B----4-:R-:W-:Y:S02]  /*2b570*/  IMAD R34, R190, UR60, RZ ;  /* 0x0000003cbe227c24 */ /* 0x010fe4000f8e02ff */
[----:B------:R-:W4:Y:S04]  /*2b580*/  LDL.LU R190, [R1+0x1008] ;  /* 0x0010080001be7983 */ /* 0x000f280000300800 */
[----:B------:R-:W-:Y:S04]  /*2b590*/  STL.64 [R1+0xfc0], R32 ;  /* 0x000fc02001007387 */ /* 0x000fe80000100a00 */
[----:B------:R1:W-:Y:S04]  /*2b5a0*/  STL.64 [R1+0x1000], R28 ;  /* 0x0010001c01007387 */ /* 0x0003e80000100a00 */
[----:B------:R-:W-:Y:S01]  /*2b5b0*/  STL.64 [R1+0x1040], R48 ;  /* 0x0010403001007387 */ /* 0x000fe20000100a00 */
[----:B-1----:R-:W-:-:S04]  /*2b5c0*/  LEA R28, P4, R62, R0, 0x2 ;  /* 0x000000003e1c7211 */ /* 0x002fc800078810ff */
[----:B------:R-:W-:-:S05]  /*2b5d0*/  LEA.HI.X.SX32 R29, R62, R3, 0x2, P4 ;  /* 0x000000033e1d7211 */ /* 0x000fca00020f16ff */
[----:B------:R3:W-:Y:S02]  /*2b5e0*/  STL.64 [R1+0x1080], R28 ;  /* 0x0010801c01007387 */ /* 0x0007e40000100a00 */
[----:B---3--:R-:W-:Y:S02]  /*2b5f0*/  IMAD R29, R191, UR43, RZ ;  /* 0x0000002bbf1d7c24 */ /* 0x008fe4000f8e02ff */
[----:B------:R-:W3:Y:S01]  /*2b600*/  LDL.LU R191, [R1+0xfc8] ;  /* 0x000fc80001bf7983 */ /* 0x000ee20000300800 */
[----:B------:R-:W-:-:S04]  /*2b610*/  LEA R48, P5, R63, R0, 0x2 ;  /* 0x000000003f307211 */ /* 0x000fc800078a10ff */
[----:B------:R-:W-:Y:S02]  /*2b620*/  LEA.HI.X.SX32 R49, R63, R3, 0x2, P5 ;  /* 0x000000033f317211 */ /* 0x000fe400028f16ff */
[----:B------:R-:W-:-:S03]  /*2b630*/  LEA R50, P4, R64, R0, 0x2 ;  /* 0x0000000040327211 */ /* 0x000fc600078810ff */
[----:B------:R1:W-:Y:S01]  /*2b640*/  STL.64 [R1+0x1258], R48 ;  /* 0x0012583001007387 */ /* 0x0003e20000100a00 */
[----:B------:R-:W-:-:S05]  /*2b650*/  LEA.HI.X.SX32 R51, R64, R3, 0x2, P4 ;  /* 0x0000000340337211 */ /* 0x000fca00020f16ff */
[----:B------:R1:W-:Y:S02]  /*2b660*/  STL.64 [R1+0x1298], R50 ;  /* 0x0012983201007387 */ /* 0x0003e40000100a00 */
[----:B-1----:R-:W-:-:S04]  /*2b670*/  LEA R48, P5, R65, R0, 0x2 ;  /* 0x0000000041307211 */ /* 0x002fc800078a10ff */
[----:B------:R-:W-:Y:S02]  /*2b680*/  LEA.HI.X.SX32 R49, R65, R3, 0x2, P5 ;  /* 0x0000000341317211 */ /* 0x000fe400028f16ff */
[----:B------:R-:W-:-:S03]  /*2b690*/  LEA R50, P4, R66, R0, 0x2 ;  /* 0x0000000042327211 */ /* 0x000fc600078810ff */
[----:B------:R1:W-:Y:S01]  /*2b6a0*/  STL.64 [R1+0x12d8], R48 ;  /* 0x0012d83001007387 */ /* 0x0003e20000100a00 */
[-C--:B------:R-:W-:Y:S02]  /*2b6b0*/  LEA.HI.X.SX32 R51, R66, R3.reuse, 0x2, P4 ;  /* 0x0000000342337211 */ /* 0x080fe400020f16ff */
[-C--:B------:R-:W-:Y:S02]  /*2b6c0*/  LEA R108, P6, R68, R0.reuse, 0x2 ;  /* 0x00000000446c7211 */ /* 0x080fe400078c10ff */
[-C--:B------:R-:W-:Y:S01]  /*2b6d0*/  LEA R148, P4, R69, R0.reuse, 0x2 ;  /* 0x0000000045947211 */ /* 0x080fe200078810ff */
[----:B------:R-:W-:Y:S01]  /*2b6e0*/  IMAD R26, R188, UR42, RZ ;  /* 0x0000002abc1a7c24 */ /* 0x000fe2000f8e02ff */
[C---:B-1----:R-:W-:Y:S01]  /*2b6f0*/  LEA R48, P5, R67.reuse, R0, 0x2 ;  /* 0x0000000043307211 */ /* 0x042fe200078a10ff */
[----:B------:R-:W3:Y:S01]  /*2b700*/  LDL.LU R188, [R1+0xfcc] ;  /* 0x000fcc0001bc7983 */ /* 0x000ee20000300800 */
[-C--:B------:R-:W-:Y:S02]  /*2b710*/  LEA.HI.X.SX32 R109, R68, R3.reuse, 0x2, P6 ;  /* 0x00000003446d7211 */ /* 0x080fe400030f16ff */
[----:B------:R-:W-:-:S02]  /*2b720*/  LEA.HI.X.SX32 R49, R67, R3, 0x2, P5 ;  /* 0x0000000343317211 */ /* 0x000fc400028f16ff */
[CC--:B------:R-:W-:Y:S02]  /*2b730*/  LEA R146, P5, R70.reuse, R0.reuse, 0x2 ;  /* 0x0000000046927211 */ /* 0x0c0fe400078a10ff */
[-C--:B------:R-:W-:Y:S01]  /*2b740*/  LEA.HI.X.SX32 R149, R69, R3.reuse, 0x2, P4 ;  /* 0x0000000345957211 */ /* 0x080fe200020f16ff */
[----:B------:R2:W-:Y:S01]  /*2b750*/  STL.64 [R1+0x1318], R50 ;  /* 0x0013183201007387 */ /* 0x0005e20000100a00 */
[C---:B------:R-:W-:Y:S02]  /*2b760*/  LEA R144, P4, R71.reuse, R0, 0x2 ;  /* 0x0000000047907211 */ /* 0x040fe400078810ff */
[-C--:B------:R-:W-:Y:S01]  /*2b770*/  LEA.HI.X.SX32 R147, R70, R3.reuse, 0x2, P5 ;  /* 0x0000000346937211 */ /* 0x080fe200028f16ff */
[----:B------:R3:W-:Y:S01]  /*2b780*/  STL.64 [R1+0x1358], R48 ;  /* 0x0013583001007387 */ /* 0x0007e20000100a00 */
[----:B------:R-:W-:Y:S01]  /*2b790*/  LEA.HI.X.SX32 R145, R71, R3, 0x2, P4 ;  /* 0x0000000347917211 */ /* 0x000fe200020f16ff */
[----:B--2---:R-:W-:Y:S02]  /*2b7a0*/  IMAD R51, R189, UR40, RZ ;  /* 0x00000028bd337c24 */ /* 0x004fe4000f8e02ff */
[----:B------:R-:W2:Y:S04]  /*2b7b0*/  LDL.LU R189, [R1+0x101c] ;  /* 0x00101c0001bd7983 */ /* 0x000ea80000300800 */
[----:B------:R-:W-:Y:S04]  /*2b7c0*/  STL.64 [R1+0x1398], R108 ;  /* 0x0013986c01007387 */ /* 0x000fe80000100a00 */
[----:B------:R-:W-:Y:S01]  /*2b7d0*/  STL.64 [R1+0xe20], R148 ;  /* 0x000e209401007387 */ /* 0x000fe20000100a00 */
[----:B----4-:R-:W-:-:S03]  /*2b7e0*/  IMAD R50, R190, UR39, RZ ;  /* 0x00000027be327c24 */ /* 0x010fc6000f8e02ff */
[----:B------:R-:W4:Y:S04]  /*2b7f0*/  LDL.LU R190, [R1+0x1018] ;  /* 0x0010180001be7983 */ /* 0x000f280000300800 */
[----:B------:R-:W-:Y:S04]  /*2b800*/  STL.64 [R1+0xe78], R146 ;  /* 0x000e789201007387 */ /* 0x000fe80000100a00 */
[----:B------:R-:W-:Y:S01]  /*2b810*/  STL.64 [R1+0xec0], R144 ;  /* 0x000ec09001007387 */ /* 0x000fe20000100a00 */
[----:B---3--:R-:W-:-:S03]  /*2b820*/  IMAD R49, R191, UR38, RZ ;  /* 0x00000026bf317c24 */ /* 0x008fc6000f8e02ff */
[----:B------:R-:W3:Y:S01]  /*2b830*/  LDL.LU R191, [R1+0x1014] ;  /* 0x0010140001bf7983 */ /* 0x000ee20000300800 */
[CC--:B------:R-:W-:Y:S02]  /*2b840*/  LEA R142, P5, R72.reuse, R0.reuse, 0x2 ;  /* 0x00000000488e7211 */ /* 0x0c0fe400078a10ff */
[CC--:B------:R-:W-:Y:S02]  /*2b850*/  LEA R118, P4, R73.reuse, R0.reuse, 0x2 ;  /* 0x0000000049767211 */ /* 0x0c0fe400078810ff */
[-C--:B------:R-:W-:Y:S02]  /*2b860*/  LEA.HI.X.SX32 R143, R72, R3.reuse, 0x2, P5 ;  /* 0x00000003488f7211 */ /* 0x080fe400028f16ff */
[-C--:B------:R-:W-:Y:S02]  /*2b870*/  LEA R120, P5, R74, R0.reuse, 0x2 ;  /* 0x000000004a787211 */ /* 0x080fe400078a10ff */
[----:B------:R-:W-:Y:S02]  /*2b880*/  LEA.HI.X.SX32 R119, R73, R3, 0x2, P4 ;  /* 0x0000000349777211 */ /* 0x000fe400020f16ff */
[----:B------:R-:W-:-:S02]  /*2b890*/  LEA R122, P4, R75, R0, 0x2 ;  /* 0x000000004b7a7211 */ /* 0x000fc400078810ff */
[-C--:B------:R-:W-:Y:S02]  /*2b8a0*/  LEA.HI.X.SX32 R121, R74, R3.reuse, 0x2, P5 ;  /* 0x000000034a797211 */ /* 0x080fe400028f16ff */
[CC--:B------:R-:W-:Y:S02]  /*2b8b0*/  LEA R124, P5, R76.reuse, R0.reuse, 0x2 ;  /* 0x000000004c7c7211 */ /* 0x0c0fe400078a10ff */
[-C--:B------:R-:W-:Y:S02]  /*2b8c0*/  LEA.HI.X.SX32 R123, R75, R3.reuse, 0x2, P4 ;  /* 0x000000034b7b7211 */ /* 0x080fe400020f16ff */
[CC--:B------:R-:W-:Y:S01]  /*2b8d0*/  LEA R126, P4, R77.reuse, R0.reuse, 0x2 ;  /* 0x000000004d7e7211 */ /* 0x0c0fe200078810ff */
[----:B------:R-:W-:Y:S01]  /*2b8e0*/  STL.64 [R1+0xf08], R142 ;  /* 0x000f088e01007387 */ /* 0x000fe20000100a00 */
[-C--:B------:R-:W-:Y:S02]  /*2b8f0*/  LEA.HI.X.SX32 R125, R76, R3.reuse, 0x2, P5 ;  /* 0x000000034c7d7211 */ /* 0x080fe400028f16ff */
[----:B------:R-:W-:Y:S01]  /*2b900*/  LEA R128, P5, R78, R0, 0x2 ;  /* 0x000000004e807211 */ /* 0x000fe200078a10ff */
[----:B------:R-:W-:Y:S01]  /*2b910*/  STL.64 [R1+0xf48], R118 ;  /* 0x000f487601007387 */ /* 0x000fe20000100a00 */
[----:B------:R-:W-:-:S02]  /*2b920*/  LEA.HI.X.SX32 R127, R77, R3, 0x2, P4 ;  /* 0x000000034d7f7211 */ /* 0x000fc400020f16ff */
[C---:B------:R-:W-:Y:S02]  /*2b930*/  LEA R130, P4, R79.reuse, R0, 0x2 ;  /* 0x000000004f827211 */ /* 0x040fe400078810ff */
[-C--:B------:R-:W-:Y:S02]  /*2b940*/  LEA.HI.X.SX32 R129, R78, R3.reuse, 0x2, P5 ;  /* 0x000000034e817211 */ /* 0x080fe400028f16ff */
[----:B------:R-:W-:Y:S01]  /*2b950*/  LEA.HI.X.SX32 R131, R79, R3, 0x2, P4 ;  /* 0x000000034f837211 */ /* 0x000fe200020f16ff */
[----:B------:R-:W-:Y:S02]  /*2b960*/  IMAD R48, R188, UR37, RZ ;  /* 0x00000025bc307c24 */ /* 0x000fe4000f8e02ff */
[----:B------:R-:W3:Y:S04]  /*2b970*/  LDL.LU R188, [R1+0x1010] ;  /* 0x0010100001bc7983 */ /* 0x000ee80000300800 */
[----:B------:R-:W-:Y:S04]  /*2b980*/  STL.64 [R1+0xf88], R120 ;  /* 0x000f887801007387 */ /* 0x000fe80000100a00 */
[----:B------:R-:W-:Y:S01]  /*2b990*/  STL.64 [R1+0xfc8], R122 ;  /* 0x000fc87a01007387 */ /* 0x000fe20000100a00 */
[----:B--2---:R-:W-:-:S03]  /*2b9a0*/  IMAD R47, R189, UR36, RZ ;  /* 0x00000024bd2f7c24 */ /* 0x004fc6000f8e02ff */
        /* <DEDUP_REMOVED lines=56> */
[----:B------:R-:W-:Y:S02]  /*2bd30*/  LEA R220, P4, R100, R0, 0x2 ;  /* 0x0000000064dc7211 */ /* 0x000fe400078810ff */
        /* <DEDUP_REMOVED lines=23> */
[-C--:B------:R-:W-:Y:S02]  /*2beb0*/  LEA R210, P5, R25, R0.reuse, 0x2 ;  /* 0x0000000019d27211 */ /* 0x080fe400078a10ff */
[-C--:B------:R-:W-:Y:S02]  /*2bec0*/  LEA.HI.X.SX32 R213, R27, R3.reuse, 0x2, P4 ;  /* 0x000000031bd57211 */ /* 0x080fe400020f16ff */
[-C--:B------:R-:W-:Y:S01]  /*2bed0*/  LEA R242, P4, R99, R0.reuse, 0x2 ;  /* 0x0000000063f27211 */ /* 0x080fe200078810ff */
        /* <DEDUP_REMOVED lines=37> */
[-C--:B------:R-:W-:Y:S02]  /*2c130*/  LEA R170, P4, R36, R0.reuse, 0x2 ;  /* 0x0000000024aa7211 */ /* 0x080fe400078810ff */
[-C--:B------:R-:W-:Y:S02]  /*2c140*/  LEA.HI.X.SX32 R173, R38, R3.reuse, 0x2, P5 ;  /* 0x0000000326ad7211 */ /* 0x080fe400028f16ff */
[----:B------:R-:W-:Y:S01]  /*2c150*/  LEA.HI.X.SX32 R171, R36, R3, 0x2, P4 ;  /* 0x0000000324ab7211 */ /* 0x000fe200020f16ff */
[----:B------:R-:W-:Y:S02]  /*2c160*/  IMAD R46, R188, UR21, RZ ;  /* 0x00000015bc2e7c24 */ /* 0x000fe4000f8e02ff */
[----:B------:R-:W3:Y:S04]  /*2c170*/  LDL.LU R188, [R1+0x106c] ;  /* 0x00106c0001bc7983 */ /* 0x000ee80000300800 */
[----:B------:R-:W-:Y:S04]  /*2c180*/  STL.64 [R1+0xf98], R248 ;  /* 0x000f98f801007387 */ /* 0x000fe80000100a00 */
[----:B------:R-:W-:Y:S01]  /*2c190*/  STL.64 [R1+0xfd8], R178 ;  /* 0x000fd8b201007387 */ /* 0x000fe20000100a00 */
[----:B------:R-:W-:Y:S01]  /*2c1a0*/  IMAD R32, R186, UR44, RZ ;  /* 0x0000002cba207c24 */ /* 0x000fe2000f8e02ff */
[----:B------:R-:W-:-:S04]  /*2c1b0*/  LEA R168, P5, R34, R0, 0x2 ;  /* 0x0000000022a87211 */ /* 0x000fc800078a10ff */
[-C--:B------:R-:W-:Y:S01]  /*2c1c0*/  LEA R166, P4, R32, R0.reuse, 0x2 ;  /* 0x0000000020a67211 */ /* 0x080fe200078810ff */
[----:B------:R-:W-:Y:S01]  /*2c1d0*/  IMAD R24, R187, UR41, RZ ;  /* 0x00000029bb187c24 */ /* 0x000fe2000f8e02ff */
[-C--:B------:R-:W-:Y:S02]  /*2c1e0*/  LEA.HI.X.SX32 R169, R34, R3.reuse, 0x2, P5 ;  /* 0x0000000322a97211 */ /* 0x080fe400028f16ff */
[CC--:B------:R-:W-:Y:S02]  /*2c1f0*/  LEA R164, P5, R29.reuse, R0.reuse, 0x2 ;  /* 0x000000001da47211 */ /* 0x0c0fe400078a10ff */
[-C--:B------:R-:W-:Y:S02]  /*2c200*/  LEA.HI.X.SX32 R167, R32, R3.reuse, 0x2, P4 ;  /* 0x0000000320a77211 */ /* 0x080fe400020f16ff */
[----:B------:R-:W-:Y:S02]  /*2c210*/  LEA R162, P4, R26, R0, 0x2 ;  /* 0x000000001aa27211 */ /* 0x000fe400078810ff */
[----:B------:R-:W-:-:S02]  /*2c220*/  LEA.HI.X.SX32 R165, R29, R3, 0x2, P5 ;  /* 0x000000031da57211 */ /* 0x000fc400028f16ff */
[-C--:B------:R-:W-:Y:S02]  /*2c230*/  LEA R160, P5, R24, R0.reuse, 0x2 ;  /* 0x0000000018a07211 */ /* 0x080fe400078a10ff */
[-C--:B------:R-:W-:Y:S02]  /*2c240*/  LEA.HI.X.SX32 R163, R26, R3.reuse, 0x2, P4 ;  /* 0x000000031aa37211 */ /* 0x080fe400020f16ff */
[CC--:B------:R-:W-:Y:S02]  /*2c250*/  LEA R182, P4, R51.reuse, R0.reuse, 0x2 ;  /* 0x0000000033b67211 */ /* 0x0c0fe400078810ff */
[-C--:B------:R-:W-:Y:S02]  /*2c260*/  LEA.HI.X.SX32 R161, R24, R3.reuse, 0x2, P5 ;  /* 0x0000000318a17211 */ /* 0x080fe400028f16ff */
[----:B------:R-:W-:Y:S02]  /*2c270*/  LEA R246, P5, R50, R0, 0x2 ;  /* 0x0000000032f67211 */ /* 0x000fe400078a10ff */
[----:B------:R-:W-:-:S02]  /*2c280*/  LEA.HI.X.SX32 R183, R51, R3, 0x2, P4 ;  /* 0x0000000333b77211 */ /* 0x000fc400020f16ff */
[C---:B------:R-:W-:Y:S02]  /*2c290*/  LEA R244, P4, R49.reuse, R0, 0x2 ;  /* 0x0000000031f47211 */ /* 0x040fe400078810ff */
[-C--:B------:R-:W-:Y:S02]  /*2c2a0*/  LEA.HI.X.SX32 R247, R50, R3.reuse, 0x2, P5 ;  /* 0x0000000332f77211 */ /* 0x080fe400028f16ff */
        /* <DEDUP_REMOVED lines=10> */
[----:B------:R-:W3:Y:S04]  /*2c350*/  LDL.LU R191, [R1+0x1020] ;  /* 0x0010200001bf7983 */ /* 0x000ee80000300800 */
[----:B------:R-:W-:Y:S04]  /*2c360*/  STL.64 [R1+0x12b0], R168 ;  /* 0x0012b0a801007387 */ /* 0x000fe80000100a00 */
[----:B------:R-:W-:Y:S04]  /*2c370*/  STL.64 [R1+0x12f0], R166 ;  /* 0x0012f0a601007387 */ /* 0x000fe80000100a00 */
[----:B------:R-:W3:Y:S04]  /*2c380*/  LDL.LU R238, [R1+0x1024] ;  /* 0x0010240001ee7983 */ /* 0x000ee80000300800 */
[----:B------:R-:W-:Y:S04]  /*2c390*/  STL.64 [R1+0x1330], R164 ;  /* 0x001330a401007387 */ /* 0x000fe80000100a00 */
[----:B------:R-:W-:Y:S04]  /*2c3a0*/  STL.64 [R1+0x1370], R162 ;  /* 0x001370a201007387 */ /* 0x000fe80000100a00 */
[----:B------:R-:W3:Y:S04]  /*2c3b0*/  LDL.LU R239, [R1+0x1064] ;  /* 0x0010640001ef7983 */ /* 0x000ee80000300800 */
[----:B------:R-:W3:Y:S04]  /*2c3c0*/  LDL.LU R240, [R1+0x102c] ;  /* 0x00102c0001f07983 */ /* 0x000ee80000300800 */
[----:B------:R-:W-:Y:S04]  /*2c3d0*/  STL.64 [R1+0x13b0], R160 ;  /* 0x0013b0a001007387 */ /* 0x000fe80000100a00 */
[----:B------:R-:W-:Y:S04]  /*2c3e0*/  STL.64 [R1+0xe48], R182 ;  /* 0x000e48b601007387 */ /* 0x000fe80000100a00 */
[----:B------:R-:W3:Y:S04]  /*2c3f0*/  LDL.LU R241, [R1+0x1028] ;  /* 0x0010280001f17983 */ /* 0x000ee80000300800 */
[----:B------:R-:W-:Y:S04]  /*2c400*/  STL.64 [R1+0xe90], R246 ;  /* 0x000e90f601007387 */ /* 0x000fe80000100a00 */
[----:B------:R-:W-:Y:S04]  /*2c410*/  STL.64 [R1+0xed8], R244 ;  /* 0x000ed8f401007387 */ /* 0x000fe80000100a00 */
[----:B------:R-:W3:Y:S01]  /*2c420*/  LDL.LU R252, [R1+0x10ac] ;  /* 0x0010ac0001fc7983 */ /* 0x000ee20000300800 */
[----:B------:R-:W-:-:S02]  /*2c430*/  LEA R184, P5, R48, R0, 0x2 ;  /* 0x0000000030b87211 */ /* 0x000fc400078a10ff */
[CC--:B------:R-:W-:Y:S01]  /*2c440*/  LEA R186, P4, R47.reuse, R0.reuse, 0x2 ;  /* 0x000000002fba7211 */ /* 0x0c0fe200078810ff */
[----:B------:R-:W-:Y:S01]  /*2c450*/  IMAD R38, R188, UR17, RZ ;  /* 0x00000011bc267c24 */ /* 0x000fe2000f8e02ff */
[-C--:B------:R-:W-:Y:S02]  /*2c460*/  LEA.HI.X.SX32 R185, R48, R3.reuse, 0x2, P5 ;  /* 0x0000000330b97211 */ /* 0x080fe400028f16ff */
[----:B------:R-:W-:Y:S02]  /*2c470*/  LEA.HI.X.SX32 R187, R47, R3, 0x2, P4 ;  /* 0x000000032fbb7211 */ /* 0x000fe400020f16ff */
[-C--:B------:R-:W-:Y:S02]  /*2c480*/  LEA R188, P5, R45, R0.reuse, 0x2 ;  /* 0x000000002dbc7211 */ /* 0x080fe400078a10ff */
[----:B------:R-:W-:-:S04]  /*2c490*/  LEA R80, P6, R54, R0, 0x2 ;  /* 0x0000000036507211 */ /* 0x000fc800078c10ff */
[----:B------:R-:W-:Y:S02]  /*2c4a0*/  LEA.HI.X.SX32 R81, R54, R3, 0x2, P6 ;  /* 0x0000000336517211 */ /* 0x000fe400030f16ff */
[----:B------:R-:W-:-:S04]  /*2c4b0*/  LEA R74, P6, R44, R0, 0x2 ;  /* 0x000000002c4a7211 */ /* 0x000fc800078c10ff */
[-C--:B------:R-:W-:Y:S02]  /*2c4c0*/  LEA.HI.X.SX32 R75, R44, R3.reuse, 0x2, P6 ;  /* 0x000000032c4b7211 */ /* 0x080fe400030f16ff */
[CC--:B------:R-:W-:Y:S01]  /*2c4d0*/  LEA R68, P6, R38.reuse, R0.reuse, 0x2 ;  /* 0x0000000026447211 */ /* 0x0c0fe200078c10ff */
[----:B------:R-:W-:Y:S03]  /*2c4e0*/  STL.64 [R1+0xf20], R184 ;  /* 0x000f20b801007387 */ /* 0x000fe60000100a00 */
[-C--:B------:R-:W-:Y:S01]  /*2c4f0*/  LEA.HI.X.SX32 R69, R38, R3.reuse, 0x2, P6 ;  /* 0x0000000326457211 */ /* 0x080fe200030f16ff */
[----:B------:R-:W-:Y:S01]  /*2c500*/  STL.64 [R1+0xf60], R186 ;  /* 0x000f60ba01007387 */ /* 0x000fe20000100a00 */
[----:B--2---:R-:W-:Y:S01]  /*2c510*/  IMAD R36, R189, UR16, RZ ;  /* 0x00000010bd247c24 */ /* 0x004fe2000f8e02ff */
[----:B------:R-:W-:Y:S02]  /*2c520*/  LEA.HI.X.SX32 R189, R45, R3, 0x2, P5 ;  /* 0x000000032dbd7211 */ /* 0x000fe400028f16ff */
[----:B------:R-:W-:-:S04]  /*2c530*/  LEA R100, P5, R41, R0, 0x2 ;  /* 0x0000000029647211 */ /* 0x000fc800078a10ff */
        /* <DEDUP_REMOVED lines=8> */
[-C--:B------:R-:W-:Y:S02]  /*2c5c0*/  LEA.HI.X.SX32 R85, R30, R3.reuse, 0x2, P5 ;  /* 0x000000031e557211 */ /* 0x080fe400028f16ff */
[-C--:B------:R-:W-:Y:S01]  /*2c5d0*/  LEA R78, P5, R53, R0.reuse, 0x2 ;  /* 0x00000000354e7211 */ /* 0x080fe200078a10ff */
[----:B----4-:R-:W-:Y:S01]  /*2c5e0*/  IMAD R34, R190, UR15, RZ ;  /* 0x0000000fbe227c24 */ /* 0x010fe2000f8e02ff */
[-C--:B------:R-:W-:Y:S02]  /*2c5f0*/  LEA R190, P4, R43, R0.reuse, 0x2 ;  /* 0x000000002bbe7211 */ /* 0x080fe400078810ff */
[-C--:B------:R-:W-:Y:S02]  /*2c600*/  LEA.HI.X.SX32 R79, R53, R3.reuse, 0x2, P5 ;  /* 0x00000003354f7211 */ /* 0x080fe400028f16ff */
[----:B------:R-:W-:Y:S01]  /*2c610*/  LEA R72, P5, R42, R0, 0x2 ;  /* 0x000000002a487211 */ /* 0x000fe200078a10ff */
[----:B---3--:R-:W-:Y:S01]  /*2c620*/  IMAD R32, R191, UR14, RZ ;  /* 0x0000000ebf207c24 */ /* 0x008fe2000f8e02ff */
[----:B------:R-:W-:-:S02]  /*2c630*/  LEA.HI.X.SX32 R191, R43, R3, 0x2, P4 ;  /* 0x000000032bbf7211 */ /* 0x000fc400020f16ff */
        /* <DEDUP_REMOVED lines=13> */
[----:B------:R-:W-:Y:S01]  /*2c710*/  IMAD R29, R238, UR13, RZ ;  /* 0x0000000dee1d7c24 */ /* 0x000fe2000f8e02ff */
[-C--:B------:R-:W-:Y:S01]  /*2c720*/  LEA.HI.X.SX32 R73, R42, R3.reuse, 0x2, P5 ;  /* 0x000000032a497211 */ /* 0x080fe200028f16ff */
[----:B------:R-:W-:Y:S01]  /*2c730*/  IMAD R27, R239, UR12, RZ ;  /* 0x0000000cef1b7c24 */ /* 0x000fe2000f8e02ff */
[----:B------:R-:W-:Y:S01]  /*2c740*/  LEA.HI.X.SX32 R71, R40, R3, 0x2, P4 ;  /* 0x0000000328477211 */ /* 0x000fe200020f16ff */
[----:B------:R-:W-:Y:S01]  /*2c750*/  IMAD R26, R240, UR11, RZ ;  /* 0x0000000bf01a7c24 */ /* 0x000fe2000f8e02ff */
[-C--:B------:R-:W-:Y:S02]  /*2c760*/  LEA R66, P5, R36, R0.reuse, 0x2 ;  /* 0x0000000024427211 */ /* 0x080fe400078a10ff */
[----:B------:R-:W-:-:S02]  /*2c770*/  LEA R64, P4, R34, R0, 0x2 ;  /* 0x0000000022407211 */ /* 0x000fc400078810ff */
[-C--:B------:R-:W-:Y:S01]  /*2c780*/  LEA R62, P6, R32, R0.reuse, 0x2 ;  /* 0x00000000203e7211 */ /* 0x080fe200078c10ff */
[----:B------:R-:W-:Y:S01]  /*2c790*/  STL.64 [R1+0xfa0], R188 ;  /* 0x000fa0bc01007387 */ /* 0x000fe20000100a00 */
[-C--:B------:R-:W-:Y:S01]  /*2c7a0*/  LEA.HI.X.SX32 R67, R36, R3.reuse, 0x2, P5 ;  /* 0x0000000324437211 */ /* 0x080fe200028f16ff */
[----:B------:R-:W-:Y:S01]  /*2c7b0*/  IMAD R25, R241, UR10, RZ ;  /* 0x0000000af1197c24 */ /* 0x000fe2000f8e02ff */
[-C--:B------:R-:W-:Y:S01]  /*2c7c0*/  LEA.HI.X.SX32 R65, R34, R3.reuse, 0x2, P4 ;  /* 0x0000000322417211 */ /* 0x080fe200020f16ff */
[----:B------:R-:W-:Y:S01]  /*2c7d0*/  IMAD R24, R252, UR9, RZ ;  /* 0x00000009fc187c24 */ /* 0x000fe2000f8e02ff */
[-C--:B------:R-:W-:Y:S01]  /*2c7e0*/  LEA R60, P5, R29, R0.reuse, 0x2 ;  /* 0x000000001d3c7211 */ /* 0x080fe200078a10ff */
[----:B------:R-:W-:Y:S01]  /*2c7f0*/  STL.64 [R1+0xfe0], R190 ;  /* 0x000fe0be01007387 */ /* 0x000fe20000100a00 */
[-C--:B------:R-:W-:Y:S02]  /*2c800*/  LEA R58, P4, R27, R0.reuse, 0x2 ;  /* 0x000000001b3a7211 */ /* 0x080fe400078810ff */
[----:B------:R-:W-:Y:S01]  /*2c810*/  LEA.HI.X.SX32 R63, R32, R3, 0x2, P6 ;  /* 0x00000003203f7211 */ /* 0x000fe200030f16ff */
[----:B------:R-:W-:Y:S01]  /*2c820*/  STL.64 [R1+0x1020], R100 ;  /* 0x0010206401007387 */ /* 0x000fe20000100a00 */
[----:B------:R-:W-:-:S02]  /*2c830*/  LEA R56, P6, R26, R0, 0x2 ;  /* 0x000000001a387211 */ /* 0x000fc400078c10ff */
[-C--:B------:R-:W-:Y:S01]  /*2c840*/  LEA.HI.X.SX32 R61, R29, R3.reuse, 0x2, P5 ;  /* 0x000000031d3d7211 */ /* 0x080fe200028f16ff */
[----:B------:R-:W-:Y:S01]  /*2c850*/  STL.64 [R1+0x1060], R98 ;  /* 0x0010606201007387 */ /* 0x000fe20000100a00 */
[-C--:B------:R-:W-:Y:S02]  /*2c860*/  LEA.HI.X.SX32 R59, R27, R3.reuse, 0x2, P4 ;  /* 0x000000031b3b7211 */ /* 0x080fe400020f16ff */
[-C--:B------:R-:W-:Y:S01]  /*2c870*/  LEA R48, P5, R24, R0.reuse, 0x2 ;  /* 0x0000000018307211 */ /* 0x080fe200078a10ff */
[----:B------:R-:W-:Y:S01]  /*2c880*/  STL.64 [R1+0x1238], R96 ;  /* 0x0012386001007387 */ /* 0x000fe20000100a00 */
[----:B------:R-:W-:Y:S02]  /*2c890*/  LEA R50, P4, R25, R0, 0x2 ;  /* 0x0000000019327211 */ /* 0x000fe400078810ff */
[----:B------:R-:W-:Y:S01]  /*2c8a0*/  LEA.HI.X.SX32 R57, R26, R3, 0x2, P6 ;  /* 0x000000031a397211 */ /* 0x000fe200030f16ff */
[----:B------:R-:W-:Y:S01]  /*2c8b0*/  STL.64 [R1+0x1278], R94 ;  /* 0x0012785e01007387 */ /* 0x000fe20000100a00 */
[----:B------:R-:W-:Y:S01]  /*2c8c0*/  ISETP.GE.AND P6, PT, R106, UR5, PT ;  /* 0x000000056a007c0c */ /* 0x000fe2000bfc6270 */
[----:B------:R-:W-:-:S02]  /*2c8d0*/  ULDC UR5, c[0x0][0x230] ;  /* 0x00008c0000057ab9 */ /* 0x000fc40000000800 */
[----:B------:R-:W-:Y:S01]  /*2c8e0*/  STL.64 [R1+0x12b8], R92 ;  /* 0x0012b85c01007387 */ /* 0x000fe20000100a00 */
[----:B------:R-:W-:-:S03]  /*2c8f0*/  LEA.HI.X.SX32 R49, R24, R3, 0x2, P5 ;  /* 0x0000000318317211 */ /* 0x000fc600028f16ff */
[----:B------:R-:W-:Y:S01]  /*2c900*/  STL.64 [R1+0x12f8], R90 ;  /* 0x0012f85a01007387 */ /* 0x000fe20000100a00 */
[----:B------:R-:W-:-:S03]  /*2c910*/  LEA.HI.X.SX32 R51, R25, R3, 0x2, P4 ;  /* 0x0000000319337211 */ /* 0x000fc600020f16ff */
[----:B------:R-:W-:Y:S01]  /*2c920*/  STL.64 [R1+0x1338], R88 ;  /* 0x0013385801007387 */ /* 0x000fe20000100a00 */
[----:B------:R-:W-:-:S03]  /*2c930*/  SEL R3, R8, RZ, !P6 ;  /* 0x000000ff08037207 */ /* 0x000fc60007000000 */
[----:B------:R-:W-:Y:S01]  /*2c940*/  STL.64 [R1+0x1378], R86 ;  /* 0x0013785601007387 */ /* 0x000fe20000100a00 */
[----:B------:R-:W-:-:S03]  /*2c950*/  ISETP.NE.U32.AND P5, PT, R103, RZ, PT ;  /* 0x000000ff6700720c */ /* 0x000fc60003fa5070 */
[----:B------:R-:W-:Y:S01]  /*2c960*/  STL.64 [R1+0x13b8], R84 ;  /* 0x0013b85401007387 */ /* 0x000fe20000100a00 */
[----:B------:R-:W-:-:S03]  /*2c970*/  ISETP.NE.U32.AND P4, PT, R105, RZ, PT ;  /* 0x000000ff6900720c */ /* 0x000fc60003f85070 */
[----:B------:R-:W-:Y:S01]  /*2c980*/  STL.64 [R1+0xe50], R82 ;  /* 0x000e505201007387 */ /* 0x000fe20000100a00 */
[----:B------:R-:W-:-:S03]  /*2c990*/  SEL R0, R8, RZ, !P0 ;  /* 0x000000ff08007207 */ /* 0x000fc60004000000 */
[----:B------:R-:W-:Y:S01]  /*2c9a0*/  STL.64 [R1+0xea0], R80 ;  /* 0x000ea05001007387 */ /* 0x000fe20000100a00 */
[----:B------:R-:W-:-:S03]  /*2c9b0*/  ISETP.NE.U32.AND P0, PT, R3, RZ, PT ;  /* 0x000000ff0300720c */ /* 0x000fc60003f05070 */
        /* <DEDUP_REMOVED lines=12> */
[----:B------:R-:W-:Y:S04]  /*2ca80*/  LDGSTS.E [R9+-0x7c000], desc[UR48][R22.64], P5 ;  /* 0x8400000016097fae */ /* 0x000fe8000a921870 */
[----:B------:R-:W-:Y:S04]  /*2ca90*/  STL.64 [R1+0x13c0], R48 ;  /* 0x0013c03001007387 */ /* 0x000fe80000100a00 */
[----:B------:R-:W-:Y:S04]  /*2caa0*/  LDGSTS.E [R9+-0x7bff8], desc[UR48][R20.64], P4 ;  /* 0x8400800014097fae */ /* 0x000fe8000a121870 */
[----:B------:R-:W-:Y:S04]  /*2cab0*/  STL.64 [R1+0x1380], R50 ;  /* 0x0013803201007387 */ /* 0x000fe80000100a00 */
[----:B------:R-:W-:Y:S04]  /*2cac0*/  LDGSTS.E [R9+-0x7a000], desc[UR48][R16.64], P1 ;  /* 0x8600000010097fae */ /* 0x000fe80008921870 */
[----:B------:R1:W-:Y:S04]  /*2cad0*/  LDGSTS.E [R9+-0x79ff8], desc[UR48][R18.64], P0 ;  /* 0x8600800012097fae */ /* 0x0003e80008121870 */
[----:B------:R-:W2:Y:S04]  /*2cae0*/  LDL.LU.64 R16, [R1+0x1898] ;  /* 0x0018980001107983 */ /* 0x000ea80000300a00 */
[----:B------:R-:W3:Y:S01]  /*2caf0*/  LDL.LU.64 R18, [R1+0x1890] ;  /* 0x0018900001127983 */ /* 0x000ee20000300a00 */
[----:B------:R-:W-:-:S02]  /*2cb00*/  LOP3.LUT R26, R7, 0x3e, RZ, 0xfc, !PT ;  /* 0x0000003e071a7812 */ /* 0x000fc400078efcff */
[C---:B------:R-:W-:Y:S02]  /*2cb10*/  LOP3.LUT R27, R7.reuse, 0x3c, RZ, 0xfc, !PT ;  /* 0x0000003c071b7812 */ /* 0x040fe400078efcff */
[----:B------:R-:W-:Y:S01]  /*2cb20*/  ISETP.GE.AND P6, PT, R26, UR8, PT ;  /* 0x000000081a007c0c */ /* 0x000fe2000bfc6270 */
[----:B------:R-:W4:Y:S01]  /*2cb30*/  S2R R252, SR_TID.X ;  /* 0x0000000000fc7919 */ /* 0x000f220000002100 */
[----:B------:R-:W-:Y:S01]  /*2cb40*/  LOP3.LUT R25, R7, 0x5c, RZ, 0xfc, !PT ;  /* 0x0000005c07197812 */ /* 0x000fe200078efcff */
[----:B------:R-:W-:Y:S01]  /*2cb50*/  ULDC UR8, c[0x0][0x230] ;  /* 0x00008c0000087ab9 */ /* 0x000fe20000000800 */
[----:B------:R-:W-:Y:S01]  /*2cb60*/  ISETP.GE.AND P5, PT, R27, UR5, PT ;  /* 0x000000051b007c0c */ /* 0x000fe2000bfa6270 */
[----:B------:R-:W-:Y:S01]  /*2cb70*/  ULDC UR5, c[0x0][0x230] ;  /* 0x00008c0000057ab9 */ /* 0x000fe20000000800 */
[----:B------:R-:W-:Y:S02]  /*2cb80*/  ISETP.NE.U32.AND P3, PT, R0, RZ, PT ;  /* 0x000000ff0000720c */ /* 0x000fe40003f65070 */
[----:B------:R-:W-:-:S02]  /*2cb90*/  SEL R0, R8, RZ, !P2 ;  /* 0x000000ff08007207 */ /* 0x000fc40005000000 */
[----:B------:R-:W-:Y:S02]  /*2cba0*/  SEL R3, R8, RZ, !P6 ;  /* 0x000000ff08037207 */ /* 0x000fe40007000000 */
[----:B------:R-:W-:Y:S01]  /*2cbb0*/  ISETP.GE.AND P6, PT, R25, UR5, PT ;  /* 0x0000000519007c0c */ /* 0x000fe2000bfc6270 */
[----:B------:R-:W-:Y:S01]  /*2cbc0*/  ULDC UR5, c[0x0][0x230] ;  /* 0x00008c0000057ab9 */ /* 0x000fe20000000800 */
[----:B------:R-:W-:Y:S02]  /*2cbd0*/  ISETP.NE.U32.AND P2, PT, R0, RZ, PT ;  /* 0x000000ff0000720c */ /* 0x000fe40003f45070 */
[----:B------:R-:W-:-:S04]  /*2cbe0*/  SEL R0, R8, RZ, !P6 ;  /* 0x000000ff08007207 */ /* 0x000fc80007000000 */
[----:B------:R-:W-:Y:S02]  /*2cbf0*/  ISETP.NE.U32.AND P1, PT, R0, RZ, PT ;  /* 0x000000ff0000720c */ /* 0x000fe40003f25070 */
[----:B------:R-:W-:-:S05]  /*2cc00*/  LOP3.LUT R0, R6, 0x70, RZ, 0x3c, !PT ;  /* 0x0000007006007812 */ /* 0x000fca00078e3cff */
[----:B------:R1:W-:Y:S04]  /*2cc10*/  STL [R1+0x13ec], R0 ;  /* 0x0013ec0001007387 */ /* 0x0003e80000100800 */
[----:B------:R-:W2:Y:S04]  /*2cc20*/  LDL.64 R42, [R1+0x220] ;  /* 0x00022000012a7983 */ /* 0x000ea80000100a00 */
        /* <DEDUP_REMOVED lines=15> */
[----:B------:R-:W2:Y:S01]  /*2cd20*/  LDL.64 R234, [R1+0x5b0] ;  /* 0x0005b00001ea7983 */ /* 0x000ea20000100a00 */
[----:B------:R-:W-:-:S02]  /*2cd30*/  ISETP.NE.U32.AND P4, PT, R3, RZ, PT ;  /* 0x000000ff0300720c */ /* 0x000fc40003f85070 */
[----:B------:R-:W-:Y:S01]  /*2cd40*/  LOP3.LUT R3, R7, 0x5e, RZ, 0xfc, !PT ;  /* 0x0000005e07037812 */ /* 0x000fe200078efcff */
[----:B------:R-:W2:Y:S01]  /*2cd50*/  LDL.64 R236, [R1+0x5f0] ;  /* 0x0005f00001ec7983 */ /* 0x000ea20000100a00 */
[----:B------:R-:W-:Y:S02]  /*2cd60*/  SEL R24, R8, RZ, !P5 ;  /* 0x000000ff08187207 */ /* 0x000fe40006800000 */
[----:B------:R-:W-:Y:S01]  /*2cd70*/  ISETP.GE.AND P0, PT, R3, UR5, PT ;  /* 0x0000000503007c0c */ /* 0x000fe2000bf06270 */
[----:B------:R-:W-:Y:S01]  /*2cd80*/  ULDC UR5, c[0x0][0x230] ;  /* 0x00008c0000057ab9 */ /* 0x000fe20000000800 */
[----:B------:R-:W-:Y:S01]  /*2cd90*/  LOP3.LUT R25, R7, 0x7c, RZ, 0xfc, !PT ;  /* 0x0000007c07197812 */ /* 0x000fe200078efcff */
[----:B------:R-:W2:Y:S01]  /*2cda0*/  LDL.64 R238, [R1+0x630] ;  /* 0x0006300001ee7983 */ /* 0x000ea20000100a00 */
[----:B-1----:R-:W-:Y:S02]  /*2cdb0*/  IADD3 R0, R107, 0x100000, R0 ;  /* 0x001000006b007810 */ /* 0x002fe40007ffe000 */
[----:B------:R-:W-:Y:S01]  /*2cdc0*/  ISETP.NE.U32.AND P5, PT, R24, RZ, PT ;  /* 0x000000ff1800720c */ /* 0x000fe20003fa5070 */
[----:B------:R-:W2:Y:S01]  /*2cdd0*/  LDL.64 R240, [R1+0x670] ;  /* 0x0006700001f07983 */ /* 0x000ea20000100a00 */
[----:B------:R-:W-:-:S02]  /*2cde0*/  LOP3.LUT R24, R7, 0x7e, RZ, 0xfc, !PT ;  /* 0x0000007e07187812 */ /* 0x000fc400078efcff */
[----:B------:R-:W-:Y:S01]  /*2cdf0*/  SEL R3, R8, RZ, !P0 ;  /* 0x000000ff08037207 */ /* 0x000fe20004000000 */
[----:B------:R-:W2:Y:S01]  /*2ce00*/  LDL.64 R106, [R1+0x818] ;  /* 0x00081800016a7983 */ /* 0x000ea20000100a00 */
[----:B------:R-:W-:Y:S02]  /*2ce10*/  ISETP.GE.AND P0, PT, R25, UR5, PT ;  /* 0x0000000519007c0c */ /* 0x000fe4000bf06270 */
[----:B----4-:R-:W-:Y:S01]  /*2ce20*/  LOP3.LUT R252, R252, 0x7f, RZ, 0xc0, !PT ;  /* 0x0000007ffcfc7812 */ /* 0x010fe200078ec0ff */
[----:B------:R-:W4:Y:S01]  /*2ce30*/  LDL.64 R104, [R1+0x898] ;  /* 0x0008980001687983 */ /* 0x000f220000100a00 */
[----:B------:R-:W-:Y:S02]  /*2ce40*/  SEL R9, R8, RZ, !P0 ;  /* 0x000000ff08097207 */ /* 0x000fe40004000000 */
[----:B------:R-:W-:Y:S01]  /*2ce50*/  ISETP.NE.U32.AND P0, PT, R3, RZ, PT ;  /* 0x000000ff0300720c */ /* 0x000fe20003f05070 */
[----:B------:R-:W4:Y:S04]  /*2ce60*/  LDL.64 R102, [R1+0x8d8] ;  /* 0x0008d80001667983 */ /* 0x000f280000100a00 */
[----:B------:R-:W4:Y:S04]  /*2ce70*/  LDL.64 R26, [R1+0x928] ;  /* 0x00092800011a7983 */ /* 0x000f280000100a00 */
[----:B------:R-:W4:Y:S04]  /*2ce80*/  LDL.64 R28, [R1+0x968] ;  /* 0x00096800011c7983 */ /* 0x000f280000100a00 */
[----:B------:R-:W4:Y:S04]  /*2ce90*/  LDL.64 R32, [R1+0x9b8] ;  /* 0x0009b80001207983 */ /* 0x000f280000100a00 */
[----:B------:R-:W4:Y:S04]  /*2cea0*/  LDL.64 R34, [R1+0xa00] ;  /* 0x000a000001227983 */ /* 0x000f280000100a00 */
[----:B------:R-:W4:Y:S04]  /*2ceb0*/  LDL.64 R36, [R1+0xa48] ;  /* 0x000a480001247983 */ /* 0x000f280000100a00 */
[----:B------:R-:W4:Y:S04]  /*2cec0*/  LDL.64 R38, [R1+0xa88] ;  /* 0x000a880001267983 */ /* 0x000f280000100a00 */
[----:B------:R-:W4:Y:S04]  /*2ced0*/  LDL.64 R40, [R1+0xab8] ;  /* 0x000ab80001287983 */ /* 0x000f280000100a00 */
[----:B---3--:R-:W-:Y:S01]  /*2cee0*/  LDGSTS.E [R0+-0x80000], desc[UR48][R18.64], P3 ;  /* 0x8000000012007fae */ /* 0x008fe20009921870 */
[----:B------:R-:W-:-:S03]  /*2cef0*/  ISETP.GE.AND P3, PT, R24, UR8, PT ;  /* 0x0000000818007c0c */ /* 0x000fc6000bf66270 */
[----:B--2---:R-:W-:Y:S01]  /*2cf00*/  LDGSTS.E [R0+-0x7fff8], desc[UR48][R16.64], P2 ;  /* 0x8000800010007fae */ /* 0x004fe20009121870 */
[----:B------:R-:W-:Y:S02]  /*2cf10*/  SEL R3, R8, RZ, !P3 ;  /* 0x000000ff08037207 */ /* 0x000fe40005800000 */
[----:B------:R-:W-:Y:S01]  /*2cf20*/  ISETP.GE.AND P3, PT, R252, UR59, PT ;  /* 0x0000003bfc007c0c */ /* 0x000fe2000bf66270 */
[----:B------:R-:W-:Y:S01]  /*2cf30*/  LDGSTS.E [R0+-0x7e000], desc[UR48][R14.64], P5 ;  /* 0x820000000e007fae */ /* 0x000fe2000a921870 */
[----:B------:R-:W1:Y:S02]  /*2cf40*/  S2R R252, SR_TID.X ;  /* 0x0000000000fc7919 */ /* 0x000e640000002100 */
[----:B------:R-:W-:Y:S02]  /*2cf50*/  SEL R8, R8, RZ, !P3 ;  /* 0x000000ff08087207 */ /* 0x000fe40005800000 */
[----:B------:R-:W-:Y:S01]  /*2cf60*/  ISETP.NE.U32.AND P3, PT, R3, RZ, PT ;  /* 0x000000ff0300720c */ /* 0x000fe20003f65070 */
[----:B------:R-:W-:Y:S01]  /*2cf70*/  LDGSTS.E [R0+-0x7dff8], desc[UR48][R12.64], P4 ;  /* 0x820080000c007fae */ /* 0x000fe2000a121870 */
[----:B------:R-:W-:-:S02]  /*2cf80*/  ISETP.NE.U32.AND P2, PT, R9, RZ, PT ;  /* 0x000000ff0900720c */ /* 0x000fc40003f45070 */
[----:B------:R-:W-:Y:S01]  /*2cf90*/  ISETP.NE.U32.AND P5, PT, R8, RZ, PT ;  /* 0x000000ff0800720c */ /* 0x000fe20003fa5070 */
[----:B------:R-:W-:Y:S04]  /*2cfa0*/  LDGSTS.E [R0+-0x7c000], desc[UR48][R10.64], P1 ;  /* 0x840000000a007fae */ /* 0x000fe80008921870 */
[----:B------:R-:W-:Y:S04]  /*2cfb0*/  LDGSTS.E [R0+-0x7bff8], desc[UR48][R4.64], P0 ;  /* 0x8400800004007fae */ /* 0x000fe80008121870 */
[----:B------:R-:W2:Y:S04]  /*2cfc0*/  LDL.64 R24, [R1+0x858] ;  /* 0x0008580001187983 */ /* 0x000ea80000100a00 */
[----:B------:R-:W-:Y:S04]  /*2cfd0*/  LDGSTS.E [R0+-0x7a000], desc[UR48][R42.64], P2 ;  /* 0x860000002a007fae */ /* 0x000fe80009121870 */
[----:B------:R3:W-:Y:S01]  /*2cfe0*/  LDGSTS.E [R0+-0x79ff8], desc[UR48][R44.64], P3 ;  /* 0x860080002c007fae */ /* 0x0007e20009921870 */
[----:B-1----:R-:W-:-:S03]  /*2cff0*/  IMAD R3, R252, 0x100, R252 ;  /* 0x00000100fc037824 */ /* 0x002fc600078e02fc */
[----:B------:R-:W0:Y:S01]  /*2d000*/  LDGDEPBAR ;  /* 0x00000000000079af */ /* 0x000e220000000000 */
[----:B------:R-:W1:Y:S01]  /*2d010*/  LDC R252, c[0x0][0x230] ;  /* 0x00008c00fffc7b82 */ /* 0x000e620000000800 */
[----:B------:R-:W-:Y:S02]  /*2d020*/  IMAD.SHL.U32 R8, R3, 0x4, RZ ;  /* 0x0000000403087824 */ /* 0x000fe400078e00ff */
[----:B------:R-:W3:Y:S03]  /*2d030*/  LDL.64 R42, [R1+0xaf8] ;  /* 0x000af800012a7983 */ /* 0x000ee60000100a00 */
[----:B------:R-:W-:Y:S01]  /*2d040*/  LOP3.LUT R8, R8, 0x1807c, RZ, 0xc0, !PT ;  /* 0x0001807c08087812 */ /* 0x000fe200078ec0ff */
[----:B------:R-:W3:Y:S04]  /*2d050*/  LDL.64 R44, [R1+0xb38] ;  /* 0x000b3800012c7983 */ /* 0x000ee80000100a00 */
[----:B------:R-:W-:-:S05]  /*2d060*/  VIADD R3, R8, UR51 ;  /* 0x0000003308037c36 */ /* 0x000fca0008000000 */
[----:B------:R-:W-:Y:S04]  /*2d070*/  LDGSTS.E [R3], desc[UR48][R46.64], P5 ;  /* 0x000000002e037fae */ /* 0x000fe8000a921870 */
[----:B------:R-:W-:Y:S04]  /*2d080*/  LDGSTS.E [R3+0x400], desc[UR48][R52.64], P5 ;  /* 0x0040000034037fae */ /* 0x000fe8000a921870 */
        /* <DEDUP_REMOVED lines=12> */
[----:B------:R-:W4:Y:S04]  /*2d150*/  LDL.64 R208, [R1+0x6e8] ;  /* 0x0006e80001d07983 */ /* 0x000f280000100a00 */
[----:B------:R-:W2:Y:S04]  /*2d160*/  LDL.64 R230, [R1+0x728] ;  /* 0x0007280001e67983 */ /* 0x000ea80000100a00 */
[----:B------:R-:W-:Y:S04]  /*2d170*/  LDGSTS.E [R3+0x3800], desc[UR48][R234.64], P5 ;  /* 0x03800000ea037fae */ /* 0x000fe8000a921870 */
[----:B------:R-:W3:Y:S04]  /*2d180*/  LDL.64 R232, [R1+0x788] ;  /* 0x0007880001e87983 */ /* 0x000ee80000100a00 */
        /* <DEDUP_REMOVED lines=12> */
[----:B------:R-:W-:Y:S04]  /*2d250*/  LDGSTS.E [R3+0x3c00], desc[UR48][R236.64], P5 ;  /* 0x03c00000ec037fae */ /* 0x000fe8000a921870 */
[----:B------:R-:W-:Y:S04]  /*2d260*/  LDGSTS.E [R3+0x4000], desc[UR48][R238.64], P5 ;  /* 0x04000000ee037fae */ /* 0x000fe8000a921870 */
[----:B------:R-:W-:Y:S04]  /*2d270*/  LDGSTS.E [R3+0x4400], desc[UR48][R240.64], P5 ;  /* 0x04400000f0037fae */ /* 0x000fe8000a921870 */
[----:B------:R-:W3:Y:S04]  /*2d280*/  LDL.64 R236, [R1+0xe40] ;  /* 0x000e400001ec7983 */ /* 0x000ee80000100a00 */
[----:B------:R-:W3:Y:S04]  /*2d290*/  LDL.64 R238, [R1+0xe98] ;  /* 0x000e980001ee7983 */ /* 0x000ee80000100a00 */
[----:B------:R-:W3:Y:S04]  /*2d2a0*/  LDL.64 R240, [R1+0xee0] ;  /* 0x000ee00001f07983 */ /* 0x000ee80000100a00 */
[----:B----4-:R-:W-:Y:S04]  /*2d2b0*/  LDGSTS.E [R3+0x4800], desc[UR48][R208.64], P5 ;  /* 0x04800000d0037fae */ /* 0x010fe8000a921870 */
[----:B--2---:R-:W-:Y:S04]  /*2d2c0*/  LDGSTS.E [R3+0x4c00], desc[UR48][R230.64], P5 ;  /* 0x04c00000e6037fae */ /* 0x004fe8000a921870 */
[----:B------:R-:W2:Y:S04]  /*2d2d0*/  LDL.LU.64 R208, [R1+0x1888] ;  /* 0x0018880001d07983 */ /* 0x000ea80000300a00 */
[----:B------:R-:W4:Y:S04]  /*2d2e0*/  LDL.LU.64 R230, [R1+0x1880] ;  /* 0x0018800001e67983 */ /* 0x000f280000300a00 */
[----:B---3--:R-:W-:Y:S04]  /*2d2f0*/  LDGSTS.E [R3+0x5000], desc[UR48][R232.64], P5 ;  /* 0x05000000e8037fae */ /* 0x008fe8000a921870 */
[----:B------:R-:W-:Y:S04]  /*2d300*/  LDGSTS.E [R3+0x5400], desc[UR48][R234.64], P5 ;  /* 0x05400000ea037fae */ /* 0x000fe8000a921870 */
[----:B------:R-:W-:Y:S04]  /*2d310*/  LDGSTS.E [R3+0x5800], desc[UR48][R106.64], P5 ;  /* 0x058000006a037fae */ /* 0x000fe8000a921870 */
[----:B------:R-:W3:Y:S04]  /*2d320*/  LDL.LU.64 R232, [R1+0x1878] ;  /* 0x0018780001e87983 */ /* 0x000ee80000300a00 */
[----:B------:R-:W2:Y:S04]  /*2d330*/  LDL.LU.64 R234, [R1+0x1870] ;  /* 0x0018700001ea7983 */ /* 0x000ea80000300a00 */
[----:B------:R-:W-:Y:S04]  /*2d340*/  LDGSTS.E [R3+0x5c00], desc[UR48][R24.64], P5 ;  /* 0x05c0000018037fae */ /* 0x000fe8000a921870 */
[----:B------:R-:W-:Y:S04]  /*2d350*/  LDGSTS.E [R3+0x6000], desc[UR48][R104.64], P5 ;  /* 0x0600000068037fae */ /* 0x000fe8000a921870 */
[----:B------:R-:W-:Y:S04]  /*2d360*/  LDGSTS.E [R3+0x6400], desc[UR48][R102.64], P5 ;  /* 0x0640000066037fae */ /* 0x000fe8000a921870 */
[----:B------:R-:W-:Y:S04]  /*2d370*/  LDGSTS.E [R3+0x6800], desc[UR48][R26.64], P5 ;  /* 0x068000001a037fae */ /* 0x000fe8000a921870 */
[----:B------:R-:W4:Y:S04]  /*2d380*/  LDL.64 R104, [R1+0xf70] ;  /* 0x000f700001687983 */ /* 0x000f280000100a00 */
[----:B------:R-:W4:Y:S04]  /*2d390*/  LDL.64 R102, [R1+0xfb0] ;  /* 0x000fb00001667983 */ /* 0x000f280000100a00 */
[----:B------:R-:W-:Y:S04]  /*2d3a0*/  LDGSTS.E [R3+0x6c00], desc[UR48][R28.64], P5 ;  /* 0x06c000001c037fae */ /* 0x000fe8000a921870 */
        /* <DEDUP_REMOVED lines=40> */
[----:B------:R-:W-:Y:S01]  /*2d630*/  LDGSTS.E [R3+0x24000], desc[UR48][R240.64], P5 ;  /* 0x24000000f0037fae */ /* 0x000fe2000a921870 */
[----:B------:R-:W-:-:S03]  /*2d640*/  LOP3.LUT R0, R8, 0x10, RZ, 0x3c, !PT ;  /* 0x0000001008007812 */ /* 0x000fc600078e3cff */
[----:B------:R-:W4:Y:S02]  /*2d650*/  LDL.64 R236, [R1+0x5f8] ;  /* 0x0005f80001ec7983 */ /* 0x000f240000100a00 */
[----:B------:R-:W-:Y:S02]  /*2d660*/  VIADD R0, R0, UR51 ;  /* 0x0000003300007c36 */ /* 0x000fe40008000000 */
[----:B------:R-:W4:Y:S04]  /*2d670*/  LDL.64 R238, [R1+0x638] ;  /* 0x0006380001ee7983 */ /* 0x000f280000100a00 */
[----:B------:R-:W4:Y:S04]  /*2d680*/  LDL.64 R240, [R1+0x678] ;  /* 0x0006780001f07983 */ /* 0x000f280000100a00 */
[----:B------:R-:W4:Y:S04]  /*2d690*/  LDL.64 R106, [R1+0x7e0] ;  /* 0x0007e000016a7983 */ /* 0x000f280000100a00 */
[----:B------:R-:W4:Y:S04]  /*2d6a0*/  LDL.64 R24, [R1+0x820] ;  /* 0x0008200001187983 */ /* 0x000f280000100a00 */
[----:B--2---:R-:W-:Y:S04]  /*2d6b0*/  LDGSTS.E [R3+0x24400], desc[UR48][R234.64], P5 ;  /* 0x24400000ea037fae */ /* 0x004fe8000a921870 */
[----:B---3--:R-:W-:Y:S04]  /*2d6c0*/  LDGSTS.E [R3+0x24800], desc[UR48][R232.64], P5 ;  /* 0x24800000e8037fae */ /* 0x008fe8000a921870 */
[----:B----4-:R-:W-:Y:S04]  /*2d6d0*/  LDGSTS.E [R3+0x24c00], desc[UR48][R230.64], P5 ;  /* 0x24c00000e6037fae */ /* 0x010fe8000a921870 */
[----:B------:R-:W-:Y:S04]  /*2d6e0*/  LDGSTS.E [R3+0x25000], desc[UR48][R208.64], P5 ;  /* 0x25000000d0037fae */ /* 0x000fe8000a921870 */
[----:B------:R-:W2:Y:S04]  /*2d6f0*/  LDL.64 R234, [R1+0x4f8] ;  /* 0x0004f80001ea7983 */ /* 0x000ea80000100a00 */
[----:B------:R-:W-:Y:S04]  /*2d700*/  LDGSTS.E [R3+0x25400], desc[UR48][R104.64], P5 ;  /* 0x2540000068037fae */ /* 0x000fe8000a921870 */
[----:B------:R-:W-:Y:S04]  /*2d710*/  LDGSTS.E [R3+0x25800], desc[UR48][R102.64], P5 ;  /* 0x2580000066037fae */ /* 0x000fe8000a921870 */
[----:B------:R-:W3:Y:S04]  /*2d720*/  LDL.64 R232, [R1+0x538] ;  /* 0x0005380001e87983 */ /* 0x000ee80000100a00 */
        /* <DEDUP_REMOVED lines=16> */
[----:B------:R1:W-:Y:S04]  /*2d830*/  LDGSTS.E [R3+0x27c00], desc[UR48][R44.64], P5 ;  /* 0x27c000002c037fae */ /* 0x0003e8000a921870 */
        /* <DEDUP_REMOVED lines=23> */
[----:B------:R-:W4:Y:S04]  /*2d9b0*/  LDL.64 R110, [R1+0xc20] ;  /* 0x000c2000016e7983 */ /* 0x000f280000100a00 */
[----:B------:R-:W4:Y:S04]  /*2d9c0*/  LDL.64 R206, [R1+0x7a0] ;  /* 0x0007a00001ce7983 */ /* 0x000f280000100a00 */
[----:B------:R-:W4:Y:S04]  /*2d9d0*/  LDL.64 R112, [R1+0xc58] ;  /* 0x000c580001707983 */ /* 0x000f280000100a00 */
[----:B------:R-:W4:Y:S04]  /*2d9e0*/  LDL.64 R114, [R1+0xc98] ;  /* 0x000c980001727983 */ /* 0x000f280000100a00 */
[----:B--2---:R-:W-:Y:S04]  /*2d9f0*/  LDGSTS.E [R0+0x2c80], desc[UR48][R234.64], P5 ;  /* 0x02c80000ea007fae */ /* 0x004fe8000a921870 */
[----:B---3--:R-:W-:Y:S04]  /*2da00*/  LDGSTS.E [R0+0x3080], desc[UR48][R232.64], P5 ;  /* 0x03080000e8007fae */ /* 0x008fe8000a921870 */
[----:B------:R-:W2:Y:S04]  /*2da10*/  LDL.64 R234, [R1+0xcd8] ;  /* 0x000cd80001ea7983 */ /* 0x000ea80000100a00 */
[----:B----4-:R-:W-:Y:S04]  /*2da20*/  LDGSTS.E [R0+0x3480], desc[UR48][R230.64], P5 ;  /* 0x03480000e6007fae */ /* 0x010fe8000a921870 */
[----:B------:R-:W3:Y:S04]  /*2da30*/  LDL.64 R232, [R1+0xd18] ;  /* 0x000d180001e87983 */ /* 0x000ee80000100a00 */
[----:B------:R-:W-:Y:S04]  /*2da40*/  LDGSTS.E [R0+0x3880], desc[UR48][R208.64], P5 ;  /* 0x03880000d0007fae */ /* 0x000fe8000a921870 */
[----:B------:R-:W-:Y:S04]  /*2da50*/  LDGSTS.E [R0+0x3c80], desc[UR48][R236.64], P5 ;  /* 0x03c80000ec007fae */ /* 0x000fe8000a921870 */
[----:B------:R-:W-:Y:S04]  /*2da60*/  LDGSTS.E [R0+0x4080], desc[UR48][R238.64], P5 ;  /* 0x04080000ee007fae */ /* 0x000fe8000a921870 */
[----:B------:R-:W-:Y:S04]  /*2da70*/  LDGSTS.E [R0+0x4480], desc[UR48][R240.64], P5 ;  /* 0x04480000f0007fae */ /* 0x000fe8000a921870 */
[----:B------:R-:W4:Y:S04]  /*2da80*/  LDL.64 R230, [R1+0xd58] ;  /* 0x000d580001e67983 */ /* 0x000f280000100a00 */
[----:B------:R-:W4:Y:S04]  /*2da90*/  LDL.64 R208, [R1+0xd98] ;  /* 0x000d980001d07983 */ /* 0x000f280000100a00 */
[----:B------:R-:W4:Y:S04]  /*2daa0*/  LDL.64 R236, [R1+0xdd8] ;  /* 0x000dd80001ec7983 */ /* 0x000f280000100a00 */
[----:B------:R-:W4:Y:S04]  /*2dab0*/  LDL.64 R238, [R1+0xe18] ;  /* 0x000e180001ee7983 */ /* 0x000f280000100a00 */
[----:B------:R-:W4:Y:S04]  /*2dac0*/  LDL.64 R240, [R1+0xe58] ;  /* 0x000e580001f07983 */ /* 0x000f280000100a00 */
[----:B------:R-:W-:Y:S04]  /*2dad0*/  LDGSTS.E [R0+0x4880], desc[UR48][R116.64], P5 ;  /* 0x0488000074007fae */ /* 0x000fe8000a921870 */
[----:B------:R-:W-:Y:S04]  /*2dae0*/  LDGSTS.E [R0+0x4c80], desc[UR48][R150.64], P5 ;  /* 0x04c8000096007fae */ /* 0x000fe8000a921870 */
[----:B------:R-:W4:Y:S04]  /*2daf0*/  LDL.LU.64 R116, [R1+0x1868] ;  /* 0x0018680001747983 */ /* 0x000f280000300a00 */
[----:B------:R-:W-:Y:S04]  /*2db00*/  LDGSTS.E [R0+0x5080], desc[UR48][R204.64], P5 ;  /* 0x05080000cc007fae */ /* 0x000fe8000a921870 */
[----:B------:R-:W4:Y:S04]  /*2db10*/  LDL.LU.64 R150, [R1+0x1860] ;  /* 0x0018600001967983 */ /* 0x000f280000300a00 */
[----:B------:R-:W-:Y:S04]  /*2db20*/  LDGSTS.E [R0+0x5480], desc[UR48][R206.64], P5 ;  /* 0x05480000ce007fae */ /* 0x000fe8000a921870 */
[----:B------:R-:W4:Y:S04]  /*2db30*/  LDL.LU.64 R204, [R1+0x1858] ;  /* 0x0018580001cc7983 */ /* 0x000f280000300a00 */
[----:B------:R-:W-:Y:S04]  /*2db40*/  LDGSTS.E [R0+0x5880], desc[UR48][R106.64], P5 ;  /* 0x058800006a007fae */ /* 0x000fe8000a921870 */
[----:B------:R-:W4:Y:S04]  /*2db50*/  LDL.LU.64 R206, [R1+0x1850] ;  /* 0x0018500001ce7983 */ /* 0x000f280000300a00 */
        /* <DEDUP_REMOVED lines=36> */
[----:B--2---:R-:W-:Y:S04]  /*2dda0*/  LDGSTS.E [R0+0x22880], desc[UR48][R234.64], P5 ;  /* 0x22880000ea007fae */ /* 0x004fe8000a921870 */
[----:B------:R-:W2:Y:S04]  /*2ddb0*/  LDL.64 R114, [R1+0x3c0] ;  /* 0x0003c00001727983 */ /* 0x000ea80000100a00 */
[----:B---3--:R-:W-:Y:S04]  /*2ddc0*/  LDGSTS.E [R0+0x22c80], desc[UR48][R232.64], P5 ;  /* 0x22c80000e8007fae */ /* 0x008fe8000a921870 */
[----:B----4-:R-:W-:Y:S04]  /*2ddd0*/  LDGSTS.E [R0+0x23080], desc[UR48][R230.64], P5 ;  /* 0x23080000e6007fae */ /* 0x010fe8000a921870 */
[----:B------:R-:W-:Y:S04]  /*2dde0*/  LDGSTS.E [R0+0x23480], desc[UR48][R208.64], P5 ;  /* 0x23480000d0007fae */ /* 0x000fe8000a921870 */
[----:B------:R-:W-:Y:S04]  /*2ddf0*/  LDGSTS.E [R0+0x23880], desc[UR48][R236.64], P5 ;  /* 0x23880000ec007fae */ /* 0x000fe8000a921870 */
[----:B------:R-:W-:Y:S04]  /*2de00*/  LDGSTS.E [R0+0x23c80], desc[UR48][R238.64], P5 ;  /* 0x23c80000ee007fae */ /* 0x000fe8000a921870 */
[----:B------:R-:W-:Y:S01]  /*2de10*/  LDGSTS.E [R0+0x24080], desc[UR48][R240.64], P5 ;  /* 0x24080000f0007fae */ /* 0x000fe2000a921870 */
[----:B-1----:R-:W-:-:S03]  /*2de20*/  LOP3.LUT R3, R8, 0x20, RZ, 0x3c, !PT ;  /* 0x0000002008037812 */ /* 0x002fc600078e3cff */
[----:B------:R-:W3:Y:S02]  /*2de30*/  LDL.64 R234, [R1+0x480] ;  /* 0x0004800001ea7983 */ /* 0x000ee40000100a00 */
[----:B------:R-:W-:Y:S02]  /*2de40*/  VIADD R3, R3, UR51 ;  /* 0x0000003303037c36 */ /* 0x000fe40008000000 */
        /* <DEDUP_REMOVED lines=8> */
[----:B------:R-:W-:Y:S04]  /*2ded0*/  LDGSTS.E [R0+0x24480], desc[UR48][R206.64], P5 ;  /* 0x24480000ce007fae */ /* 0x000fe8000a921870 */
[----:B------:R-:W-:Y:S04]  /*2dee0*/  LDGSTS.E [R0+0x24880], desc[UR48][R204.64], P5 ;  /* 0x24880000cc007fae */ /* 0x000fe8000a921870 */
[----:B------:R-:W-:Y:S04]  /*2def0*/  LDGSTS.E [R0+0x24c80], desc[UR48][R150.64], P5 ;  /* 0x24c8000096007fae */ /* 0x000fe8000a921870 */
[----:B------:R-:W-:Y:S04]  /*2df00*/  LDGSTS.E [R0+0x25080], desc[UR48][R116.64], P5 ;  /* 0x2508000074007fae */ /* 0x000fe8000a921870 */
[----:B------:R-:W4:Y:S04]  /*2df10*/  LDL.64 R206, [R1+0x600] ;  /* 0x0006000001ce7983 */ /* 0x000f280000100a00 */
        /* <DEDUP_REMOVED lines=35> */
[----:B------:R-:W2:Y:S04]  /*2e150*/  LDL.64 R52, [R1+0xb08] ;  /* 0x000b080001347983 */ /* 0x000ea80000100a00 */
[----:B------:R-:W2:Y:S04]  /*2e160*/  LDL.64 R114, [R1+0x740] ;  /* 0x0007400001727983 */ /* 0x000ea80000100a00 */
[----:B------:R-:W2:Y:S04]  /*2e170*/  LDL.64 R54, [R1+0xb48] ;  /* 0x000b480001367983 */ /* 0x000ea80000100a00 */
[----:B------:R-:W2:Y:S04]  /*2e180*/  LDL.64 R30, [R1+0xb88] ;  /* 0x000b8800011e7983 */ /* 0x000ea80000100a00 */
[----:B---3--:R-:W-:Y:S04]  /*2e190*/  LDGSTS.E [R3+0x1d00], desc[UR48][R116.64], P5 ;  /* 0x01d0000074037fae */ /* 0x008fe8000a921870 */
[----:B----4-:R-:W-:Y:S04]  /*2e1a0*/  LDGSTS.E [R3+0x2100], desc[UR48][R150.64], P5 ;  /* 0x0210000096037fae */ /* 0x010fe8000a921870 */
        /* <DEDUP_REMOVED lines=20> */
[----:B------:R-:W-:Y:S04]  /*2e2f0*/  LDGSTS.E [R3+0x4900], desc[UR48][R110.64], P5 ;  /* 0x049000006e037fae */ /* 0x000fe8000a921870 */
[----:B--2---:R-:W-:Y:S04]  /*2e300*/  LDGSTS.E [R3+0x4d00], desc[UR48][R112.64], P5 ;  /* 0x04d0000070037fae */ /* 0x004fe8000a921870 */
[----:B------:R-:W2:Y:S04]  /*2e310*/  LDL.LU.64 R110, [R1+0x1848] ;  /* 0x00184800016e7983 */ /* 0x000ea80000300a00 */
[----:B------:R-:W-:Y:S04]  /*2e320*/  LDGSTS.E [R3+0x5100], desc[UR48][R114.64], P5 ;  /* 0x0510000072037fae */ /* 0x000fe8000a921870 */
[----:B------:R-:W2:Y:S04]  /*2e330*/  LDL.LU.64 R112, [R1+0x1840] ;  /* 0x0018400001707983 */ /* 0x000ea80000300a00 */
[----:B------:R-:W-:Y:S04]  /*2e340*/  LDGSTS.E [R3+0x5500], desc[UR48][R106.64], P5 ;  /* 0x055000006a037fae */ /* 0x000fe8000a921870 */
[----:B------:R-:W2:Y:S04]  /*2e350*/  LDL.LU.64 R114, [R1+0x1838] ;  /* 0x0018380001727983 */ /* 0x000ea80000300a00 */
        /* <DEDUP_REMOVED lines=30> */
[----:B---3--:R-:W-:Y:S04]  /*2e540*/  LDGSTS.E [R3+0x21900], desc[UR48][R116.64], P5 ;  /* 0x2190000074037fae */ /* 0x008fe8000a921870 */
[----:B----4-:R-:W-:Y:S04]  /*2e550*/  LDGSTS.E [R3+0x21d00], desc[UR48][R150.64], P5 ;  /* 0x21d0000096037fae */ /* 0x010fe8000a921870 */
        /* <DEDUP_REMOVED lines=20> */
[----:B--2---:R-:W-:Y:S04]  /*2e6a0*/  LDGSTS.E [R3+0x24500], desc[UR48][R114.64], P5 ;  /* 0x2450000072037fae */ /* 0x004fe8000a921870 */
[----:B------:R-:W-:Y:S04]  /*2e6b0*/  LDGSTS.E [R3+0x24900], desc[UR48][R112.64], P5 ;  /* 0x2490000070037fae */ /* 0x000fe8000a921870 */
[----:B------:R-:W-:Y:S04]  /*2e6c0*/  LDGSTS.E [R3+0x24d00], desc[UR48][R110.64], P5 ;  /* 0x24d000006e037fae */ /* 0x000fe8000a921870 */
[----:B------:R-:W2:Y:S04]  /*2e6d0*/  LDL.64 R114, [R1+0x388] ;  /* 0x0003880001727983 */ /* 0x000ea80000100a00 */
[----:B------:R-:W3:Y:S04]  /*2e6e0*/  LDL.64 R112, [R1+0x348] ;  /* 0x0003480001707983 */ /* 0x000ee80000100a00 */
[----:B------:R-:W4:Y:S01]  /*2e6f0*/  LDL.64 R110, [R1+0x308] ;  /* 0x00030800016e7983 */ /* 0x000f220000100a00 */
[----:B-1----:R-:W-:-:S05]  /*2e700*/  LOP3.LUT R0, R8, 0x30, RZ, 0x3c, !PT ;  /* 0x0000003008007812 */ /* 0x002fca00078e3cff */
[----:B------:R-:W-:Y:S01]  /*2e710*/  VIADD R0, R0, UR51 ;  /* 0x0000003300007c36 */ /* 0x000fe20008000000 */
        /* <DEDUP_REMOVED lines=11> */
[----:B------:R1:W-:Y:S04]  /*2e7d0*/  LDGSTS.E [R3+0x27d00], desc[UR48][R108.64], P5 ;  /* 0x27d000006c037fae */ /* 0x0003e8000a921870 */
[----:B------:R-:W-:Y:S04]  /*2e7e0*/  LDGSTS.E [R0+0x180], desc[UR48][R52.64], P5 ;  /* 0x0018000034007fae */ /* 0x000fe8000a921870 */
[----:B------:R-:W-:Y:S04]  /*2e7f0*/  LDGSTS.E [R0+0x580], desc[UR48][R54.64], P5 ;  /* 0x0058000036007fae */ /* 0x000fe8000a921870 */
[----:B------:R-:W-:Y:S04]  /*2e800*/  LDGSTS.E [R0+0x980], desc[UR48][R30.64], P5 ;  /* 0x009800001e007fae */ /* 0x000fe8000a921870 */
[----:B------:R-:W2:Y:S04]  /*2e810*/  LDL.LU.64 R108, [R1+0x1830] ;  /* 0x00183000016c7983 */ /* 0x000ea80000300a00 */
        /* <DEDUP_REMOVED lines=17> */
[----:B----4-:R-:W-:Y:S04]  /*2e930*/  LDGSTS.E [R0+0xd80], desc[UR48][R110.64], P5 ;  /* 0x00d800006e007fae */ /* 0x010fe8000a921870 */
[----:B---3--:R-:W-:Y:S04]  /*2e940*/  LDGSTS.E [R0+0x1180], desc[UR48][R112.64], P5 ;  /* 0x0118000070007fae */ /* 0x008fe8000a921870 */
[----:B--2---:R-:W-:Y:S04]  /*2e950*/  LDGSTS.E [R0+0x1580], desc[UR48][R114.64], P5 ;  /* 0x0158000072007fae */ /* 0x004fe8000a921870 */
[----:B------:R-:W2:Y:S04]  /*2e960*/  LDL.64 R110, [R1+0x688] ;  /* 0x00068800016e7983 */ /* 0x000ea80000100a00 */
        /* <DEDUP_REMOVED lines=24> */
[----:B--2---:R-:W-:Y:S04]  /*2eaf0*/  LDGSTS.E [R0+0x4580], desc[UR48][R110.64], P5 ;  /* 0x045800006e007fae */ /* 0x004fe8000a921870 */
[----:B---3--:R-:W-:Y:S04]  /*2eb00*/  LDGSTS.E [R0+0x4980], desc[UR48][R112.64], P5 ;  /* 0x0498000070007fae */ /* 0x008fe8000a921870 */
[----:B----4-:R-:W-:Y:S04]  /*2eb10*/  LDGSTS.E [R0+0x4d80], desc[UR48][R114.64], P5 ;  /* 0x04d8000072007fae */ /* 0x010fe8000a921870 */
        /* <DEDUP_REMOVED lines=27> */
[----:B------:R-:W3:Y:S04]  /*2ecd0*/  LDL.LU.64 R112, [R1+0x1820] ;  /* 0x0018200001707983 */ /* 0x000ee80000300a00 */
[----:B------:R-:W-:Y:S04]  /*2ece0*/  LDGSTS.E [R0+0x23980], desc[UR48][R204.64], P5 ;  /* 0x23980000cc007fae */ /* 0x000fe8000a921870 */
[----:B------:R-:W4:Y:S04]  /*2ecf0*/  LDL.LU.64 R114, [R1+0x1818] ;  /* 0x0018180001727983 */ /* 0x000f280000300a00 */
[----:B------:R-:W-:Y:S04]  /*2ed00*/  LDGSTS.E [R0+0x23d80], desc[UR48][R240.64], P5 ;  /* 0x23d80000f0007fae */ /* 0x000fe8000a921870 */
[----:B------:R-:W2:Y:S04]  /*2ed10*/  LDL.LU.64 R116, [R1+0x1810] ;  /* 0x0018100001747983 */ /* 0x000ea80000300a00 */
[----:B------:R-:W-:Y:S04]  /*2ed20*/  LDGSTS.E [R0+0x24180], desc[UR48][R148.64], P5 ;  /* 0x2418000094007fae */ /* 0x000fe8000a921870 */
[----:B------:R-:W-:Y:S04]  /*2ed30*/  LDGSTS.E [R0+0x24580], desc[UR48][R146.64], P5 ;  /* 0x2458000092007fae */ /* 0x000fe8000a921870 */
[----:B------:R-:W3:Y:S04]  /*2ed40*/  LDL.64 R52, [R1+0x250] ;  /* 0x0002500001347983 */ /* 0x000ee80000100a00 */
[----:B------:R-:W-:Y:S04]  /*2ed50*/  LDGSTS.E [R0+0x24980], desc[UR48][R144.64], P5 ;  /* 0x2498000090007fae */ /* 0x000fe8000a921870 */
[----:B------:R-:W4:Y:S04]  /*2ed60*/  LDL.64 R54, [R1+0x290] ;  /* 0x0002900001367983 */ /* 0x000f280000100a00 */
        /* <DEDUP_REMOVED lines=16> */
[----:B-1----:R-:W-:-:S03]  /*2ee70*/  LOP3.LUT R3, R8, 0x40, RZ, 0x3c, !PT ;  /* 0x0000004008037812 */ /* 0x002fc600078e3cff */
[----:B------:R-:W-:Y:S04]  /*2ee80*/  LDGSTS.E [R0+0x25180], desc[UR48][R118.64], P5 ;  /* 0x2518000076007fae */ /* 0x000fe8000a921870 */
[----:B------:R-:W-:Y:S04]  /*2ee90*/  LDGSTS.E [R0+0x25580], desc[UR48][R120.64], P5 ;  /* 0x2558000078007fae */ /* 0x000fe8000a921870 */
[----:B------:R-:W-:Y:S04]  /*2eea0*/  LDGSTS.E [R0+0x25980], desc[UR48][R122.64], P5 ;  /* 0x259800007a007fae */ /* 0x000fe8000a921870 */
[----:B------:R-:W-:Y:S01]  /*2eeb0*/  LDGSTS.E [R0+0x25d80], desc[UR48][R124.64], P5 ;  /* 0x25d800007c007fae */ /* 0x000fe2000a921870 */
[----:B------:R-:W-:-:S03]  /*2eec0*/  VIADD R3, R3, UR51 ;  /* 0x0000003303037c36 */ /* 0x000fc60008000000 */
[----:B------:R-:W2:Y:S04]  /*2eed0*/  LDL.LU.64 R118, [R1+0x1808] ;  /* 0x0018080001767983 */ /* 0x000ea80000300a00 */
[----:B------:R-:W-:Y:S04]  /*2eee0*/  LDGSTS.E [R0+0x26180], desc[UR48][R126.64], P5 ;  /* 0x261800007e007fae */ /* 0x000fe8000a921870 */
        /* <DEDUP_REMOVED lines=13> */
[----:B------:R1:W-:Y:S04]  /*2efc0*/  LDGSTS.E [R0+0x27d80], desc[UR48][R140.64], P5 ;  /* 0x27d800008c007fae */ /* 0x0003e8000a921870 */
[----:B------:R-:W2:Y:S04]  /*2efd0*/  LDL.LU.64 R134, [R1+0x17c8] ;  /* 0x0017c80001867983 */ /* 0x000ea80000300a00 */
[----:B------:R-:W2:Y:S04]  /*2efe0*/  LDL.LU.64 R136, [R1+0x17c0] ;  /* 0x0017c00001887983 */ /* 0x000ea80000300a00 */
[----:B------:R-:W2:Y:S04]  /*2eff0*/  LDL.LU.64 R138, [R1+0x17b8] ;  /* 0x0017b800018a7983 */ /* 0x000ea80000300a00 */
        /* <DEDUP_REMOVED lines=18> */
[----:B--2---:R-:W-:Y:S04]  /*2f120*/  LDGSTS.E [R3+0xa00], desc[UR48][R30.64], P5 ;  /* 0x00a000001e037fae */ /* 0x004fe8000a921870 */
[----:B------:R-:W2:Y:S04]  /*2f130*/  LDL.64 R54, [R1+0xc28] ;  /* 0x000c280001367983 */ /* 0x000ea80000100a00 */
[----:B------:R-:W-:Y:S04]  /*2f140*/  LDGSTS.E [R3+0xe00], desc[UR48][R142.64], P5 ;  /* 0x00e000008e037fae */ /* 0x000fe8000a921870 */
[----:B------:R-:W-:Y:S04]  /*2f150*/  LDGSTS.E [R3+0x1200], desc[UR48][R144.64], P5 ;  /* 0x0120000090037fae */ /* 0x000fe8000a921870 */
[----:B------:R-:W-:Y:S04]  /*2f160*/  LDGSTS.E [R3+0x1600], desc[UR48][R146.64], P5 ;  /* 0x0160000092037fae */ /* 0x000fe8000a921870 */
[----:B------:R-:W4:Y:S04]  /*2f170*/  LDL.64 R142, [R1+0x690] ;  /* 0x00069000018e7983 */ /* 0x000f280000100a00 */
[----:B------:R-:W3:Y:S04]  /*2f180*/  LDL.64 R144, [R1+0x6b8] ;  /* 0x0006b80001907983 */ /* 0x000ee80000100a00 */
[----:B------:R-:W-:Y:S04]  /*2f190*/  LDGSTS.E [R3+0x1a00], desc[UR48][R148.64], P5 ;  /* 0x01a0000094037fae */ /* 0x000fe8000a921870 */
[----:B------:R-:W2:Y:S04]  /*2f1a0*/  LDL.64 R146, [R1+0x6f8] ;  /* 0x0006f80001927983 */ /* 0x000ea80000100a00 */
        /* <DEDUP_REMOVED lines=8> */
[----:B------:R-:W2:Y:S04]  /*2f230*/  LDL.64 R30, [R1+0xc68] ;  /* 0x000c6800011e7983 */ /* 0x000ea80000100a00 */
[----:B------:R-:W2:Y:S04]  /*2f240*/  LDL.64 R230, [R1+0x830] ;  /* 0x0008300001e67983 */ /* 0x000ea80000100a00 */
[----:B------:R-:W-:Y:S04]  /*2f250*/  LDGSTS.E [R3+0x2e00], desc[UR48][R208.64], P5 ;  /* 0x02e00000d0037fae */ /* 0x000fe8000a921870 */
[----:B------:R-:W-:Y:S04]  /*2f260*/  LDGSTS.E [R3+0x3200], desc[UR48][R236.64], P5 ;  /* 0x03200000ec037fae */ /* 0x000fe8000a921870 */
[----:B------:R-:W-:Y:S04]  /*2f270*/  LDGSTS.E [R3+0x3600], desc[UR48][R238.64], P5 ;  /* 0x03600000ee037fae */ /* 0x000fe8000a921870 */
[----:B------:R-:W2:Y:S04]  /*2f280*/  LDL.64 R208, [R1+0xca8] ;  /* 0x000ca80001d07983 */ /* 0x000ea80000100a00 */
        /* <DEDUP_REMOVED lines=8> */
[----:B----4-:R-:W-:Y:S04]  /*2f310*/  LDGSTS.E [R3+0x4600], desc[UR48][R142.64], P5 ;  /* 0x046000008e037fae */ /* 0x010fe8000a921870 */
[----:B---3--:R-:W-:Y:S04]  /*2f320*/  LDGSTS.E [R3+0x4a00], desc[UR48][R144.64], P5 ;  /* 0x04a0000090037fae */ /* 0x008fe8000a921870 */
[----:B--2---:R-:W-:Y:S04]  /*2f330*/  LDGSTS.E [R3+0x4e00], desc[UR48][R146.64], P5 ;  /* 0x04e0000092037fae */ /* 0x004fe8000a921870 */
[----:B------:R-:W2:Y:S04]  /*2f340*/  LDL.LU.64 R142, [R1+0x17a8] ;  /* 0x0017a800018e7983 */ /* 0x000ea80000300a00 */
[----:B------:R-:W-:Y:S04]  /*2f350*/  LDGSTS.E [R3+0x5200], desc[UR48][R148.64], P5 ;  /* 0x0520000094037fae */ /* 0x000fe8000a921870 */
[----:B------:R-:W3:Y:S04]  /*2f360*/  LDL.LU.64 R144, [R1+0x17a0] ;  /* 0x0017a00001907983 */ /* 0x000ee80000300a00 */
[----:B------:R-:W-:Y:S04]  /*2f370*/  LDGSTS.E [R3+0x5600], desc[UR48][R150.64], P5 ;  /* 0x0560000096037fae */ /* 0x000fe8000a921870 */
[----:B------:R-:W4:Y:S04]  /*2f380*/  LDL.LU.64 R146, [R1+0x1798] ;  /* 0x0017980001927983 */ /* 0x000f280000300a00 */
[----:B------:R-:W-:Y:S04]  /*2f390*/  LDGSTS.E [R3+0x5a00], desc[UR48][R234.64], P5 ;  /* 0x05a00000ea037fae */ /* 0x000fe8000a921870 */
[----:B------:R-:W2:Y:S04]  /*2f3a0*/  LDL.LU.64 R148, [R1+0x1790] ;  /* 0x0017900001947983 */ /* 0x000ea80000300a00 */
[----:B------:R-:W-:Y:S04]  /*2f3b0*/  LDGSTS.E [R3+0x5e00], desc[UR48][R232.64], P5 ;  /* 0x05e00000e8037fae */ /* 0x000fe8000a921870 */
[----:B------:R-:W3:Y:S04]  /*2f3c0*/  LDL.LU.64 R150, [R1+0x1788] ;  /* 0x0017880001967983 */ /* 0x000ee80000300a00 */
        /* <DEDUP_REMOVED lines=19> */
[----:B------:R-:W4:Y:S04]  /*2f500*/  LDL.64 R44, [R1+0x258] ;  /* 0x00025800012c7983 */ /* 0x000f280000100a00 */
[----:B------:R-:W2:Y:S04]  /*2f510*/  LDL.64 R46, [R1+0x298] ;  /* 0x00029800012e7983 */ /* 0x000ea80000100a00 */
[----:B------:R-:W-:Y:S04]  /*2f520*/  LDGSTS.E [R3+0x22200], desc[UR48][R54.64], P5 ;  /* 0x2220000036037fae */ /* 0x000fe8000a921870 */
[----:B------:R-:W3:Y:S04]  /*2f530*/  LDL.64 R52, [R1+0x2d8] ;  /* 0x0002d80001347983 */ /* 0x000ee80000100a00 */
[----:B------:R-:W-:Y:S04]  /*2f540*/  LDGSTS.E [R3+0x22600], desc[UR48][R30.64], P5 ;  /* 0x226000001e037fae */ /* 0x000fe8000a921870 */
[----:B------:R-:W3:Y:S04]  /*2f550*/  LDL.64 R54, [R1+0x318] ;  /* 0x0003180001367983 */ /* 0x000ee80000100a00 */
[----:B------:R-:W-:Y:S04]  /*2f560*/  LDGSTS.E [R3+0x22a00], desc[UR48][R208.64], P5 ;  /* 0x22a00000d0037fae */ /* 0x000fe8000a921870 */
[----:B------:R-:W3:Y:S04]  /*2f570*/  LDL.64 R30, [R1+0x358] ;  /* 0x00035800011e7983 */ /* 0x000ee80000100a00 */
[----:B------:R-:W-:Y:S04]  /*2f580*/  LDGSTS.E [R3+0x22e00], desc[UR48][R236.64], P5 ;  /* 0x22e00000ec037fae */ /* 0x000fe8000a921870 */
[----:B------:R-:W-:Y:S04]  /*2f590*/  LDGSTS.E [R3+0x23200], desc[UR48][R238.64], P5 ;  /* 0x23200000ee037fae */ /* 0x000fe8000a921870 */
[----:B------:R-:W3:Y:S04]  /*2f5a0*/  LDL.64 R208, [R1+0x398] ;  /* 0x0003980001d07983 */ /* 0x000ee80000100a00 */
        /* <DEDUP_REMOVED lines=14> */
[----:B------:R-:W3:Y:S04]  /*2f690*/  LDL.64 R240, [R1+0x5d8] ;  /* 0x0005d80001f07983 */ /* 0x000ee80000100a00 */
[----:B------:R-:W3:Y:S04]  /*2f6a0*/  LDL.64 R196, [R1+0x598] ;  /* 0x0005980001c47983 */ /* 0x000ee80000100a00 */
[----:B------:R-:W-:Y:S04]  /*2f6b0*/  LDGSTS.E [R3+0x25200], desc[UR48][R158.64], P5 ;  /* 0x252000009e037fae */ /* 0x000fe8000a921870 */
[----:B------:R-:W-:Y:S01]  /*2f6c0*/  LDGSTS.E [R3+0x25600], desc[UR48][R156.64], P5 ;  /* 0x256000009c037fae */ /* 0x000fe2000a921870 */
[----:B-1----:R-:W-:-:S03]  /*2f6d0*/  LOP3.LUT R0, R8, 0x50, RZ, 0x3c, !PT ;  /* 0x0000005008007812 */ /* 0x002fc600078e3cff */
[----:B------:R-:W-:Y:S04]  /*2f6e0*/  LDGSTS.E [R3+0x25a00], desc[UR48][R228.64], P5 ;  /* 0x25a00000e4037fae */ /* 0x000fe8000a921870 */
[----:B------:R-:W3:Y:S04]  /*2f6f0*/  LDL.64 R158, [R1+0x618] ;  /* 0x00061800019e7983 */ /* 0x000ee80000100a00 */
[----:B------:R-:W3:Y:S04]  /*2f700*/  LDL.64 R156, [R1+0x658] ;  /* 0x00065800019c7983 */ /* 0x000ee80000100a00 */
[----:B------:R-:W-:Y:S01]  /*2f710*/  LDGSTS.E [R3+0x25e00], desc[UR48][R226.64], P5 ;  /* 0x25e00000e2037fae */ /* 0x000fe2000a921870 */
[----:B------:R-:W-:-:S03]  /*2f720*/  VIADD R0, R0, UR51 ;  /* 0x0000003300007c36 */ /* 0x000fc60008000000 */
[----:B------:R-:W-:Y:S04]  /*2f730*/  LDGSTS.E [R3+0x26200], desc[UR48][R224.64], P5 ;  /* 0x26200000e0037fae */ /* 0x000fe8000a921870 */
[----:B------:R-:W-:Y:S04]  /*2f740*/  LDGSTS.E [R3+0x26600], desc[UR48][R222.64], P5 ;  /* 0x26600000de037fae */ /* 0x000fe8000a921870 */
[----:B------:R-:W3:Y:S04]  /*2f750*/  LDL.LU.64 R228, [R1+0x1768] ;  /* 0x0017680001e47983 */ /* 0x000ee80000300a00 */
        /* <DEDUP_REMOVED lines=10> */
[----:B------:R1:W-:Y:S04]  /*2f800*/  LDGSTS.E [R3+0x27e00], desc[UR48][R210.64], P5 ;  /* 0x27e00000d2037fae */ /* 0x0003e8000a921870 */
[----:B------:R-:W3:Y:S04]  /*2f810*/  LDL.LU.64 R216, [R1+0x1738] ;  /* 0x0017380001d87983 */ /* 0x000ee80000300a00 */
[----:B------:R-:W3:Y:S04]  /*2f820*/  LDL.LU.64 R214, [R1+0x1730] ;  /* 0x0017300001d67983 */ /* 0x000ee80000300a00 */
[----:B------:R-:W3:Y:S04]  /*2f830*/  LDL.LU.64 R212, [R1+0x1728] ;  /* 0x0017280001d47983 */ /* 0x000ee80000300a00 */
[----:B------:R-:W3:Y:S04]  /*2f840*/  LDL.LU.64 R210, [R1+0x1720] ;  /* 0x0017200001d27983 */ /* 0x000ee80000300a00 */
        /* <DEDUP_REMOVED lines=12> */
[----:B----4-:R-:W-:Y:S04]  /*2f910*/  LDGSTS.E [R0+0x280], desc[UR48][R44.64], P5 ;  /* 0x002800002c007fae */ /* 0x010fe8000a921870 */
[----:B--2---:R-:W-:Y:S04]  /*2f920*/  LDGSTS.E [R0+0x680], desc[UR48][R46.64], P5 ;  /* 0x006800002e007fae */ /* 0x004fe8000a921870 */
[----:B---3--:R-:W-:Y:S04]  /*2f930*/  LDGSTS.E [R0+0xa80], desc[UR48][R52.64], P5 ;  /* 0x00a8000034007fae */ /* 0x008fe8000a921870 */
[----:B------:R-:W2:Y:S04]  /*2f940*/  LDL.64 R44, [R1+0xcf0] ;  /* 0x000cf000012c7983 */ /* 0x000ea80000100a00 */
[----:B------:R-:W-:Y:S04]  /*2f950*/  LDGSTS.E [R0+0xe80], desc[UR48][R54.64], P5 ;  /* 0x00e8000036007fae */ /* 0x000fe8000a921870 */
[----:B------:R-:W3:Y:S04]  /*2f960*/  LDL.64 R46, [R1+0xd38] ;  /* 0x000d3800012e7983 */ /* 0x000ee80000100a00 */
[----:B------:R-:W-:Y:S04]  /*2f970*/  LDGSTS.E [R0+0x1280], desc[UR48][R30.64], P5 ;  /* 0x012800001e007fae */ /* 0x000fe8000a921870 */
[----:B------:R-:W4:Y:S04]  /*2f980*/  LDL.64 R54, [R1+0x698] ;  /* 0x0006980001367983 */ /* 0x000f280000100a00 */
[----:B------:R-:W3:Y:S04]  /*2f990*/  LDL.64 R52, [R1+0xd78] ;  /* 0x000d780001347983 */ /* 0x000ee80000100a00 */
[----:B------:R-:W2:Y:S04]  /*2f9a0*/  LDL.64 R30, [R1+0x6c8] ;  /* 0x0006c800011e7983 */ /* 0x000ea80000100a00 */
        /* <DEDUP_REMOVED lines=24> */
[----:B----4-:R-:W-:Y:S04]  /*2fb30*/  LDGSTS.E [R0+0x4680], desc[UR48][R54.64], P5 ;  /* 0x0468000036007fae */ /* 0x010fe8000a921870 */
[----:B--2---:R-:W-:Y:S04]  /*2fb40*/  LDGSTS.E [R0+0x4a80], desc[UR48][R30.64], P5 ;  /* 0x04a800001e007fae */ /* 0x004fe8000a921870 */
[----:B------:R-:W2:Y:S04]  /*2fb50*/  LDL.64 R54, [R1+0xdb8] ;  /* 0x000db80001367983 */ /* 0x000ea80000100a00 */
[----:B------:R-:W4:Y:S04]  /*2fb60*/  LDL.64 R30, [R1+0xdf8] ;  /* 0x000df800011e7983 */ /* 0x000f280000100a00 */
[----:B---3--:R-:W-:Y:S04]  /*2fb70*/  LDGSTS.E [R0+0x4e80], desc[UR48][R208.64], P5 ;  /* 0x04e80000d0007fae */ /* 0x008fe8000a921870 */
        /* <DEDUP_REMOVED lines=24> */
[----:B------:R-:W3:Y:S04]  /*2fd00*/  LDL.LU.64 R240, [R1+0x16d0] ;  /* 0x0016d00001f07983 */ /* 0x000ee80000300a00 */
[----:B------:R-:W-:Y:S04]  /*2fd10*/  LDGSTS.E [R0+0x20e80], desc[UR48][R158.64], P5 ;  /* 0x20e800009e007fae */ /* 0x000fe8000a921870 */
[----:B------:R-:W-:Y:S04]  /*2fd20*/  LDGSTS.E [R0+0x21280], desc[UR48][R156.64], P5 ;  /* 0x212800009c007fae */ /* 0x000fe8000a921870 */
[----:B------:R-:W-:Y:S04]  /*2fd30*/  LDGSTS.E [R0+0x21680], desc[UR48][R32.64], P5 ;  /* 0x2168000020007fae */ /* 0x000fe8000a921870 */
[----:B------:R-:W3:Y:S04]  /*2fd40*/  LDL.64 R158, [R1+0x260] ;  /* 0x00026000019e7983 */ /* 0x000ee80000100a00 */
[----:B------:R-:W3:Y:S04]  /*2fd50*/  LDL.64 R156, [R1+0x2a0] ;  /* 0x0002a000019c7983 */ /* 0x000ee80000100a00 */
[----:B------:R-:W-:Y:S04]  /*2fd60*/  LDGSTS.E [R0+0x21a80], desc[UR48][R34.64], P5 ;  /* 0x21a8000022007fae */ /* 0x000fe8000a921870 */
[----:B------:R-:W-:Y:S04]  /*2fd70*/  LDGSTS.E [R0+0x21e80], desc[UR48][R36.64], P5 ;  /* 0x21e8000024007fae */ /* 0x000fe8000a921870 */
[----:B------:R-:W-:Y:S04]  /*2fd80*/  LDGSTS.E [R0+0x22280], desc[UR48][R38.64], P5 ;  /* 0x2228000026007fae */ /* 0x000fe8000a921870 */
[----:B------:R-:W-:Y:S04]  /*2fd90*/  LDGSTS.E [R0+0x22680], desc[UR48][R40.64], P5 ;  /* 0x2268000028007fae */ /* 0x000fe8000a921870 */
[----:B------:R-:W-:Y:S04]  /*2fda0*/  LDGSTS.E [R0+0x22a80], desc[UR48][R42.64], P5 ;  /* 0x22a800002a007fae */ /* 0x000fe8000a921870 */
[----:B------:R-:W-:Y:S04]  /*2fdb0*/  LDGSTS.E [R0+0x22e80], desc[UR48][R44.64], P5 ;  /* 0x22e800002c007fae */ /* 0x000fe8000a921870 */
[----:B------:R-:W-:Y:S04]  /*2fdc0*/  LDGSTS.E [R0+0x23280], desc[UR48][R46.64], P5 ;  /* 0x232800002e007fae */ /* 0x000fe8000a921870 */
[----:B------:R-:W-:Y:S01]  /*2fdd0*/  LDGSTS.E [R0+0x23680], desc[UR48][R52.64], P5 ;  /* 0x2368000034007fae */ /* 0x000fe2000a921870 */
[----:B-1----:R-:W-:-:S05]  /*2fde0*/  LOP3.LUT R3, R8, 0x60, RZ, 0x3c, !PT ;  /* 0x0000006008037812 */ /* 0x002fca00078e3cff */
[----:B------:R-:W-:Y:S01]  /*2fdf0*/  VIADD R3, R3, UR51 ;  /* 0x0000003303037c36 */ /* 0x000fe20008000000 */
[----:B--2---:R-:W-:Y:S04]  /*2fe00*/  LDGSTS.E [R0+0x23a80], desc[UR48][R54.64], P5 ;  /* 0x23a8000036007fae */ /* 0x004fe8000a921870 */
[----:B----4-:R-:W-:Y:S04]  /*2fe10*/  LDGSTS.E [R0+0x23e80], desc[UR48][R30.64], P5 ;  /* 0x23e800001e007fae */ /* 0x010fe8000a921870 */
[----:B------:R-:W-:Y:S04]  /*2fe20*/  LDGSTS.E [R0+0x24280], desc[UR48][R242.64], P5 ;  /* 0x24280000f2007fae */ /* 0x000fe8000a921870 */
[----:B------:R-:W-:Y:S04]  /*2fe30*/  LDGSTS.E [R0+0x24680], desc[UR48][R194.64], P5 ;  /* 0x24680000c2007fae */ /* 0x000fe8000a921870 */
[----:B------:R-:W-:Y:S04]  /*2fe40*/  LDGSTS.E [R0+0x24a80], desc[UR48][R192.64], P5 ;  /* 0x24a80000c0007fae */ /* 0x000fe8000a921870 */
[----:B------:R-:W2:Y:S04]  /*2fe50*/  LDL.LU.64 R242, [R1+0x16c8] ;  /* 0x0016c80001f27983 */ /* 0x000ea80000300a00 */
[----:B------:R-:W-:Y:S04]  /*2fe60*/  LDGSTS.E [R0+0x24e80], desc[UR48][R180.64], P5 ;  /* 0x24e80000b4007fae */ /* 0x000fe8000a921870 */
[----:B------:R-:W4:Y:S04]  /*2fe70*/  LDL.LU.64 R194, [R1+0x16c0] ;  /* 0x0016c00001c27983 */ /* 0x000f280000300a00 */
[----:B------:R-:W-:Y:S04]  /*2fe80*/  LDGSTS.E [R0+0x25280], desc[UR48][R250.64], P5 ;  /* 0x25280000fa007fae */ /* 0x000fe8000a921870 */
[----:B------:R-:W2:Y:S04]  /*2fe90*/  LDL.LU.64 R192, [R1+0x16b8] ;  /* 0x0016b80001c07983 */ /* 0x000ea80000300a00 */
[----:B------:R-:W-:Y:S04]  /*2fea0*/  LDGSTS.E [R0+0x25680], desc[UR48][R248.64], P5 ;  /* 0x25680000f8007fae */ /* 0x000fe8000a921870 */
[----:B------:R-:W4:Y:S04]  /*2feb0*/  LDL.LU.64 R180, [R1+0x16b0] ;  /* 0x0016b00001b47983 */ /* 0x000f280000300a00 */
[----:B------:R-:W-:Y:S04]  /*2fec0*/  LDGSTS.E [R0+0x25a80], desc[UR48][R178.64], P5 ;  /* 0x25a80000b2007fae */ /* 0x000fe8000a921870 */
[----:B------:R-:W-:Y:S04]  /*2fed0*/  LDGSTS.E [R0+0x25e80], desc[UR48][R176.64], P5 ;  /* 0x25e80000b0007fae */ /* 0x000fe8000a921870 */
[----:B------:R-:W-:Y:S04]  /*2fee0*/  LDGSTS.E [R0+0x26280], desc[UR48][R174.64], P5 ;  /* 0x26280000ae007fae */ /* 0x000fe8000a921870 */
[----:B------:R-:W2:Y:S04]  /*2fef0*/  LDL.64 R178, [R1+0x2e0] ;  /* 0x0002e00001b27983 */ /* 0x000ea80000100a00 */
[----:B------:R-:W4:Y:S04]  /*2ff00*/  LDL.64 R176, [R1+0x320] ;  /* 0x0003200001b07983 */ /* 0x000f280000100a00 */
[----:B------:R-:W-:Y:S04]  /*2ff10*/  LDGSTS.E [R0+0x26680], desc[UR48][R172.64], P5 ;  /* 0x26680000ac007fae */ /* 0x000fe8000a921870 */
[----:B------:R-:W4:Y:S04]  /*2ff20*/  LDL.64 R174, [R1+0x360] ;  /* 0x0003600001ae7983 */ /* 0x000f280000100a00 */
        /* <DEDUP_REMOVED lines=14> */
[----:B---3--:R-:W-:Y:S04]  /*30010*/  LDGSTS.E [R3+0x300], desc[UR48][R158.64], P5 ;  /* 0x003000009e037fae */ /* 0x008fe8000a921870 */
[----:B------:R-:W3:Y:S04]  /*30020*/  LDL.64 R160, [R1+0x5a0] ;  /* 0x0005a00001a07983 */ /* 0x000ee80000100a00 */
        /* <DEDUP_REMOVED lines=20> */
[----:B--2---:R-:W-:Y:S04]  /*30170*/  LDGSTS.E [R3+0xb00], desc[UR48][R178.64], P5 ;  /* 0x00b00000b2037fae */ /* 0x004fe8000a921870 */
[----:B----4-:R-:W-:Y:S04]  /*30180*/  LDGSTS.E [R3+0xf00], desc[UR48][R176.64], P5 ;  /* 0x00f00000b0037fae */ /* 0x010fe8000a921870 */
[----:B------:R-:W2:Y:S04]  /*30190*/  LDL.LU.64 R178, [R1+0x16a8] ;  /* 0x0016a80001b27983 */ /* 0x000ea80000300a00 */
[----:B------:R-:W4:Y:S04]  /*301a0*/  LDL.LU.64 R176, [R1+0x16a0] ;  /* 0x0016a00001b07983 */ /* 0x000f280000300a00 */
[----:B------:R-:W-:Y:S04]  /*301b0*/  LDGSTS.E [R3+0x1300], desc[UR48][R174.64], P5 ;  /* 0x01300000ae037fae */ /* 0x000fe8000a921870 */
[----:B------:R-:W-:Y:S04]  /*301c0*/  LDGSTS.E [R3+0x1700], desc[UR48][R172.64], P5 ;  /* 0x01700000ac037fae */ /* 0x000fe8000a921870 */
[----:B------:R-:W-:Y:S04]  /*301d0*/  LDGSTS.E [R3+0x1b00], desc[UR48][R248.64], P5 ;  /* 0x01b00000f8037fae */ /* 0x000fe8000a921870 */
[----:B------:R-:W2:Y:S04]  /*301e0*/  LDL.LU.64 R174, [R1+0x1698] ;  /* 0x0016980001ae7983 */ /* 0x000ea80000300a00 */
[----:B------:R-:W4:Y:S04]  /*301f0*/  LDL.LU.64 R172, [R1+0x1690] ;  /* 0x0016900001ac7983 */ /* 0x000f280000300a00 */
[----:B------:R-:W2:Y:S04]  /*30200*/  LDL.LU.64 R248, [R1+0x1688] ;  /* 0x0016880001f87983 */ /* 0x000ea80000300a00 */
[----:B------:R-:W-:Y:S04]  /*30210*/  LDGSTS.E [R3+0x1f00], desc[UR48][R250.64], P5 ;  /* 0x01f00000fa037fae */ /* 0x000fe8000a921870 */
[----:B------:R-:W-:Y:S04]  /*30220*/  LDGSTS.E [R3+0x2300], desc[UR48][R170.64], P5 ;  /* 0x02300000aa037fae */ /* 0x000fe8000a921870 */
[----:B------:R-:W-:Y:S04]  /*30230*/  LDGSTS.E [R3+0x2700], desc[UR48][R168.64], P5 ;  /* 0x02700000a8037fae */ /* 0x000fe8000a921870 */
[----:B------:R-:W4:Y:S04]  /*30240*/  LDL.LU.64 R250, [R1+0x1680] ;  /* 0x0016800001fa7983 */ /* 0x000f280000300a00 */
        /* <DEDUP_REMOVED lines=8> */
[----:B---3--:R-:W-:Y:S04]  /*302d0*/  LDGSTS.E [R3+0x3700], desc[UR48][R160.64], P5 ;  /* 0x03700000a0037fae */ /* 0x008fe8000a921870 */
[----:B------:R-:W-:Y:S04]  /*302e0*/  LDGSTS.E [R3+0x3b00], desc[UR48][R158.64], P5 ;  /* 0x03b000009e037fae */ /* 0x000fe8000a921870 */
[----:B------:R-:W-:Y:S04]  /*302f0*/  LDGSTS.E [R3+0x3f00], desc[UR48][R156.64], P5 ;  /* 0x03f000009c037fae */ /* 0x000fe8000a921870 */
[----:B------:R-:W3:Y:S04]  /*30300*/  LDL.LU.64 R160, [R1+0x1650] ;  /* 0x0016500001a07983 */ /* 0x000ee80000300a00 */
[----:B------:R-:W4:Y:S04]  /*30310*/  LDL.LU.64 R158, [R1+0x1648] ;  /* 0x00164800019e7983 */ /* 0x000f280000300a00 */
[----:B------:R-:W2:Y:S04]  /*30320*/  LDL.LU.64 R156, [R1+0x1640] ;  /* 0x00164000019c7983 */ /* 0x000ea80000300a00 */
[----:B------:R-:W-:Y:S04]  /*30330*/  LDGSTS.E [R3+0x4300], desc[UR48][R106.64], P5 ;  /* 0x043000006a037fae */ /* 0x000fe8000a921870 */
[----:B------:R1:W-:Y:S04]  /*30340*/  LDGSTS.E [R3+0x4700], desc[UR48][R24.64], P5 ;  /* 0x0470000018037fae */ /* 0x0003e8000a921870 */
[----:B------:R-:W-:Y:S04]  /*30350*/  LDGSTS.E [R3+0x4b00], desc[UR48][R104.64], P5 ;  /* 0x04b0000068037fae */ /* 0x000fe8000a921870 */
[----:B------:R-:W-:Y:S04]  /*30360*/  LDGSTS.E [R3+0x4f00], desc[UR48][R102.64], P5 ;  /* 0x04f0000066037fae */ /* 0x000fe8000a921870 */
[----:B------:R1:W-:Y:S04]  /*30370*/  LDGSTS.E [R3+0x5300], desc[UR48][R26.64], P5 ;  /* 0x053000001a037fae */ /* 0x0003e8000a921870 */
[----:B------:R1:W-:Y:S04]  /*30380*/  LDGSTS.E [R3+0x5700], desc[UR48][R28.64], P5 ;  /* 0x057000001c037fae */ /* 0x0003e8000a921870 */
        /* <DEDUP_REMOVED lines=10> */
[----:B------:R1:W-:Y:S02]  /*30430*/  LDGSTS.E [R3+0x20300], desc[UR48][R30.64], P5 ;  /* 0x203000001e037fae */ /* 0x0003e4000a921870 */
[----:B-1----:R-:W-:-:S05]  /*30440*/  LOP3.LUT R0, R8, 0x70, RZ, 0x3c, !PT ;  /* 0x0000007008007812 */ /* 0x002fca00078e3cff */
[----:B------:R-:W-:Y:S02]  /*30450*/  VIADD R0, R0, UR51 ;  /* 0x0000003300007c36 */ /* 0x000fe40008000000 */
[----:B------:R-:W-:-:S05]  /*30460*/  VIADD R252, R252, 0x7f ;  /* 0x0000007ffcfc7836 */ /* 0x000fca0000000000 */
[----:B------:R-:W-:Y:S02]  /*30470*/  ISETP.GE.AND P0, PT, R252, 0x80, PT ;  /* 0x00000080fc00780c */ /* 0x000fe40003f06270 */
[----:B------:R-:W-:Y:S02]  /*30480*/  CS2R R24, SRZ ;  /* 0x0000000000187805 */ /* 0x000fe4000001ff00 */
[----:B------:R-:W-:Y:S02]  /*30490*/  CS2R R26, SRZ ;  /* 0x00000000001a7805 */ /* 0x000fe4000001ff00 */
[----:B------:R-:W-:Y:S02]  /*304a0*/  CS2R R28, SRZ ;  /* 0x00000000001c7805 */ /* 0x000fe4000001ff00 */
[----:B------:R-:W-:Y:S02]  /*304b0*/  CS2R R30, SRZ ;  /* 0x00000000001e7805 */ /* 0x000fe4000001ff00 */
[----:B------:R-:W-:-:S02]  /*304c0*/  CS2R R32, SRZ ;  /* 0x0000000000207805 */ /* 0x000fc4000001ff00 */
[----:B------:R-:W-:Y:S02]  /*304d0*/  CS2R R34, SRZ ;  /* 0x0000000000227805 */ /* 0x000fe4000001ff00 */
[----:B------:R-:W-:Y:S02]  /*304e0*/  CS2R R36, SRZ ;  /* 0x0000000000247805 */ /* 0x000fe4000001ff00 */
[----:B------:R-:W-:Y:S02]  /*304f0*/  CS2R R38, SRZ ;  /* 0x0000000000267805 */ /* 0x000fe4000001ff00 */
[----:B------:R-:W-:Y:S02]  /*30500*/  CS2R R40, SRZ ;  /* 0x0000000000287805 */ /* 0x000fe4000001ff00 */
[----:B------:R-:W-:Y:S02]  /*30510*/  CS2R R42, SRZ ;  /* 0x00000000002a7805 */ /* 0x000fe4000001ff00 */
[----:B------:R-:W-:-:S02]  /*30520*/  CS2R R44, SRZ ;  /* 0x00000000002c7805 */ /* 0x000fc4000001ff00 */
[----:B------:R-:W-:Y:S02]  /*30530*/  CS2R R46, SRZ ;  /* 0x00000000002e7805 */ /* 0x000fe4000001ff00 */
[----:B------:R-:W-:Y:S02]  /*30540*/  CS2R R52, SRZ ;  /* 0x0000000000347805 */ /* 0x000fe4000001ff00 */
[----:B------:R-:W-:Y:S01]  /*30550*/  CS2R R54, SRZ ;  /* 0x0000000000367805 */ /* 0x000fe2000001ff00 */
[----:B--2---:R-:W-:Y:S04]  /*30560*/  LDGSTS.E [R3+0x20700], desc[UR48][R156.64], P5 ;  /* 0x207000009c037fae */ /* 0x004fe8000a921870 */
[----:B----4-:R-:W-:Y:S04]  /*30570*/  LDGSTS.E [R3+0x20b00], desc[UR48][R158.64], P5 ;  /* 0x20b000009e037fae */ /* 0x010fe8000a921870 */
[----:B---3--:R-:W-:Y:S04]  /*30580*/  LDGSTS.E [R3+0x20f00], desc[UR48][R160.64], P5 ;  /* 0x20f00000a0037fae */ /* 0x008fe8000a921870 */
[----:B------:R-:W-:Y:S04]  /*30590*/  LDGSTS.E [R3+0x21300], desc[UR48][R162.64], P5 ;  /* 0x21300000a2037fae */ /* 0x000fe8000a921870 */
[----:B------:R-:W-:Y:S04]  /*305a0*/  LDGSTS.E [R3+0x21700], desc[UR48][R164.64], P5 ;  /* 0x21700000a4037fae */ /* 0x000fe8000a921870 */
[----:B------:R-:W-:Y:S04]  /*305b0*/  LDGSTS.E [R3+0x21b00], desc[UR48][R166.64], P5 ;  /* 0x21b00000a6037fae */ /* 0x000fe8000a921870 */
[----:B------:R-:W-:Y:S04]  /*305c0*/  LDGSTS.E [R3+0x21f00], desc[UR48][R168.64], P5 ;  /* 0x21f00000a8037fae */ /* 0x000fe8000a921870 */
[----:B------:R-:W-:Y:S04]  /*305d0*/  LDGSTS.E [R3+0x22300], desc[UR48][R170.64], P5 ;  /* 0x22300000aa037fae */ /* 0x000fe8000a921870 */
[----:B------:R-:W-:Y:S04]  /*305e0*/  LDGSTS.E [R3+0x22700], desc[UR48][R250.64], P5 ;  /* 0x22700000fa037fae */ /* 0x000fe8000a921870 */
[----:B------:R-:W-:Y:S04]  /*305f0*/  LDGSTS.E [R3+0x22b00], desc[UR48][R248.64], P5 ;  /* 0x22b00000f8037fae */ /* 0x000fe8000a921870 */
[----:B------:R-:W5:Y:S04]  /*30600*/  LDL.LU.64 R156, [R1+0x1638] ;  /* 0x00163800019c7983 */ /* 0x000f680000300a00 */
        /* <DEDUP_REMOVED lines=43> */
[----:B------:R-:W-:Y:S04]  /*308c0*/  LDGSTS.E [R0+0x780], desc[UR48][R194.64], P5 ;  /* 0x00780000c2007fae */ /* 0x000fe8000a921870 */
[----:B------:R-:W-:Y:S04]  /*308d0*/  LDGSTS.E [R0+0xb80], desc[UR48][R242.64], P5 ;  /* 0x00b80000f2007fae */ /* 0x000fe8000a921870 */
[----:B------:R-:W5:Y:S04]  /*308e0*/  LDL.LU.64 R192, [R1+0x1588] ;  /* 0x0015880001c07983 */ /* 0x000f680000300a00 */
[----:B------:R-:W5:Y:S04]  /*308f0*/  LDL.LU.64 R194, [R1+0x1580] ;  /* 0x0015800001c27983 */ /* 0x000f680000300a00 */
        /* <DEDUP_REMOVED lines=48> */
[----:B------:R1:W-:Y:S04]  /*30c00*/  STL [R1], RZ ;  /* 0x000000ff01007387 */ /* 0x0003e80000100800 */
[----:B------:R1:W-:Y:S04]  /*30c10*/  STL [R1+0x4], RZ ;  /* 0x000004ff01007387 */ /* 0x0003e80000100800 */
        /* <DEDUP_REMOVED lines=105> */
[----:B------:R-:W-:Y:S04]  /*312b0*/  LDGSTS.E [R0+0x6f80], desc[UR48][R148.64], P5 ;  /* 0x06f8000094007fae */ /* 0x000fe8000a921870 */
        /* <DEDUP_REMOVED lines=54> */
[----:B------:R3:W-:Y:S04]  /*31620*/  LDGSTS.E [R0+0x27780], desc[UR48][R56.64], P5 ;  /* 0x2778000038007fae */ /* 0x0007e8000a921870 */
[----:B------:R4:W-:Y:S04]  /*31630*/  LDGSTS.E [R0+0x27b80], desc[UR48][R50.64], P5 ;  /* 0x27b8000032007fae */ /* 0x0009e8000a921870 */
[----:B------:R1:W-:Y:S01]  /*31640*/  LDGSTS.E [R0+0x27f80], desc[UR48][R48.64], P5 ;  /* 0x27f8000030007fae */ /* 0x0003e2000a921870 */
[----:B--2---:R-:W-:-:S03]  /*31650*/  CS2R R58, SRZ ;  /* 0x00000000003a7805 */ /* 0x004fc6000001ff00 */
[----:B------:R-:W0:Y:S01]  /*31660*/  LDGDEPBAR ;  /* 0x00000000000079af */ /* 0x000e220000000000 */
[----:B---3--:R-:W-:Y:S02]  /*31670*/  CS2R R56, SRZ ;  /* 0x0000000000387805 */ /* 0x008fe4000001ff00 */
[----:B------:R-:W-:Y:S02]  /*31680*/  CS2R R60, SRZ ;  /* 0x00000000003c7805 */ /* 0x000fe4000001ff00 */
[----:B------:R-:W-:Y:S02]  /*31690*/  CS2R R62, SRZ ;  /* 0x00000000003e7805 */ /* 0x000fe4000001ff00 */
[----:B----4-:R-:W-:Y:S02]  /*316a0*/  CS2R R50, SRZ ;  /* 0x0000000000327805 */ /* 0x010fe4000001ff00 */
[----:B------:R-:W-:Y:S02]  /*316b0*/  CS2R R64, SRZ ;  /* 0x0000000000407805 */ /* 0x000fe4000001ff00 */
[----:B------:R-:W-:-:S02]  /*316c0*/  CS2R R66, SRZ ;  /* 0x0000000000427805 */ /* 0x000fc4000001ff00 */
[----:B------:R-:W-:Y:S02]  /*316d0*/  CS2R R68, SRZ ;  /* 0x0000000000447805 */ /* 0x000fe4000001ff00 */
[----:B-1----:R-:W-:Y:S02]  /*316e0*/  CS2R R48, SRZ ;  /* 0x0000000000307805 */ /* 0x002fe4000001ff00 */
        /* <DEDUP_REMOVED lines=40> */
[----:B------:R-:W-:Y:S01]  /*31970*/  CS2R R150, SRZ ;  /* 0x0000000000967805 */ /* 0x000fe2000001ff00 */
[----:B------:R-:W-:Y:S06]  /*31980*/  @!P0 BRA `(.L_x_0) ;  /* 0x0000020000688947 */ /* 0x000fec0003800000 */
[----:B-----5:R-:W-:Y:S01]  /*31990*/  STL [R1+0x122c], R234 ;  /* 0x00122cea01007387 */ /* 0x020fe20000100800 */
[----:B------:R-:W-:Y:S01]  /*319a0*/  SHF.R.S32.HI R3, RZ, 0x1f, R252 ;  /* 0x0000001fff037819 */ /* 0x000fe200000114fc */
[----:B------:R-:W-:Y:S02]  /*319b0*/  USHF.L.U32 UR50, UR7, 0x7, URZ ;  /* 0x0000000707327899 */ /* 0x000fe4000800063f */
[----:B------:R-:W-:Y:S01]  /*319c0*/  STL [R1+0x1224], R235 ;  /* 0x001224eb01007387 */ /* 0x000fe20000100800 */
[----:B------:R-:W-:Y:S01]  /*319d0*/  IMAD.MOV.U32 R9, RZ, RZ, R221 ;  /* 0x000000ffff097224 */ /* 0x000fe200078e00dd */
[----:B------:R-:W-:Y:S01]  /*319e0*/  LEA.HI R3, R3, R252, RZ, 0x7 ;  /* 0x000000fc03037211 */ /* 0x000fe200078f38ff */
[----:B------:R-:W-:Y:S01]  /*319f0*/  USHF.L.U32 UR7, UR6, 0x7, URZ ;  /* 0x0000000706077899 */ /* 0x000fe2000800063f */
        /* <DEDUP_REMOVED lines=55> */
[----:B------:R1:W-:Y:S04]  /*31d70*/  STL [R1+0x1144], R155 ;  /* 0x0011449b01007387 */ /* 0x0003e80000100800 */
        /* <DEDUP_REMOVED lines=19> */
[----:B------:R-:W2:Y:S04]  /*31eb0*/  LDL.LU.64 R138, [R1+0x2a8] ;  /* 0x0002a800018a7983 */ /* 0x000ea80000300a00 */
[----:B------:R-:W3:Y:S04]  /*31ec0*/  LDL.LU.64 R148, [R1+0x428] ;  /* 0x0004280001947983 */ /* 0x000ee80000300a00 */
[----:B------:R-:W-:Y:S04]  /*31ed0*/  STL [R1+0x10f4], R187 ;  /* 0x0010f4bb01007387 */ /* 0x000fe80000100800 */
[----:B------:R-:W4:Y:S04]  /*31ee0*/  LDL.LU.64 R146, [R1+0x2e8] ;  /* 0x0002e80001927983 */ /* 0x000f280000300a00 */
[----:B------:R-:W3:Y:S04]  /*31ef0*/  LDL.LU.64 R142, [R1+0x368] ;  /* 0x00036800018e7983 */ /* 0x000ee80000300a00 */
[----:B------:R-:W4:Y:S04]  /*31f00*/  LDL.LU.64 R144, [R1+0x328] ;  /* 0x0003280001907983 */ /* 0x000f280000300a00 */
        /* <DEDUP_REMOVED lines=20> */
[----:B------:R3:W-:Y:S04]  /*32050*/  STL [R1+0x10a8], R220 ;  /* 0x0010a8dc01007387 */ /* 0x0007e80000100800 */
[----:B------:R-:W3:Y:S04]  /*32060*/  LDL.LU.64 R140, [R1+0x3a8] ;  /* 0x0003a800018c7983 */ /* 0x000ee80000300a00 */
[----:B------:R-:W3:Y:S04]  /*32070*/  LDL.LU.64 R150, [R1+0x3e8] ;  /* 0x0003e80001967983 */ /* 0x000ee80000300a00 */
[----:B------:R-:W4:Y:S04]  /*32080*/  LDL.LU.64 R124, [R1+0x268] ;  /* 0x00026800017c7983 */ /* 0x000f280000300a00 */
[----:B------:R-:W1:Y:S04]  /*32090*/  LDL.LU.64 R128, [R1+0x200] ;  /* 0x0002000001807983 */ /* 0x000e680000300a00 */
[----:B------:R-:W3:Y:S04]  /*320a0*/  LDL.LU.64 R120, [R1+0x208] ;  /* 0x0002080001787983 */ /* 0x000ee80000300a00 */
[----:B------:R-:W4:Y:S04]  /*320b0*/  LDL.LU.64 R136, [R1+0x210] ;  /* 0x0002100001887983 */ /* 0x000f280000300a00 */
[----:B------:R-:W4:Y:S04]  /*320c0*/  LDL.LU.64 R122, [R1+0x218] ;  /* 0x00021800017a7983 */ /* 0x000f280000300a00 */
[----:B------:R-:W4:Y:S01]  /*320d0*/  LDL.LU.64 R118, [R1+0x220] ;  /* 0x0002200001767983 */ /* 0x000f220000300a00 */
[----:B--2---:R-:W-:-:S02]  /*320e0*/  IMAD.MOV.U32 R130, RZ, RZ, R138 ;  /* 0x000000ffff827224 */ /* 0x004fc400078e008a */
[----:B------:R-:W-:Y:S02]  /*320f0*/  IMAD.MOV.U32 R131, RZ, RZ, R139 ;  /* 0x000000ffff837224 */ /* 0x000fe400078e008b */
[----:B------:R-:W2:Y:S04]  /*32100*/  LDL.LU.64 R138, [R1+0x228] ;  /* 0x00022800018a7983 */ /* 0x000ea80000300a00 */
[----:B------:R-:W2:Y:S04]  /*32110*/  LDL.LU.64 R132, [R1+0x230] ;  /* 0x0002300001847983 */ /* 0x000ea80000300a00 */
[----:B------:R-:W2:Y:S04]  /*32120*/  LDL.LU.64 R126, [R1+0x238] ;  /* 0x00023800017e7983 */ /* 0x000ea80000300a00 */
[----:B------:R-:W2:Y:S01]  /*32130*/  LDL.LU.64 R134, [R1+0x240] ;  /* 0x0002400001867983 */ /* 0x000ea20000300a00 */
[----:B-1----:R-:W-:-:S02]  /*32140*/  IMAD.MOV.U32 R155, RZ, RZ, R128 ;  /* 0x000000ffff9b7224 */ /* 0x002fc400078e0080 */
[----:B------:R-:W-:Y:S02]  /*32150*/  IMAD.MOV.U32 R154, RZ, RZ, R129 ;  /* 0x000000ffff9a7224 */ /* 0x000fe400078e0081 */
[----:B------:R-:W2:Y:S01]  /*32160*/  LDL.LU.64 R128, [R1+0x248] ;  /* 0x0002480001807983 */ /* 0x000ea20000300a00 */
[----:B---3--:R-:W-:Y:S02]  /*32170*/  IMAD.MOV.U32 R157, RZ, RZ, R120 ;  /* 0x000000ffff9d7224 */ /* 0x008fe400078e0078 */
[----:B------:R-:W-:Y:S02]  /*32180*/  IMAD.MOV.U32 R156, RZ, RZ, R121 ;  /* 0x000000ffff9c7224 */ /* 0x000fe400078e0079 */
[----:B------:R-:W3:Y:S01]  /*32190*/  LDL.LU.64 R120, [R1+0x250] ;  /* 0x0002500001787983 */ /* 0x000ee20000300a00 */
[----:B----4-:R-:W-:Y:S02]  /*321a0*/  IMAD.MOV.U32 R159, RZ, RZ, R136 ;  /* 0x000000ffff9f7224 */ /* 0x010fe400078e0088 */
[----:B------:R-:W-:-:S02]  /*321b0*/  IMAD.MOV.U32 R158, RZ, RZ, R137 ;  /* 0x000000ffff9e7224 */ /* 0x000fc400078e0089 */
[----:B------:R-:W4:Y:S01]  /*321c0*/  LDL.LU.64 R136, [R1+0x258] ;  /* 0x0002580001887983 */ /* 0x000f220000300a00 */
[----:B------:R-:W-:Y:S02]  /*321d0*/  IMAD.MOV.U32 R161, RZ, RZ, R122 ;  /* 0x000000ffffa17224 */ /* 0x000fe400078e007a */
[----:B------:R-:W-:Y:S02]  /*321e0*/  IMAD.MOV.U32 R160, RZ, RZ, R123 ;  /* 0x000000ffffa07224 */ /* 0x000fe400078e007b */
[----:B------:R-:W4:Y:S01]  /*321f0*/  LDL.LU.64 R122, [R1+0x260] ;  /* 0x00026000017a7983 */ /* 0x000f220000300a00 */
[----:B--2---:R-:W-:Y:S02]  /*32200*/  IMAD.MOV.U32 R165, RZ, RZ, R138 ;  /* 0x000000ffffa57224 */ /* 0x004fe400078e008a */
[----:B------:R-:W-:Y:S02]  /*32210*/  IMAD.MOV.U32 R164, RZ, RZ, R139 ;  /* 0x000000ffffa47224 */ /* 0x000fe400078e008b */
[----:B------:R-:W2:Y:S01]  /*32220*/  LDL.LU.64 R138, [R1+0x270] ;  /* 0x00027000018a7983 */ /* 0x000ea20000300a00 */
[----:B------:R-:W-:-:S02]  /*32230*/  IMAD.MOV.U32 R167, RZ, RZ, R132 ;  /* 0x000000ffffa77224 */ /* 0x000fc400078e0084 */
[----:B------:R-:W-:Y:S02]  /*32240*/  IMAD.MOV.U32 R166, RZ, RZ, R133 ;  /* 0x000000ffffa67224 */ /* 0x000fe400078e0085 */
[----:B------:R-:W2:Y:S01]  /*32250*/  LDL.LU.64 R132, [R1+0x278] ;  /* 0x0002780001847983 */ /* 0x000ea20000300a00 */
[----:B------:R-:W-:Y:S02]  /*32260*/  IMAD.MOV.U32 R169, RZ, RZ, R126 ;  /* 0x000000ffffa97224 */ /* 0x000fe400078e007e */
[----:B------:R-:W-:Y:S02]  /*32270*/  IMAD.MOV.U32 R168, RZ, RZ, R127 ;  /* 0x000000ffffa87224 */ /* 0x000fe400078e007f */
[----:B------:R-:W2:Y:S01]  /*32280*/  LDL.LU.64 R126, [R1+0x280] ;  /* 0x00028000017e7983 */ /* 0x000ea20000300a00 */
[----:B------:R-:W-:Y:S02]  /*32290*/  IMAD.MOV.U32 R171, RZ, RZ, R134 ;  /* 0x000000ffffab7224 */ /* 0x000fe400078e0086 */
[----:B------:R-:W-:-:S02]  /*322a0*/  IMAD.MOV.U32 R170, RZ, RZ, R135 ;  /* 0x000000ffffaa7224 */ /* 0x000fc400078e0087 */
[----:B------:R-:W2:Y:S01]  /*322b0*/  LDL.LU.64 R134, [R1+0x288] ;  /* 0x0002880001867983 */ /* 0x000ea20000300a00 */
[----:B------:R-:W-:Y:S02]  /*322c0*/  IMAD.MOV.U32 R173, RZ, RZ, R128 ;  /* 0x000000ffffad7224 */ /* 0x000fe400078e0080 */
[----:B------:R-:W-:Y:S02]  /*322d0*/  IMAD.MOV.U32 R172, RZ, RZ, R129 ;  /* 0x000000ffffac7224 */ /* 0x000fe400078e0081 */
[----:B------:R-:W2:Y:S01]  /*322e0*/  LDL.LU.64 R128, [R1+0x290] ;  /* 0x0002900001807983 */ /* 0x000ea20000300a00 */
[----:B---3--:R-:W-:Y:S02]  /*322f0*/  IMAD.MOV.U32 R175, RZ, RZ, R120 ;  /* 0x000000ffffaf7224 */ /* 0x008fe400078e0078 */
[----:B------:R-:W-:Y:S02]  /*32300*/  IMAD.MOV.U32 R174, RZ, RZ, R121 ;  /* 0x000000ffffae7224 */ /* 0x000fe400078e0079 */
[----:B------:R-:W3:Y:S01]  /*32310*/  LDL.LU.64 R120, [R1+0x298] ;  /* 0x0002980001787983 */ /* 0x000ee20000300a00 */
[----:B----4-:R-:W-:-:S02]  /*32320*/  IMAD.MOV.U32 R177, RZ, RZ, R136 ;  /* 0x000000ffffb17224 */ /* 0x010fc400078e0088 */
[----:B------:R-:W-:Y:S02]  /*32330*/  IMAD.MOV.U32 R176, RZ, RZ, R137 ;  /* 0x000000ffffb07224 */ /* 0x000fe400078e0089 */
[----:B------:R-:W4:Y:S01]  /*32340*/  LDL.LU.64 R136, [R1+0x2a0] ;  /* 0x0002a00001887983 */ /* 0x000f220000300a00 */
[----:B------:R-:W-:Y:S02]  /*32350*/  IMAD.MOV.U32 R181, RZ, RZ, R124 ;  /* 0x000000ffffb57224 */ /* 0x000fe400078e007c */
[----:B------:R-:W-:Y:S02]  /*32360*/  IMAD.MOV.U32 R180, RZ, RZ, R125 ;  /* 0x000000ffffb47224 */ /* 0x000fe400078e007d */
[----:B------:R-:W3:Y:S01]  /*32370*/  LDL.LU.64 R124, [R1+0x2b0] ;  /* 0x0002b000017c7983 */ /* 0x000ee20000300a00 */
[----:B------:R-:W-:Y:S02]  /*32380*/  IMAD.MOV.U32 R179, RZ, RZ, R122 ;  /* 0x000000ffffb37224 */ /* 0x000fe400078e007a */
[----:B------:R-:W-:-:S02]  /*32390*/  IMAD.MOV.U32 R178, RZ, RZ, R123 ;  /* 0x000000ffffb27224 */ /* 0x000fc400078e007b */
[----:B------:R-:W-:Y:S02]  /*323a0*/  IMAD.MOV.U32 R197, RZ, RZ, R130 ;  /* 0x000000ffffc57224 */ /* 0x000fe400078e0082 */
[----:B------:R-:W-:Y:S02]  /*323b0*/  IMAD.MOV.U32 R196, RZ, RZ, R131 ;  /* 0x000000ffffc47224 */ /* 0x000fe400078e0083 */
[----:B--2---:R-:W-:Y:S02]  /*323c0*/  IMAD.MOV.U32 R183, RZ, RZ, R138 ;  /* 0x000000ffffb77224 */ /* 0x004fe400078e008a */
        /* <DEDUP_REMOVED lines=8> */
[----:B------:R-:W-:Y:S02]  /*32450*/  IMAD.MOV.U32 R189, RZ, RZ, R134 ;  /* 0x000000ffffbd7224 */ /* 0x000fe400078e0086 */
[----:B------:R-:W-:Y:S02]  /*32460*/  IMAD.MOV.U32 R188, RZ, RZ, R135 ;  /* 0x000000ffffbc7224 */ /* 0x000fe400078e0087 */
[----:B------:R-:W2:Y:S04]  /*32470*/  LDL.LU.64 R134, [R1+0x2d0] ;  /* 0x0002d00001867983 */ /* 0x000ea80000300a00 */
[----:B------:R-:W2:Y:S01]  /*32480*/  LDL.LU.64 R122, [R1+0x2d8] ;  /* 0x0002d800017a7983 */ /* 0x000ea20000300a00 */
[----:B------:R-:W-:-:S02]  /*32490*/  IMAD.MOV.U32 R191, RZ, RZ, R128 ;  /* 0x000000ffffbf7224 */ /* 0x000fc400078e0080 */
[----:B------:R-:W-:Y:S02]  /*324a0*/  IMAD.MOV.U32 R190, RZ, RZ, R129 ;  /* 0x000000ffffbe7224 */ /* 0x000fe400078e0081 */
[----:B------:R-:W-:Y:S02]  /*324b0*/  IMAD.MOV.U32 R128, RZ, RZ, R144 ;  /* 0x000000ffff807224 */ /* 0x000fe400078e0090 */
[----:B------:R-:W-:Y:S02]  /*324c0*/  IMAD.MOV.U32 R129, RZ, RZ, R145 ;  /* 0x000000ffff817224 */ /* 0x000fe400078e0091 */
[----:B------:R-:W2:Y:S01]  /*324d0*/  LDL.LU.64 R144, [R1+0x2e0] ;  /* 0x0002e00001907983 */ /* 0x000ea20000300a00 */
[----:B----4-:R-:W-:Y:S02]  /*324e0*/  IMAD.MOV.U32 R195, RZ, RZ, R136 ;  /* 0x000000ffffc37224 */ /* 0x010fe400078e0088 */
[----:B------:R-:W-:Y:S02]  /*324f0*/  IMAD.MOV.U32 R194, RZ, RZ, R137 ;  /* 0x000000ffffc27224 */ /* 0x000fe400078e0089 */
[----:B------:R-:W4:Y:S04]  /*32500*/  LDL.LU.64 R136, [R1+0x2f0] ;  /* 0x0002f00001887983 */ /* 0x000f280000300a00 */
[----:B------:R-:W4:Y:S01]  /*32510*/  LDL.LU.64 R130, [R1+0x2f8] ;  /* 0x0002f80001827983 */ /* 0x000f220000300a00 */
[----:B---3--:R-:W-:-:S02]  /*32520*/  IMAD.MOV.U32 R199, RZ, RZ, R124 ;  /* 0x000000ffffc77224 */ /* 0x008fc400078e007c */
[----:B------:R-:W-:Y:S02]  /*32530*/  IMAD.MOV.U32 R198, RZ, RZ, R125 ;  /* 0x000000ffffc67224 */ /* 0x000fe400078e007d */
[----:B------:R-:W3:Y:S01]  /*32540*/  LDL.LU.64 R124, [R1+0x300] ;  /* 0x00030000017c7983 */ /* 0x000ee20000300a00 */
[----:B------:R-:W-:Y:S02]  /*32550*/  IMAD.MOV.U32 R213, RZ, RZ, R146 ;  /* 0x000000ffffd57224 */ /* 0x000fe400078e0092 */
[----:B------:R-:W-:Y:S02]  /*32560*/  IMAD.MOV.U32 R212, RZ, RZ, R147 ;  /* 0x000000ffffd47224 */ /* 0x000fe400078e0093 */
[----:B------:R-:W-:Y:S02]  /*32570*/  IMAD.MOV.U32 R146, RZ, RZ, R148 ;  /* 0x000000ffff927224 */ /* 0x000fe400078e0094 */
[----:B------:R-:W-:Y:S02]  /*32580*/  IMAD.MOV.U32 R147, RZ, RZ, R149 ;  /* 0x000000ffff937224 */ /* 0x000fe400078e0095 */
[----:B--2---:R-:W-:-:S02]  /*32590*/  IMAD.MOV.U32 R201, RZ, RZ, R138 ;  /* 0x000000ffffc97224 */ /* 0x004fc400078e008a */
        /* <DEDUP_REMOVED lines=10> */
[----:B------:R-:W-:Y:S02]  /*32640*/  IMAD.MOV.U32 R134, RZ, RZ, R142 ;  /* 0x000000ffff867224 */ /* 0x000fe400078e008e */
[----:B------:R-:W-:Y:S02]  /*32650*/  IMAD.MOV.U32 R135, RZ, RZ, R143 ;  /* 0x000000ffff877224 */ /* 0x000fe400078e008f */
[----:B------:R-:W2:Y:S01]  /*32660*/  LDL.LU.64 R142, [R1+0x320] ;  /* 0x00032000018e7983 */ /* 0x000ea20000300a00 */
[----:B------:R-:W-:-:S02]  /*32670*/  IMAD.MOV.U32 R211, RZ, RZ, R144 ;  /* 0x000000ffffd37224 */ /* 0x000fc400078e0090 */
[----:B------:R-:W-:Y:S02]  /*32680*/  IMAD.MOV.U32 R210, RZ, RZ, R145 ;  /* 0x000000ffffd27224 */ /* 0x000fe400078e0091 */
[----:B------:R-:W2:Y:S04]  /*32690*/  LDL.LU.64 R144, [R1+0x330] ;  /* 0x0003300001907983 */ /* 0x000ea80000300a00 */
[----:B------:R-:W2:Y:S01]  /*326a0*/  LDL.LU.64 R148, [R1+0x338] ;  /* 0x0003380001947983 */ /* 0x000ea20000300a00 */
[----:B----4-:R-:W-:Y:S02]  /*326b0*/  IMAD.MOV.U32 R215, RZ, RZ, R136 ;  /* 0x000000ffffd77224 */ /* 0x010fe400078e0088 */
[----:B------:R-:W-:Y:S02]  /*326c0*/  IMAD.MOV.U32 R214, RZ, RZ, R137 ;  /* 0x000000ffffd67224 */ /* 0x000fe400078e0089 */
[----:B------:R-:W4:Y:S01]  /*326d0*/  LDL.LU.64 R136, [R1+0x340] ;  /* 0x0003400001887983 */ /* 0x000f220000300a00 */
[----:B------:R-:W-:-:S02]  /*326e0*/  IMAD.MOV.U32 R217, RZ, RZ, R130 ;  /* 0x000000ffffd97224 */ /* 0x000fc400078e0082 */
[----:B------:R-:W-:Y:S02]  /*326f0*/  IMAD.MOV.U32 R216, RZ, RZ, R131 ;  /* 0x000000ffffd87224 */ /* 0x000fe400078e0083 */
[----:B------:R-:W4:Y:S01]  /*32700*/  LDL.LU.64 R130, [R1+0x348] ;  /* 0x0003480001827983 */ /* 0x000f220000300a00 */
[----:B---3--:R-:W-:Y:S02]  /*32710*/  IMAD.MOV.U32 R219, RZ, RZ, R124 ;  /* 0x000000ffffdb7224 */ /* 0x008fe400078e007c */
        /* <DEDUP_REMOVED lines=8> */
[----:B------:R-:W-:Y:S02]  /*327a0*/  IMAD.MOV.U32 R138, RZ, RZ, R140 ;  /* 0x000000ffff8a7224 */ /* 0x000fe400078e008c */
[----:B------:R-:W-:-:S02]  /*327b0*/  IMAD.MOV.U32 R139, RZ, RZ, R141 ;  /* 0x000000ffff8b7224 */ /* 0x000fc400078e008d */
[----:B------:R-:W2:Y:S01]  /*327c0*/  LDL.LU.64 R140, [R1+0x358] ;  /* 0x00035800018c7983 */ /* 0x000ea20000300a00 */
[----:B------:R-:W-:Y:S02]  /*327d0*/  IMAD.MOV.U32 R223, RZ, RZ, R132 ;  /* 0x000000ffffdf7224 */ /* 0x000fe400078e0084 */
[----:B------:R-:W-:Y:S02]  /*327e0*/  IMAD.MOV.U32 R222, RZ, RZ, R133 ;  /* 0x000000ffffde7224 */ /* 0x000fe400078e0085 */
[----:B------:R-:W3:Y:S01]  /*327f0*/  LDL.LU.64 R132, [R1+0x360] ;  /* 0x0003600001847983 */ /* 0x000ee20000300a00 */
[----:B------:R-:W-:Y:S02]  /*32800*/  IMAD.MOV.U32 R227, RZ, RZ, R142 ;  /* 0x000000ffffe37224 */ /* 0x000fe400078e008e */
[----:B------:R-:W-:Y:S02]  /*32810*/  IMAD.MOV.U32 R226, RZ, RZ, R143 ;  /* 0x000000ffffe27224 */ /* 0x000fe400078e008f */
[----:B------:R-:W3:Y:S04]  /*32820*/  LDL.LU.64 R142, [R1+0x370] ;  /* 0x00037000018e7983 */ /* 0x000ee80000300a00 */
[----:B------:R-:W3:Y:S01]  /*32830*/  LDL.LU.64 R128, [R1+0x378] ;  /* 0x0003780001807983 */ /* 0x000ee20000300a00 */
[----:B------:R-:W-:-:S02]  /*32840*/  IMAD.MOV.U32 R225, RZ, RZ, R126 ;  /* 0x000000ffffe17224 */ /* 0x000fc400078e007e */
[----:B------:R-:W-:Y:S02]  /*32850*/  IMAD.MOV.U32 R224, RZ, RZ, R127 ;  /* 0x000000ffffe07224 */ /* 0x000fe400078e007f */
[----:B------:R-:W-:Y:S02]  /*32860*/  IMAD.MOV.U32 R231, RZ, RZ, R144 ;  /* 0x000000ffffe77224 */ /* 0x000fe400078e0090 */
[----:B------:R-:W-:Y:S02]  /*32870*/  IMAD.MOV.U32 R230, RZ, RZ, R145 ;  /* 0x000000ffffe67224 */ /* 0x000fe400078e0091 */
[----:B------:R-:W3:Y:S01]  /*32880*/  LDL.LU.64 R144, [R1+0x380] ;  /* 0x0003800001907983 */ /* 0x000ee20000300a00 */
[----:B------:R-:W-:Y:S02]  /*32890*/  IMAD.MOV.U32 R233, RZ, RZ, R148 ;  /* 0x000000ffffe97224 */ /* 0x000fe400078e0094 */
[----:B------:R-:W-:Y:S02]  /*328a0*/  IMAD.MOV.U32 R232, RZ, RZ, R149 ;  /* 0x000000ffffe87224 */ /* 0x000fe400078e0095 */
[----:B------:R-:W3:Y:S04]  /*328b0*/  LDL.LU.64 R148, [R1+0x388] ;  /* 0x0003880001947983 */ /* 0x000ee80000300a00 */
[----:B------:R-:W3:Y:S01]  /*328c0*/  LDL.LU.64 R126, [R1+0x390] ;  /* 0x00039000017e7983 */ /* 0x000ee20000300a00 */
[----:B----4-:R-:W-:-:S02]  /*328d0*/  IMAD.MOV.U32 R235, RZ, RZ, R136 ;  /* 0x000000ffffeb7224 */ /* 0x010fc400078e0088 */
[----:B------:R-:W-:Y:S02]  /*328e0*/  IMAD.MOV.U32 R234, RZ, RZ, R137 ;  /* 0x000000ffffea7224 */ /* 0x000fe400078e0089 */
[----:B------:R-:W-:Y:S02]  /*328f0*/  IMAD.MOV.U32 R136, RZ, RZ, R150 ;  /* 0x000000ffff887224 */ /* 0x000fe400078e0096 */
[----:B------:R-:W-:Y:S02]  /*32900*/  IMAD.MOV.U32 R137, RZ, RZ, R151 ;  /* 0x000000ffff897224 */ /* 0x000fe400078e0097 */
[----:B------:R-:W4:Y:S01]  /*32910*/  LDL.LU.64 R150, [R1+0x398] ;  /* 0x0003980001967983 */ /* 0x000f220000300a00 */
[----:B------:R-:W-:Y:S02]  /*32920*/  IMAD.MOV.U32 R237, RZ, RZ, R130 ;  /* 0x000000ffffed7224 */ /* 0x000fe400078e0082 */
[----:B------:R-:W-:Y:S02]  /*32930*/  IMAD.MOV.U32 R236, RZ, RZ, R131 ;  /* 0x000000ffffec7224 */ /* 0x000fe400078e0083 */
[----:B------:R-:W4:Y:S01]  /*32940*/  LDL.LU.64 R130, [R1+0x3a0] ;  /* 0x0003a00001827983 */ /* 0x000f220000300a00 */
[----:B------:R-:W-:-:S02]  /*32950*/  IMAD.MOV.U32 R15, RZ, RZ, R240 ;  /* 0x000000ffff0f7224 */ /* 0x000fc400078e00f0 */
[----:B------:R-:W-:Y:S02]  /*32960*/  IMAD.MOV.U32 R14, RZ, RZ, R241 ;  /* 0x000000ffff0e7224 */ /* 0x000fe400078e00f1 */
[----:B------:R-:W-:Y:S02]  /*32970*/  IMAD.MOV.U32 R17, RZ, RZ, R242 ;  /* 0x000000ffff117224 */ /* 0x000fe400078e00f2 */
[----:B------:R-:W-:Y:S02]  /*32980*/  IMAD.MOV.U32 R16, RZ, RZ, R243 ;  /* 0x000000ffff107224 */ /* 0x000fe400078e00f3 */
[----:B------:R-:W-:Y:S02]  /*32990*/  IMAD.MOV.U32 R19, RZ, RZ, R244 ;  /* 0x000000ffff137224 */ /* 0x000fe400078e00f4 */
[----:B------:R-:W-:Y:S02]  /*329a0*/  IMAD.MOV.U32 R18, RZ, RZ, R245 ;  /* 0x000000ffff127224 */ /* 0x000fe400078e00f5 */
        /* <DEDUP_REMOVED lines=8> */
[----:B--2---:R-:W-:Y:S02]  /*32a30*/  IMAD.MOV.U32 R241, RZ, RZ, R140 ;  /* 0x000000fffff17224 */ /* 0x004fe400078e008c */
[----:B------:R-:W-:Y:S02]  /*32a40*/  IMAD.MOV.U32 R240, RZ, RZ, R141 ;  /* 0x000000fffff07224 */ /* 0x000fe400078e008d */
[----:B------:R-:W2:Y:S01]  /*32a50*/  LDL.LU.64 R140, [R1+0x3b0] ;  /* 0x0003b000018c7983 */ /* 0x000ea20000300a00 */
[----:B---3--:R-:W-:Y:S02]  /*32a60*/  IMAD.MOV.U32 R243, RZ, RZ, R132 ;  /* 0x000000fffff37224 */ /* 0x008fe400078e0084 */
[----:B------:R-:W-:Y:S02]  /*32a70*/  IMAD.MOV.U32 R242, RZ, RZ, R133 ;  /* 0x000000fffff27224 */ /* 0x000fe400078e0085 */
[----:B------:R-:W3:Y:S04]  /*32a80*/  LDL.LU.64 R132, [R1+0x3b8] ;  /* 0x0003b80001847983 */ /* 0x000ee80000300a00 */
[----:B------:R-:W3:Y:S01]  /*32a90*/  LDL.LU.64 R134, [R1+0x3c0] ;  /* 0x0003c00001867983 */ /* 0x000ee20000300a00 */
[----:B------:R-:W-:-:S02]  /*32aa0*/  IMAD.MOV.U32 R247, RZ, RZ, R142 ;  /* 0x000000fffff77224 */ /* 0x000fc400078e008e */
[----:B------:R-:W-:Y:S02]  /*32ab0*/  IMAD.MOV.U32 R246, RZ, RZ, R143 ;  /* 0x000000fffff67224 */ /* 0x000fe400078e008f */
[----:B------:R-:W3:Y:S01]  /*32ac0*/  LDL.LU.64 R142, [R1+0x3c8] ;  /* 0x0003c800018e7983 */ /* 0x000ee20000300a00 */
[----:B------:R-:W-:Y:S02]  /*32ad0*/  IMAD.MOV.U32 R249, RZ, RZ, R128 ;  /* 0x000000fffff97224 */ /* 0x000fe400078e0080 */
[----:B------:R-:W-:Y:S02]  /*32ae0*/  IMAD.MOV.U32 R248, RZ, RZ, R129 ;  /* 0x000000fffff87224 */ /* 0x000fe400078e0081 */
[----:B------:R-:W3:Y:S01]  /*32af0*/  LDL.LU.64 R128, [R1+0x3d0] ;  /* 0x0003d00001807983 */ /* 0x000ee20000300a00 */
[----:B------:R-:W-:Y:S02]  /*32b00*/  IMAD.MOV.U32 R251, RZ, RZ, R144 ;  /* 0x000000fffffb7224 */ /* 0x000fe400078e0090 */
[----:B------:R-:W-:-:S02]  /*32b10*/  IMAD.MOV.U32 R250, RZ, RZ, R145 ;  /* 0x000000fffffa7224 */ /* 0x000fc400078e0091 */
[----:B------:R-:W-:Y:S02]  /*32b20*/  IMAD.MOV.U32 R144, RZ, RZ, R146 ;  /* 0x000000ffff907224 */ /* 0x000fe400078e0092 */
[----:B------:R-:W-:Y:S02]  /*32b30*/  IMAD.MOV.U32 R145, RZ, RZ, R147 ;  /* 0x000000ffff917224 */ /* 0x000fe400078e0093 */
[----:B------:R-:W3:Y:S01]  /*32b40*/  LDL.LU.64 R146, [R1+0x3d8] ;  /* 0x0003d80001927983 */ /* 0x000ee20000300a00 */
[----:B------:R-:W-:-:S03]  /*32b50*/  IMAD.MOV.U32 R252, RZ, RZ, R149 ;  /* 0x000000fffffc7224 */ /* 0x000fc600078e0095 */
[----:B------:R1:W-:Y:S01]  /*32b60*/  STL [R1+0x200], R148 ;  /* 0x0002009401007387 */ /* 0x0003e20000100800 */
[----:B------:R-:W-:-:S03]  /*32b70*/  IMAD.MOV.U32 R0, RZ, RZ, R127 ;  /* 0x000000ffff007224 */ /* 0x000fc600078e007f */
[----:B-1----:R-:W3:Y:S04]  /*32b80*/  LDL.LU.64 R148, [R1+0x3e0] ;  /* 0x0003e00001947983 */ /* 0x002ee80000300a00 */
[----:B------:R-:W-:Y:S04]  /*32b90*/  STL [R1+0x208], R126 ;  /* 0x0002087e01007387 */ /* 0x000fe80000100800 */
[----:B------:R1:W-:Y:S04]  /*32ba0*/  STL [R1+0x204], R0 ;  /* 0x0002040001007387 */ /* 0x0003e80000100800 */
[----:B----4-:R4:W-:Y:S01]  /*32bb0*/  STL [R1+0x210], R150 ;  /* 0x0002109601007387 */ /* 0x0109e20000100800 */
[----:B-1----:R-:W-:-:S03]  /*32bc0*/  IMAD.MOV.U32 R0, RZ, RZ, R151 ;  /* 0x000000ffff007224 */ /* 0x002fc600078e0097 */
[----:B----4-:R-:W4:Y:S04]  /*32bd0*/  LDL.LU.64 R150, [R1+0x3f0] ;  /* 0x0003f00001967983 */ /* 0x010f280000300a00 */
[----:B------:R1:W-:Y:S04]  /*32be0*/  STL [R1+0x20c], R0 ;  /* 0x00020c0001007387 */ /* 0x0003e80000100800 */
[----:B------:R1:W-:Y:S02]  /*32bf0*/  STL [R1+0x218], R130 ;  /* 0x0002188201007387 */ /* 0x0003e40000100800 */
[----:B-1----:R-:W-:-:S02]  /*32c00*/  IMAD.MOV.U32 R0, RZ, RZ, R131 ;  /* 0x000000ffff007224 */ /* 0x002fc400078e0083 */
[----:B------:R-:W4:Y:S04]  /*32c10*/  LDL.LU.64 R130, [R1+0x3f8] ;  /* 0x0003f80001827983 */ /* 0x000f280000300a00 */
[----:B------:R1:W-:Y:S04]  /*32c20*/  STL [R1+0x214], R0 ;  /* 0x0002140001007387 */ /* 0x0003e80000100800 */
[----:B------:R1:W-:Y:S02]  /*32c30*/  STL [R1+0x220], R138 ;  /* 0x0002208a01007387 */ /* 0x0003e40000100800 */
[----:B-1----:R-:W-:-:S02]  /*32c40*/  IMAD.MOV.U32 R0, RZ, RZ, R139 ;  /* 0x000000ffff007224 */ /* 0x002fc400078e008b */
[----:B------:R-:W4:Y:S04]  /*32c50*/  LDL.LU.64 R138, [R1+0x400] ;  /* 0x00040000018a7983 */ /* 0x000f280000300a00 */
[----:B------:R1:W-:Y:S04]  /*32c60*/  STL [R1+0x21c], R0 ;  /* 0x00021c0001007387 */ /* 0x0003e80000100800 */
[----:B--2---:R2:W-:Y:S01]  /*32c70*/  STL [R1+0x228], R140 ;  /* 0x0002288c01007387 */ /* 0x0045e20000100800 */
[----:B-1----:R-:W-:-:S03]  /*32c80*/  IMAD.MOV.U32 R0, RZ, RZ, R141 ;  /* 0x000000ffff007224 */ /* 0x002fc600078e008d */
[----:B--2---:R-:W2:Y:S04]  /*32c90*/  LDL.LU.64 R140, [R1+0x408] ;  /* 0x00040800018c7983 */ /* 0x004ea80000300a00 */
[----:B------:R1:W-:Y:S04]  /*32ca0*/  STL [R1+0x224], R0 ;  /* 0x0002240001007387 */ /* 0x0003e80000100800 */
[----:B---3--:R3:W-:Y:S01]  /*32cb0*/  STL [R1+0x230], R132 ;  /* 0x0002308401007387 */ /* 0x0087e20000100800 */
[----:B-1----:R-:W-:-:S03]  /*32cc0*/  IMAD.MOV.U32 R0, RZ, RZ, R133 ;  /* 0x000000ffff007224 */ /* 0x002fc600078e0085 */
[----:B---3--:R-:W3:Y:S04]  /*32cd0*/  LDL.LU.64 R132, [R1+0x410] ;  /* 0x0004100001847983 */ /* 0x008ee80000300a00 */
[----:B------:R1:W-:Y:S04]  /*32ce0*/  STL [R1+0x22c], R0 ;  /* 0x00022c0001007387 */ /* 0x0003e80000100800 */
[----:B------:R1:W-:Y:S02]  /*32cf0*/  STL [R1+0x238], R134 ;  /* 0x0002388601007387 */ /* 0x0003e40000100800 */
[----:B-1----:R-:W-:-:S02]  /*32d00*/  IMAD.MOV.U32 R0, RZ, RZ, R135 ;  /* 0x000000ffff007224 */ /* 0x002fc400078e0087 */
[----:B------:R-:W3:Y:S04]  /*32d10*/  LDL.LU.64 R134, [R1+0x418] ;  /* 0x0004180001867983 */ /* 0x000ee80000300a00 */
[----:B------:R1:W-:Y:S04]  /*32d20*/  STL [R1+0x234], R0 ;  /* 0x0002340001007387 */ /* 0x0003e80000100800 */
[----:B------:R1:W-:Y:S02]  /*32d30*/  STL [R1+0x240], R142 ;  /* 0x0002408e01007387 */ /* 0x0003e40000100800 */
[----:B-1----:R-:W-:-:S02]  /*32d40*/  IMAD.MOV.U32 R0, RZ, RZ, R143 ;  /* 0x000000ffff007224 */ /* 0x002fc400078e008f */
[----:B------:R-:W3:Y:S04]  /*32d50*/  LDL.LU.64 R142, [R1+0x420] ;  /* 0x00042000018e7983 */ /* 0x000ee80000300a00 */
[----:B------:R1:W-:Y:S04]  /*32d60*/  STL [R1+0x23c], R0 ;  /* 0x00023c0001007387 */ /* 0x0003e80000100800 */
[----:B------:R-:W-:Y:S01]  /*32d70*/  STL [R1+0x248], R128 ;  /* 0x0002488001007387 */ /* 0x000fe20000100800 */
[----:B-1----:R-:W-:-:S05]  /*32d80*/  IMAD.MOV.U32 R0, RZ, RZ, R129 ;  /* 0x000000ffff007224 */ /* 0x002fca00078e0081 */
[----:B------:R1:W-:Y:S04]  /*32d90*/  STL [R1+0x244], R0 ;  /* 0x0002440001007387 */ /* 0x0003e80000100800 */
[----:B------:R1:W-:Y:S02]  /*32da0*/  STL [R1+0x250], R146 ;  /* 0x0002509201007387 */ /* 0x0003e40000100800 */
[----:B-1----:R-:W-:Y:S02]  /*32db0*/  IMAD.MOV.U32 R0, RZ, RZ, R147 ;  /* 0x000000ffff007224 */ /* 0x002fe400078e0093 */
[----:B------:R-:W3:Y:S04]  /*32dc0*/  LDL.LU.64 R146, [R1+0x430] ;  /* 0x0004300001927983 */ /* 0x000ee80000300a00 */
        /* <DEDUP_REMOVED lines=1569> */
[----:B------:R-:W-:Y:S04]  /*38fe0*/  STL [R1+0xe98], R134 ;  /* 0x000e988601007387 */ /* 0x000fe80000100800 */
[----:B------:R-:W3:Y:S01]  /*38ff0*/  LDL.LU.64 R128, [R1+0x1078] ;  /* 0x0010780001807983 */ /* 0x000ee20000300a00 */
        /* <DEDUP_REMOVED lines=18> */
[----:B------:R-:W-:Y:S04]  /*39120*/  STL [R1+0xec0], R136 ;  /* 0x000ec08801007387 */ /* 0x000fe80000100800 */
[----:B------:R-:W3:Y:S01]  /*39130*/  LDL.64 R134, [R1+0x1238] ;  /* 0x0012380001867983 */ /* 0x000ee20000100a00 */
[----:B-1----:R-:W-:-:S05]  /*39140*/  IMAD.MOV.U32 R0, RZ, RZ, R137 ;  /* 0x000000ffff007224 */ /* 0x002fca00078e0089 */
[----:B------:R4:W-:Y:S02]  /*39150*/  STL [R1+0xebc], R0 ;  /* 0x000ebc0001007387 */ /* 0x0009e40000100800 */
[----:B----4-:R-:W-:Y:S02]  /*39160*/  IMAD.MOV.U32 R0, RZ, RZ, R151 ;  /* 0x000000ffff007224 */ /* 0x010fe400078e0097 */
[----:B------:R1:W-:Y:S04]  /*39170*/  STL [R1+0xec8], R150 ;  /* 0x000ec89601007387 */ /* 0x0003e80000100800 */
[----:B-1----:R-:W4:Y:S04]  /*39180*/  LDL.LU.64 R150, [R1+0x1240] ;  /* 0x0012400001967983 */ /* 0x002f280000300a00 */
[----:B------:R1:W-:Y:S04]  /*39190*/  STL [R1+0xec4], R0 ;  /* 0x000ec40001007387 */ /* 0x0003e80000100800 */
[----:B------:R1:W-:Y:S04]  /*391a0*/  STL [R1+0xed0], R130 ;  /* 0x000ed08201007387 */ /* 0x0003e80000100800 */
[----:B------:R-:W4:Y:S01]  /*391b0*/  LDL.LU.64 R136, [R1+0x1248] ;  /* 0x0012480001887983 */ /* 0x000f220000300a00 */
[----:B-1----:R-:W-:-:S03]  /*391c0*/  IMAD.MOV.U32 R0, RZ, RZ, R131 ;  /* 0x000000ffff007224 */ /* 0x002fc600078e0083 */
[----:B------:R-:W-:Y:S04]  /*391d0*/  STL [R1+0xed8], R138 ;  /* 0x000ed88a01007387 */ /* 0x000fe80000100800 */
[----:B------:R1:W-:Y:S04]  /*391e0*/  STL [R1+0xecc], R0 ;  /* 0x000ecc0001007387 */ /* 0x0003e80000100800 */
[----:B------:R-:W4:Y:S01]  /*391f0*/  LDL.LU.64 R130, [R1+0x1250] ;  /* 0x0012500001827983 */ /* 0x000f220000300a00 */
[----:B-1----:R-:W-:-:S03]  /*39200*/  IMAD.MOV.U32 R0, RZ, RZ, R139 ;  /* 0x000000ffff007224 */ /* 0x002fc600078e008b */
[----:B--2---:R-:W-:Y:S04]  /*39210*/  STL [R1+0xee0], R140 ;  /* 0x000ee08c01007387 */ /* 0x004fe80000100800 */
[----:B------:R1:W-:Y:S04]  /*39220*/  STL [R1+0xed4], R0 ;  /* 0x000ed40001007387 */ /* 0x0003e80000100800 */
[----:B------:R-:W2:Y:S01]  /*39230*/  LDL.LU.64 R138, [R1+0x1258] ;  /* 0x00125800018a7983 */ /* 0x000ea20000300a00 */
[----:B-1----:R-:W-:-:S03]  /*39240*/  IMAD.MOV.U32 R0, RZ, RZ, R141 ;  /* 0x000000ffff007224 */ /* 0x002fc600078e008d */
[----:B---3--:R-:W-:Y:S04]  /*39250*/  STL [R1+0xee8], R132 ;  /* 0x000ee88401007387 */ /* 0x008fe80000100800 */
[----:B------:R1:W-:Y:S04]  /*39260*/  STL [R1+0xedc], R0 ;  /* 0x000edc0001007387 */ /* 0x0003e80000100800 */
[----:B------:R-:W3:Y:S01]  /*39270*/  LDL.LU.64 R140, [R1+0x1260] ;  /* 0x00126000018c7983 */ /* 0x000ee20000300a00 */
[----:B-1----:R-:W-:-:S03]  /*39280*/  IMAD.MOV.U32 R0, RZ, RZ, R133 ;  /* 0x000000ffff007224 */ /* 0x002fc600078e0085 */
[----:B------:R-:W-:Y:S04]  /*39290*/  STL [R1+0xef0], R128 ;  /* 0x000ef08001007387 */ /* 0x000fe80000100800 */
[----:B------:R1:W-:Y:S04]  /*392a0*/  STL [R1+0xee4], R0 ;  /* 0x000ee40001007387 */ /* 0x0003e80000100800 */
[----:B------:R-:W3:Y:S01]  /*392b0*/  LDL.LU.64 R132, [R1+0x1268] ;  /* 0x0012680001847983 */ /* 0x000ee20000300a00 */
[----:B-1----:R-:W-:-:S03]  /*392c0*/  IMAD.MOV.U32 R0, RZ, RZ, R129 ;  /* 0x000000ffff007224 */ /* 0x002fc600078e0081 */
[----:B------:R-:W-:Y:S04]  /*392d0*/  STL [R1+0xef8], R142 ;  /* 0x000ef88e01007387 */ /* 0x000fe80000100800 */
        /* <DEDUP_REMOVED lines=22> */
[----:B------:R-:W-:Y:S04]  /*39440*/  STL [R1+0xf28], R136 ;  /* 0x000f288801007387 */ /* 0x000fe80000100800 */
[----:B------:R1:W-:Y:S04]  /*39450*/  STL [R1+0xf1c], R0 ;  /* 0x000f1c0001007387 */ /* 0x0003e80000100800 */
[----:B----4-:R-:W4:Y:S01]  /*39460*/  LDL.LU.64 R150, [R1+0x1298] ;  /* 0x0012980001967983 */ /* 0x010f220000300a00 */
        /* <DEDUP_REMOVED lines=15> */
[----:B------:R-:W3:Y:S04]  /*39560*/  LDL.LU.64 R140, [R1+0x12b8] ;  /* 0x0012b800018c7983 */ /* 0x000ee80000300a00 */
        /* <DEDUP_REMOVED lines=24> */
[----:B----4-:R4:W-:Y:S01]  /*396f0*/  STL [R1+0xf78], R150 ;  /* 0x000f789601007387 */ /* 0x0109e20000100800 */
[----:B-1----:R-:W-:-:S03]  /*39700*/  IMAD.MOV.U32 R0, RZ, RZ, R151 ;  /* 0x000000ffff007224 */ /* 0x002fc600078e0097 */
[----:B----4-:R-:W4:Y:S04]  /*39710*/  LDL.LU.64 R150, [R1+0x12f8] ;  /* 0x0012f80001967983 */ /* 0x010f280000300a00 */
[----:B------:R1:W-:Y:S04]  /*39720*/  STL [R1+0xf74], R0 ;  /* 0x000f740001007387 */ /* 0x0003e80000100800 */
[----:B------:R2:W-:Y:S01]  /*39730*/  STL [R1+0xf80], R136 ;  /* 0x000f808801007387 */ /* 0x0005e20000100800 */
[----:B-1----:R-:W-:-:S03]  /*39740*/  IMAD.MOV.U32 R0, RZ, RZ, R137 ;  /* 0x000000ffff007224 */ /* 0x002fc600078e0089 */
[----:B------:R-:W4:Y:S04]  /*39750*/  LDL.LU.64 R134, [R1+0x1300] ;  /* 0x0013000001867983 */ /* 0x000f280000300a00 */
[----:B------:R1:W-:Y:S04]  /*39760*/  STL [R1+0xf7c], R0 ;  /* 0x000f7c0001007387 */ /* 0x0003e80000100800 */
[----:B--2---:R-:W-:Y:S04]  /*39770*/  STL [R1+0xf88], R126 ;  /* 0x000f887e01007387 */ /* 0x004fe80000100800 */
[----:B------:R-:W2:Y:S01]  /*39780*/  LDL.LU.64 R136, [R1+0x1308] ;  /* 0x0013080001887983 */ /* 0x000ea20000300a00 */
[----:B-1----:R-:W-:-:S03]  /*39790*/  IMAD.MOV.U32 R0, RZ, RZ, R127 ;  /* 0x000000ffff007224 */ /* 0x002fc600078e007f */
[----:B---3--:R-:W-:Y:S04]  /*397a0*/  STL [R1+0xf90], R138 ;  /* 0x000f908a01007387 */ /* 0x008fe80000100800 */
[----:B------:R1:W-:Y:S02]  /*397b0*/  STL [R1+0xf84], R0 ;  /* 0x000f840001007387 */ /* 0x0003e40000100800 */
[----:B-1----:R-:W-:Y:S02]  /*397c0*/  IMAD.MOV.U32 R0, RZ, RZ, R139 ;  /* 0x000000ffff007224 */ /* 0x002fe400078e008b */
[----:B------:R-:W3:Y:S04]  /*397d0*/  LDL.LU.64 R138, [R1+0x1310] ;  /* 0x00131000018a7983 */ /* 0x000ee80000300a00 */
[----:B------:R1:W-:Y:S04]  /*397e0*/  STL [R1+0xf8c], R0 ;  /* 0x000f8c0001007387 */ /* 0x0003e80000100800 */
[----:B------:R1:W-:Y:S02]  /*397f0*/  STL [R1+0xf98], R140 ;  /* 0x000f988c01007387 */ /* 0x0003e40000100800 */
[----:B-1----:R-:W-:-:S02]  /*39800*/  IMAD.MOV.U32 R0, RZ, RZ, R141 ;  /* 0x000000ffff007224 */ /* 0x002fc400078e008d */
        /* <DEDUP_REMOVED lines=26> */
[----:B----4-:R-:W-:Y:S04]  /*399b0*/  STL [R1+0xfd8], R150 ;  /* 0x000fd89601007387 */ /* 0x010fe80000100800 */
[----:B------:R1:W-:Y:S02]  /*399c0*/  STL [R1+0xfcc], R0 ;  /* 0x000fcc0001007387 */ /* 0x0003e40000100800 */
[----:B-1----:R-:W-:Y:S02]  /*399d0*/  IMAD.MOV.U32 R0, RZ, RZ, R151 ;  /* 0x000000ffff007224 */ /* 0x002fe400078e0097 */
[----:B------:R-:W4:Y:S04]  /*399e0*/  LDL.LU.64 R150, [R1+0x1340] ;  /* 0x0013400001967983 */ /* 0x000f280000300a00 */
[----:B------:R1:W-:Y:S01]  /*399f0*/  STL [R1+0xfd4], R0 ;  /* 0x000fd40001007387 */ /* 0x0003e20000100800 */
[----:B------:R-:W-:-:S03]  /*39a00*/  IMAD.MOV.U32 R193, RZ, RZ, R120 ;  /* 0x000000ffffc17224 */ /* 0x000fc600078e0078 */
[----:B------:R-:W-:Y:S01]  /*39a10*/  STL [R1+0xfe0], R134 ;  /* 0x000fe08601007387 */ /* 0x000fe20000100800 */
[----:B------:R-:W-:Y:S02]  /*39a20*/  IMAD.MOV.U32 R192, RZ, RZ, R121 ;  /* 0x000000ffffc07224 */ /* 0x000fe400078e0079 */
[----:B-1----:R-:W-:Y:S02]  /*39a30*/  IMAD.MOV.U32 R0, RZ, RZ, R135 ;  /* 0x000000ffff007224 */ /* 0x002fe400078e0087 */
[----:B------:R-:W-:Y:S02]  /*39a40*/  IMAD.MOV.U32 R209, RZ, RZ, R122 ;  /* 0x000000ffffd17224 */ /* 0x000fe400078e007a */
[----:B------:R-:W-:Y:S02]  /*39a50*/  IMAD.MOV.U32 R208, RZ, RZ, R123 ;  /* 0x000000ffffd07224 */ /* 0x000fe400078e007b */
[----:B------:R-:W-:Y:S02]  /*39a60*/  IMAD.MOV.U32 R13, RZ, RZ, R238 ;  /* 0x000000ffff0d7224 */ /* 0x000fe400078e00ee */
[----:B------:R-:W-:-:S02]  /*39a70*/  IMAD.MOV.U32 R12, RZ, RZ, R239 ;  /* 0x000000ffff0c7224 */ /* 0x000fc400078e00ef */
[----:B------:R-:W-:Y:S02]  /*39a80*/  IMAD.MOV.U32 R239, RZ, RZ, R124 ;  /* 0x000000ffffef7224 */ /* 0x000fe400078e007c */
[----:B------:R-:W-:Y:S01]  /*39a90*/  IMAD.MOV.U32 R238, RZ, RZ, R125 ;  /* 0x000000ffffee7224 */ /* 0x000fe200078e007d */
[----:B--2---:R-:W-:Y:S04]  /*39aa0*/  STL [R1+0xfe8], R136 ;  /* 0x000fe88801007387 */ /* 0x004fe80000100800 */
[----:B------:R1:W-:Y:S04]  /*39ab0*/  STL [R1+0xfdc], R0 ;  /* 0x000fdc0001007387 */ /* 0x0003e80000100800 */
[----:B------:R-:W2:Y:S04]  /*39ac0*/  LDL.LU.64 R120, [R1+0x1348] ;  /* 0x0013480001787983 */ /* 0x000ea80000300a00 */
[----:B------:R-:W2:Y:S01]  /*39ad0*/  LDL.LU.64 R122, [R1+0x1350] ;  /* 0x00135000017a7983 */ /* 0x000ea20000300a00 */
[----:B-1----:R-:W-:-:S05]  /*39ae0*/  IMAD.MOV.U32 R0, RZ, RZ, R137 ;  /* 0x000000ffff007224 */ /* 0x002fca00078e0089 */
[----:B------:R1:W-:Y:S04]  /*39af0*/  STL [R1+0xfe4], R0 ;  /* 0x000fe40001007387 */ /* 0x0003e80000100800 */
[----:B---3--:R-:W-:Y:S04]  /*39b00*/  STL [R1+0xff0], R138 ;  /* 0x000ff08a01007387 */ /* 0x008fe80000100800 */
[----:B------:R-:W3:Y:S01]  /*39b10*/  LDL.LU.64 R124, [R1+0x1358] ;  /* 0x00135800017c7983 */ /* 0x000ee20000300a00 */
[----:B-1----:R-:W-:-:S03]  /*39b20*/  IMAD.MOV.U32 R0, RZ, RZ, R139 ;  /* 0x000000ffff007224 */ /* 0x002fc600078e008b */
[----:B------:R-:W3:Y:S04]  /*39b30*/  LDL.LU.64 R126, [R1+0x1360] ;  /* 0x00136000017e7983 */ /* 0x000ee80000300a00 */
[----:B------:R1:W-:Y:S04]  /*39b40*/  STL [R1+0xfec], R0 ;  /* 0x000fec0001007387 */ /* 0x0003e80000100800 */
[----:B------:R-:W-:Y:S04]  /*39b50*/  STL [R1+0xff8], R140 ;  /* 0x000ff88c01007387 */ /* 0x000fe80000100800 */
        /* <DEDUP_REMOVED lines=19> */
[----:B------:R4:W-:Y:S04]  /*39c90*/  STL [R1+0x1018], R148 ;  /* 0x0010189401007387 */ /* 0x0009e80000100800 */
[----:B------:R-:W3:Y:S01]  /*39ca0*/  LDL.LU.64 R144, [R1+0x13a8] ;  /* 0x0013a80001907983 */ /* 0x000ee20000300a00 */
[----:B-1----:R-:W-:-:S03]  /*39cb0*/  IMAD.MOV.U32 R0, RZ, RZ, R149 ;  /* 0x000000ffff007224 */ /* 0x002fc600078e0095 */
[----:B------:R-:W3:Y:S04]  /*39cc0*/  LDL.LU.64 R146, [R1+0x13b0] ;  /* 0x0013b00001927983 */ /* 0x000ee80000300a00 */
[----:B------:R1:W-:Y:S04]  /*39cd0*/  STL [R1+0x1014], R0 ;  /* 0x0010140001007387 */ /* 0x0003e80000100800 */
[----:B----4-:R4:W-:Y:S04]  /*39ce0*/  STL [R1+0x1020], R150 ;  /* 0x0010209601007387 */ /* 0x0109e80000100800 */
[----:B------:R-:W3:Y:S01]  /*39cf0*/  LDL.LU.64 R148, [R1+0x13b8] ;  /* 0x0013b80001947983 */ /* 0x000ee20000300a00 */
[----:B-1----:R-:W-:-:S03]  /*39d00*/  IMAD.MOV.U32 R0, RZ, RZ, R151 ;  /* 0x000000ffff007224 */ /* 0x002fc600078e0097 */
[----:B----4-:R-:W4:Y:S04]  /*39d10*/  LDL.LU.64 R150, [R1+0x13c0] ;  /* 0x0013c00001967983 */ /* 0x010f280000300a00 */
[----:B------:R2:W-:Y:S02]  /*39d20*/  STL [R1+0x101c], R0 ;  /* 0x00101c0001007387 */ /* 0x0005e40000100800 */
[----:B--2---:R-:W-:Y:S02]  /*39d30*/  IMAD.MOV.U32 R0, RZ, RZ, R121 ;  /* 0x000000ffff007224 */ /* 0x004fe400078e0079 */
[----:B------:R-:W-:Y:S04]  /*39d40*/  STL [R1+0x1028], R120 ;  /* 0x0010287801007387 */ /* 0x000fe80000100800 */
[----:B------:R-:W-:Y:S04]  /*39d50*/  STL [R1+0x1030], R122 ;  /* 0x0010307a01007387 */ /* 0x000fe80000100800 */
[----:B------:R1:W-:Y:S02]  /*39d60*/  STL [R1+0x1024], R0 ;  /* 0x0010240001007387 */ /* 0x0003e40000100800 */
[----:B-1----:R-:W-:-:S02]  /*39d70*/  IMAD.MOV.U32 R0, RZ, RZ, R123 ;  /* 0x000000ffff007224 */ /* 0x002fc400078e007b */
[----:B---3--:R-:W-:Y:S04]  /*39d80*/  STL [R1+0x1038], R124 ;  /* 0x0010387c01007387 */ /* 0x008fe80000100800 */
[----:B------:R1:W-:Y:S04]  /*39d90*/  STL [R1+0x102c], R0 ;  /* 0x00102c0001007387 */ /* 0x0003e80000100800 */
[----:B------:R-:W-:Y:S01]  /*39da0*/  STL [R1+0x1040], R126 ;  /* 0x0010407e01007387 */ /* 0x000fe20000100800 */
[----:B-1----:R-:W-:-:S05]  /*39db0*/  IMAD.MOV.U32 R0, RZ, RZ, R125 ;  /* 0x000000ffff007224 */ /* 0x002fca00078e007d */
        /* <DEDUP_REMOVED lines=12> */
[----:B------:R1:W-:Y:S02]  /*39e80*/  STL [R1+0x1054], R0 ;  /* 0x0010540001007387 */ /* 0x0003e40000100800 */
[----:B-1----:R-:W-:Y:S02]  /*39e90*/  IMAD.MOV.U32 R0, RZ, RZ, R135 ;  /* 0x000000ffff007224 */ /* 0x002fe400078e0087 */
[----:B------:R-:W-:Y:S04]  /*39ea0*/  STL [R1+0x1068], R136 ;  /* 0x0010688801007387 */ /* 0x000fe80000100800 */
        /* <DEDUP_REMOVED lines=19> */
[----:B----4-:R-:W-:Y:S01]  /*39fe0*/  STL [R1+0x10a0], R150 ;  /* 0x0010a09601007387 */ /* 0x010fe20000100800 */
[----:B-1----:R-:W-:-:S05]  /*39ff0*/  IMAD.MOV.U32 R0, RZ, RZ, R149 ;  /* 0x000000ffff007224 */ /* 0x002fca00078e0095 */
[----:B------:R1:W-:Y:S02]  /*3a000*/  STL [R1+0x1094], R0 ;  /* 0x0010940001007387 */ /* 0x0003e40000100800 */
[----:B-1----:R-:W-:-:S05]  /*3a010*/  IMAD.MOV.U32 R0, RZ, RZ, R151 ;  /* 0x000000ffff007224 */ /* 0x002fca00078e0097 */
[----:B------:R1:W-:Y:S04]  /*3a020*/  STL [R1+0x109c], R0 ;  /* 0x00109c0001007387 */ /* 0x0003e80000100800 */
        /* <DEDUP_REMOVED lines=127> */
[----:B------:R2:W-:Y:S01]  /*3a820*/  STL [R1+0x1fc], RZ ;  /* 0x0001fcff01007387 */ /* 0x0005e20000100800 */
[----:B------:R-:W-:Y:S01]  /*3a830*/  SHF.R.S32.HI R3, RZ, 0x7, R3 ;  /* 0x00000007ff037819 */ /* 0x000fe20000011403 */
[----:B------:R-:W-:Y:S01]  /*3a840*/  IMAD.MOV.U32 R163, RZ, RZ, R118 ;  /* 0x000000ffffa37224 */ /* 0x000fe200078e0076 */
[----:B------:R-:W-:Y:S01]  /*3a850*/  UMOV UR5, URZ ;  /* 0x0000003f00057c82 */ /* 0x000fe20008000000 */
[----:B------:R-:W-:Y:S01]  /*3a860*/  IMAD.MOV.U32 R162, RZ, RZ, R119 ;  /* 0x000000ffffa27224 */ /* 0x000fe200078e0077 */
[----:B------:R-:W-:Y:S01]  /*3a870*/  USHF.R.S32.HI UR8, URZ, 0x1f, UR7 ;  /* 0x0000001f3f087899 */ /* 0x000fe20008011407 */
[----:B------:R-:W-:Y:S01]  /*3a880*/  CS2R R24, SRZ ;  /* 0x0000000000187805 */ /* 0x000fe2000001ff00 */
[----:B------:R-:W-:Y:S01]  /*3a890*/  USHF.R.S32.HI UR9, URZ, 0x1f, UR50 ;  /* 0x0000001f3f097899 */ /* 0x000fe20008011432 */
        /* <DEDUP_REMOVED lines=62> */
[----:B------:R-:W-:Y:S01]  /*3ac80*/  CS2R R150, SRZ ;  /* 0x0000000000967805 */ /* 0x000fe2000001ff00 */
[----:B------:R-:W-:Y:S01]  /*3ac90*/  VIADD R3, R3, 0xffffffff ;  /* 0xffffffff03037836 */ /* 0x000fe20000000000 */
[----:B------:R-:W-:Y:S01]  /*3aca0*/  USHF.L.U32 UR6, UR50, 0x2, URZ ;  /* 0x0000000232067899 */ /* 0x000fe2000800063f */
[----:B-1----:R-:W-:Y:S01]  /*3acb0*/  IMAD.U32 R0, RZ, RZ, UR5 ;  /* 0x00000005ff007e24 */ /* 0x002fe2000f8e00ff */
[----:B------:R-:W-:Y:S01]  /*3acc0*/  USHF.L.U32 UR5, UR7, 0x2, URZ ;  /* 0x0000000207057899 */ /* 0x000fe2000800063f */
[----:B------:R-:W-:Y:S01]  /*3acd0*/  UMOV UR60, 0xffffffff ;  /* 0xffffffff003c7882 */ /* 0x000fe20000000000 */
[----:B------:R-:W-:Y:S02]  /*3ace0*/  USHF.L.U64.HI UR7, UR7, 0x2, UR8 ;  /* 0x0000000207077899 */ /* 0x000fe40008010208 */
[----:B------:R-:W-:Y:S01]  /*3acf0*/  USHF.L.U64.HI UR50, UR50, 0x2, UR9 ;  /* 0x0000000232327899 */ /* 0x000fe20008010209 */
[----:B--2---:R-:W-:-:S11]  /*3ad00*/  UMOV UR61, URZ ;  /* 0x0000003f003d7c82 */ /* 0x004fd60008000000 */
.L_x_1:
[----:B------:R-:W-:Y:S01]  /*3ad10*/  STL.64 [R1+0x16d8], R242 ;  /* 0x0016d8f201007387 */ /* 0x000fe20000100a00 */
[----:B------:R-:W-:Y:S01]  /*3ad20*/  UIADD3 UR60, UR60, 0x1, URZ ;  /* 0x000000013c3c7890 */ /* 0x000fe2000fffe03f */
[----:B------:R-:W-:-:S04]  /*3ad30*/  DEPBAR.LE SB0, 0x0 ;  /* 0x000080000000791a */ /* 0x000fc80000000000 */
        /* <DEDUP_REMOVED lines=45> */
[----:B-----5:R-:W-:Y:S04]  /*3b010*/  STL.64 [R1+0x1568], R150 ;  /* 0x0015689601007387 */ /* 0x020fe80000100a00 */
        /* <DEDUP_REMOVED lines=16> */
[----:B------:R1:W-:Y:S04]  /*3b120*/  STL.64 [R1+0x14e0], R116 ;  /* 0x0014e07401007387 */ /* 0x0003e80000100a00 */
[----:B-1----:R-:W2:Y:S04]  /*3b130*/  LDL.LU.64 R116, [R1] ;  /* 0x0000000001747983 */ /* 0x002ea80000300a00 */
[----:B------:R-:W2:Y:S04]  /*3b140*/  LDL.LU.64 R118, [R1+0x8] ;  /* 0x0000080001767983 */ /* 0x000ea80000300a00 */
        /* <DEDUP_REMOVED lines=61> */
[----:B------:R-:W2:Y:S01]  /*3b520*/  LDL.LU.64 R242, [R1+0x1f8] ;  /* 0x0001f80001f27983 */ /* 0x000ea20000300a00 */
[----:B------:R-:W-:Y:S01]  /*3b530*/  UISETP.GT.AND UP0, UPT, UR60, 0x1, UPT ;  /* 0x000000013c00788c */ /* 0x000fe2000bf04270 */
[----:B------:R-:W-:Y:S01]  /*3b540*/  UMOV UR47, 0x40000040 ;  /* 0x40000040002f7882 */ /* 0x000fe20000000000 */
[----:B------:R-:W-:Y:S02]  /*3b550*/  BAR.SYNC.DEFER_BLOCKING 0x0 ;  /* 0x0000000000007b1d */ /* 0x000fe40000010000 */
[----:B------:R-:W-:-:S04]  /*3b560*/  USEL UR60, UR60, URZ, !UP0 ;  /* 0x0000003f3c3c7287 */ /* 0x000fc8000c000000 */
[----:B------:R-:W-:Y:S02]  /*3b570*/  ULEA UR8, UR60, UR51, 0xf ;  /* 0x000000333c087291 */ /* 0x000fe4000f8e783f */
[----:B------:R-:W-:Y:S01]  /*3b580*/  ULEA UR9, UR60, UR51, 0x12 ;  /* 0x000000333c097291 */ /* 0x000fe2000f8e903f */
[----:B------:R1:W-:Y:S01]  /*3b590*/  STL [R1+0x14d8], R244 ;  /* 0x0014d8f401007387 */ /* 0x0003e20000100800 */
[----:B------:R-:W-:Y:S02]  /*3b5a0*/  UIADD3 UR8, UR8, 0x80000, URZ ;  /* 0x0008000008087890 */ /* 0x000fe4000fffe03f */
[----:B------:R-:W-:Y:S01]  /*3b5b0*/  USHF.R.U32.HI UR9, URZ, 0x4, UR9 ;  /* 0x000000043f097899 */ /* 0x000fe20008011609 */
[----:B------:R-:W-:Y:S01]  /*3b5c0*/  STL [R1+0x14bc], R2 ;  /* 0x0014bc0201007387 */ /* 0x000fe20000100800 */
[----:B------:R-:W-:Y:S02]  /*3b5d0*/  USHF.R.U32.HI UR8, URZ, 0x4, UR8 ;  /* 0x000000043f087899 */ /* 0x000fe40008011608 */
[----:B------:R-:W-:-:S02]  /*3b5e0*/  USGXT.U32 UR46, UR9, 0xe ;  /* 0x0000000e092e789a */ /* 0x000fc40008000000 */
[----:B------:R-:W-:Y:S01]  /*3b5f0*/  USGXT.U32 UR44, UR8, 0xe ;  /* 0x0000000e082c789a */ /* 0x000fe20008000000 */
[----:B-1----:R-:W1:Y:S01]  /*3b600*/  LDC R244, c[0x0][0x230] ;  /* 0x00008c00fff47b82 */ /* 0x002e620000000800 */
[----:B------:R-:W-:Y:S01]  /*3b610*/  UMOV UR45, 0x40000040 ;  /* 0x40000040002d7882 */ /* 0x000fe20000000000 */
[----:B------:R-:W-:Y:S02]  /*3b620*/  UIADD3 UR10, UP1, UR46, 0x2, URZ ;  /* 0x000000022e0a7890 */ /* 0x000fe4000ff3e03f */
[----:B------:R-:W-:Y:S01]  /*3b630*/  UIADD3 UR12, UP0, UR44, 0x2, URZ ;  /* 0x000000022c0c7890 */ /* 0x000fe2000ff1e03f */
[----:B------:R-:W-:Y:S01]  /*3b640*/  UMOV UR9, URZ ;  /* 0x0000003f00097c82 */ /* 0x000fe20008000000 */
[----:B------:R-:W-:Y:S01]  /*3b650*/  UMOV UR8, URZ ;  /* 0x0000003f00087c82 */ /* 0x000fe20008000000 */
[----:B------:R-:W-:Y:S02]  /*3b660*/  UIADD3.X UR11, UR9, 0x40000040, URZ, UP1, !UPT ;  /* 0x40000040090b7890 */ /* 0x000fe40008ffe43f */
[----:B------:R-:W-:-:S02]  /*3b670*/  UIADD3.X UR9, UR8, 0x40000040, URZ, UP0, !UPT ;  /* 0x4000004008097890 */ /* 0x000fc400087fe43f */
[----:B------:R-:W-:Y:S01]  /*3b680*/  UIADD3.64 UR42, UR10, 0x2, URZ ;  /* 0x000000020a2a7897 */ /* 0x000fe2000fffe03f */
[----:B------:R-:W-:Y:S01]  /*3b690*/  UMOV UR8, UR12 ;  /* 0x0000000c00087c82 */ /* 0x000fe20008000000 */
[----:B------:R-:W-:Y:S02]  /*3b6a0*/  UIADD3.64 UR38, UR10, 0x4, URZ ;  /* 0x000000040a267897 */ /* 0x000fe4000fffe03f */
[----:B------:R-:W-:Y:S02]  /*3b6b0*/  UIADD3.64 UR40, UR8, 0x2, URZ ;  /* 0x0000000208287897 */ /* 0x000fe4000fffe03f */
[----:B------:R-:W-:Y:S02]  /*3b6c0*/  UIADD3.64 UR36, UR8, 0x4, URZ ;  /* 0x0000000408247897 */ /* 0x000fe4000fffe03f */
[----:B------:R-:W-:Y:S02]  /*3b6d0*/  UIADD3.64 UR54, UR10, 0x7fe, URZ ;  /* 0x000007fe0a367897 */ /* 0x000fe4000fffe03f */
[----:B------:R-:W-:-:S02]  /*3b6e0*/  UIADD3.64 UR52, UR8, 0x1fe, URZ ;  /* 0x000001fe08347897 */ /* 0x000fc4000fffe03f */
[----:B------:R-:W-:Y:S02]  /*3b6f0*/  UIADD3.64 UR58, UR10, 0x800, URZ ;  /* 0x000008000a3a7897 */ /* 0x000fe4000fffe03f */
[----:B------:R-:W-:Y:S02]  /*3b700*/  UIADD3.64 UR56, UR8, 0x200, URZ ;  /* 0x0000020008387897 */ /* 0x000fe4000fffe03f */
[----:B------:R-:W-:Y:S02]  /*3b710*/  UIADD3.64 UR18, UR10, 0x802, URZ ;  /* 0x000008020a127897 */ /* 0x000fe4000fffe03f */
[----:B------:R-:W-:Y:S02]  /*3b720*/  UIADD3.64 UR16, UR8, 0x202, URZ ;  /* 0x0000020208107897 */ /* 0x000fe4000fffe03f */
[----:B------:R-:W-:Y:S02]  /*3b730*/  UIADD3.64 UR22, UR10, 0x1000, URZ ;  /* 0x000010000a167897 */ /* 0x000fe4000fffe03f */
[----:B------:R-:W-:-:S02]  /*3b740*/  UIADD3.64 UR20, UR8, 0x400, URZ ;  /* 0x0000040008147897 */ /* 0x000fc4000fffe03f */
[----:B------:R-:W-:Y:S01]  /*3b750*/  UIADD3.64 UR34, UR10, 0x1002, URZ ;  /* 0x000010020a227897 */ /* 0x000fe2000fffe03f */
[----:B------:R-:W-:Y:S01]  /*3b760*/  UMOV UR12, UR16 ;  /* 0x00000010000c7c82 */ /* 0x000fe20008000000 */
[----:B------:R-:W-:Y:S01]  /*3b770*/  UMOV UR13, UR17 ;  /* 0x00000011000d7c82 */ /* 0x000fe20008000000 */
[----:B------:R-:W-:Y:S02]  /*3b780*/  UIADD3.64 UR32, UR8, 0x402, URZ ;  /* 0x0000040208207897 */ /* 0x000fe4000fffe03f */
[----:B------:R-:W-:Y:S02]  /*3b790*/  UIADD3.64 UR30, UR10, 0x1004, URZ ;  /* 0x000010040a1e7897 */ /* 0x000fe4000fffe03f */
[----:B------:R-:W-:Y:S02]  /*3b7a0*/  UIADD3.64 UR28, UR8, 0x404, URZ ;  /* 0x00000404081c7897 */ /* 0x000fe4000fffe03f */
[----:B------:R-:W-:Y:S02]  /*3b7b0*/  UIADD3.64 UR26, UR10, 0x17fe, URZ ;  /* 0x000017fe0a1a7897 */ /* 0x000fe4000fffe03f */
[----:B------:R-:W-:Y:S01]  /*3b7c0*/  UIADD3.64 UR24, UR8, 0x5fe, URZ ;  /* 0x000005fe08187897 */ /* 0x000fe2000fffe03f */
[----:B--2---:R-:W-:-:S06]  /*3b7d0*/  WARPGROUP.ARRIVE ;  /* 0x00000000000079c5 */ /* 0x004fcc0000000000 */
[----:B------:R-:W-:Y:S03]  /*3b7e0*/  HGMMA.64x256x8.F32.TF32 R116, gdesc[UR44], R116, gsb0 ;  /* 0x07e000002c7479f0 */ /* 0x000fe60008002874 */
[----:B------:R-:W-:Y:S02]  /*3b7f0*/  WARPGROUP.DEPBAR.LE gsb0, 0x0 ;  /* 0x00008000000079c5 */ /* 0x000fe40000010000 */
[----:B------:R-:W-:-:S15]  /*3b800*/  WARPGROUP.ARRIVE ;  /* 0x00000000000079c5 */ /* 0x000fde0000000000 */
[----:B------:R-:W-:-:S08]  /*3b810*/  NOP ;  /* 0x0000000000007918 */ /* 0x000fd00000000000 */
        /* <DEDUP_REMOVED lines=20> */
[----:B------:R-:W-:Y:S01]  /*3b960*/  HGMMA.64x256x8.F32.TF32 R116, gdesc[UR16], R116, gsb0 ;  /* 0x07e00000107479f0 */ /* 0x000fe20008002874 */
[----:B------:R-:W-:Y:S02]  /*3b970*/  UIADD3.64 UR18, UR10, 0x804, URZ ;  /* 0x000008040a127897 */ /* 0x000fe4000fffe03f */
[----:B------:R-:W-:-:S07]  /*3b980*/  UIADD3.64 UR16, UR8, 0x204, URZ ;  /* 0x0000020408107897 */ /* 0x000fce000fffe03f */
[----:B------:R-:W-:Y:S01]  /*3b990*/  UMOV UR14, UR16 ;  /* 0x00000010000e7c82 */ /* 0x000fe20008000000 */
[----:B------:R-:W-:Y:S01]  /*3b9a0*/  UMOV UR15, UR17 ;  /* 0x00000011000f7c82 */ /* 0x000fe20008000000 */
[----:B------:R-:W-:Y:S02]  /*3b9b0*/  WARPGROUP.DEPBAR.LE gsb0, 0x0 ;  /* 0x00008000000079c5 */ /* 0x000fe40000010000 */
[----:B------:R-:W-:-:S14]  /*3b9c0*/  WARPGROUP.ARRIVE ;  /* 0x00000000000079c5 */ /* 0x000fdc0000000000 */
[----:B------:R-:W-:Y:S01]  /*3b9d0*/  HGMMA.64x256x8.F32.TF32 R116, gdesc[UR16], R116, gsb0 ;  /* 0x07e00000107479f0 */ /* 0x000fe20008002874 */
[----:B------:R-:W-:Y:S02]  /*3b9e0*/  UIADD3.64 UR18, UR10, 0xffe, URZ ;  /* 0x00000ffe0a127897 */ /* 0x000fe4000fffe03f */
[----:B------:R-:W-:Y:S01]  /*3b9f0*/  UIADD3.64 UR16, UR8, 0x3fe, URZ ;  /* 0x000003fe08107897 */ /* 0x000fe2000fffe03f */
[----:B------:R-:W-:Y:S02]  /*3ba00*/  WARPGROUP.DEPBAR.LE gsb0, 0x0 ;  /* 0x00008000000079c5 */ /* 0x000fe40000010000 */
[----:B------:R-:W-:-:S15]  /*3ba10*/  WARPGROUP.ARRIVE ;  /* 0x00000000000079c5 */ /* 0x000fde0000000000 */
[----:B------:R-:W-:-:S07]  /*3ba20*/  NOP ;  /* 0x0000000000007918 */ /* 0x000fce0000000000 */
[----:B------:R-:W-:Y:S01]  /*3ba30*/  HGMMA.64x256x8.F32.TF32 R116, gdesc[UR16], R116, gsb0 ;  /* 0x07e00000107479f0 */ /* 0x000fe20008002874 */
[----:B------:R-:W-:Y:S01]  /*3ba40*/  UMOV UR18, UR20 ;  /* 0x0000001400127c82 */ /* 0x000fe20008000000 */
[----:B------:R-:W-:Y:S01]  /*3ba50*/  UMOV UR19, UR21 ;  /* 0x0000001500137c82 */ /* 0x000fe20008000000 */
[----:B------:R-:W-:Y:S02]  /*3ba60*/  WARPGROUP.DEPBAR.LE gsb0, 0x0 ;  /* 0x00008000000079c5 */ /* 0x000fe40000010000 */
[----:B------:R-:W-:-:S15]  /*3ba70*/  WARPGROUP.ARRIVE ;  /* 0x00000000000079c5 */ /* 0x000fde0000000000 */
[----:B------:R-:W-:-:S08]  /*3ba80*/  NOP ;  /* 0x0000000000007918 */ /* 0x000fd00000000000 */
        /* <DEDUP_REMOVED lines=34> */
[----:B------:R-:W-:Y:S03]  /*3bcb0*/  HGMMA.64x256x8.F32.TF32 R116, gdesc[UR16], R116, gsb0 ;  /* 0x07e00000107479f0 */ /* 0x000fe60008002874 */
[----:B------:R-:W-:Y:S02]  /*3bcc0*/  WARPGROUP.DEPBAR.LE gsb0, 0x0 ;  /* 0x00008000000079c5 */ /* 0x000fe40000010000 */
[----:B------:R-:W-:-:S15]  /*3bcd0*/  WARPGROUP.ARRIVE ;  /* 0x00000000000079c5 */ /* 0x000fde0000000000 */
[----:B------:R-:W-:-:S08]  /*3bce0*/  NOP ;  /* 0x0000000000007918 */ /* 0x000fd00000000000 */
[----:B------:R-:W-:Y:S01]  /*3bcf0*/  HGMMA.64x256x8.F32.TF32 R116, gdesc[UR12], R116, gsb0 ;  /* 0x07e000000c7479f0 */ /* 0x000fe20008002874 */
[----:B------:R-:W-:Y:S02]  /*3bd00*/  UIADD3.64 UR46, UR10, 0x1ffe, URZ ;  /* 0x00001ffe0a2e7897 */ /* 0x000fe4000fffe03f */
[----:B------:R-:W-:Y:S02]  /*3bd10*/  UIADD3.64 UR42, UR10, 0x2002, URZ ;  /* 0x000020020a2a7897 */ /* 0x000fe4000fffe03f */
[----:B------:R-:W-:Y:S02]  /*3bd20*/  UIADD3.64 UR38, UR10, 0x2004, URZ ;  /* 0x000020040a267897 */ /* 0x000fe4000fffe03f */
[----:B------:R-:W-:Y:S02]  /*3bd30*/  UIADD3.64 UR54, UR10, 0x27fe, URZ ;  /* 0x000027fe0a367897 */ /* 0x000fe4000fffe03f */
[----:B------:R-:W-:Y:S02]  /*3bd40*/  UIADD3.64 UR58, UR10, 0x2800, URZ ;  /* 0x000028000a3a7897 */ /* 0x000fe4000fffe03f */
[----:B------:R-:W-:Y:S01]  /*3bd50*/  UIADD3.64 UR18, UR10, 0x3802, URZ ;  /* 0x000038020a127897 */ /* 0x000fe2000fffe03f */
[----:B-1----:R-:W-:Y:S01]  /*3bd60*/  VIADD R244, R244, 0x7f ;  /* 0x0000007ff4f47836 */ /* 0x002fe20000000000 */
[----:B------:R-:W-:Y:S01]  /*3bd70*/  ULDC UR15, c[0x0][0x230] ;  /* 0x00008c00000f7ab9 */ /* 0x000fe20000000800 */
[----:B------:R-:W-:-:S02]  /*3bd80*/  WARPGROUP.DEPBAR.LE gsb0, 0x0 ;  /* 0x00008000000079c5 */ /* 0x000fc40000010000 */
[----:B------:R-:W-:Y:S04]  /*3bd90*/  STL.64 [R1], R116 ;  /* 0x0000007401007387 */ /* 0x000fe80000100a00 */
        /* <DEDUP_REMOVED lines=63> */
[----:B-1----:R-:W2:Y:S04]  /*3c190*/  LDL.LU.64 R242, [R1+0x16d8] ;  /* 0x0016d80001f27983 */ /* 0x002ea80000300a00 */
[----:B------:R-:W3:Y:S04]  /*3c1a0*/  LDL.LU.64 R240, [R1+0x16d0] ;  /* 0x0016d00001f07983 */ /* 0x000ee80000300a00 */
[----:B------:R-:W4:Y:S04]  /*3c1b0*/  LDL.LU.64 R238, [R1+0x16c8] ;  /* 0x0016c80001ee7983 */ /* 0x000f280000300a00 */
[----:B------:R-:W2:Y:S04]  /*3c1c0*/  LDL.LU.64 R236, [R1+0x16c0] ;  /* 0x0016c00001ec7983 */ /* 0x000ea80000300a00 */
[----:B------:R-:W3:Y:S04]  /*3c1d0*/  LDL.LU.64 R234, [R1+0x16b8] ;  /* 0x0016b80001ea7983 */ /* 0x000ee80000300a00 */
[----:B------:R-:W4:Y:S04]  /*3c1e0*/  LDL.LU.64 R232, [R1+0x16b0] ;  /* 0x0016b00001e87983 */ /* 0x000f280000300a00 */
[----:B------:R-:W2:Y:S04]  /*3c1f0*/  LDL.LU.64 R230, [R1+0x16a8] ;  /* 0x0016a80001e67983 */ /* 0x000ea80000300a00 */
[----:B------:R-:W3:Y:S04]  /*3c200*/  LDL.LU.64 R228, [R1+0x16a0] ;  /* 0x0016a00001e47983 */ /* 0x000ee80000300a00 */
[----:B------:R-:W3:Y:S04]  /*3c210*/  LDL.LU.64 R226, [R1+0x1698] ;  /* 0x0016980001e27983 */ /* 0x000ee80000300a00 */
[----:B------:R-:W3:Y:S04]  /*3c220*/  LDL.LU.64 R224, [R1+0x1690] ;  /* 0x0016900001e07983 */ /* 0x000ee80000300a00 */
[----:B------:R-:W3:Y:S04]  /*3c230*/  LDL.LU.64 R222, [R1+0x1688] ;  /* 0x0016880001de7983 */ /* 0x000ee80000300a00 */
[----:B------:R-:W3:Y:S04]  /*3c240*/  LDL.LU.64 R220, [R1+0x1680] ;  /* 0x0016800001dc7983 */ /* 0x000ee80000300a00 */
        /* <DEDUP_REMOVED lines=26> */
[----:B------:R-:W3:Y:S04]  /*3c3f0*/  LDL.LU.64 R166, [R1+0x15a8] ;  /* 0x0015a80001a67983 */ /* 0x000ee80000300a00 */
[----:B------:R-:W2:Y:S04]  /*3c400*/  LDL.LU.64 R164, [R1+0x15a0] ;  /* 0x0015a00001a47983 */ /* 0x000ea80000300a00 */
[----:B------:R-:W4:Y:S04]  /*3c410*/  LDL.LU.64 R162, [R1+0x1598] ;  /* 0x0015980001a27983 */ /* 0x000f280000300a00 */
[----:B------:R-:W3:Y:S04]  /*3c420*/  LDL.LU.64 R160, [R1+0x1590] ;  /* 0x0015900001a07983 */ /* 0x000ee80000300a00 */
[----:B------:R-:W2:Y:S04]  /*3c430*/  LDL.LU.64 R158, [R1+0x1588] ;  /* 0x00158800019e7983 */ /* 0x000ea80000300a00 */
[----:B------:R-:W4:Y:S04]  /*3c440*/  LDL.LU.64 R156, [R1+0x1580] ;  /* 0x00158000019c7983 */ /* 0x000f280000300a00 */
[----:B------:R-:W3:Y:S04]  /*3c450*/  LDL.LU.64 R154, [R1+0x1578] ;  /* 0x00157800019a7983 */ /* 0x000ee80000300a00 */
[----:B------:R-:W2:Y:S04]  /*3c460*/  LDL.LU.64 R152, [R1+0x1570] ;  /* 0x0015700001987983 */ /* 0x000ea80000300a00 */
[----:B------:R-:W4:Y:S04]  /*3c470*/  LDL.LU.64 R150, [R1+0x1568] ;  /* 0x0015680001967983 */ /* 0x000f280000300a00 */
        /* <DEDUP_REMOVED lines=17> */
[----:B------:R-:W3:Y:S01]  /*3c590*/  LDL.LU R4, [R1+0x1224] ;  /* 0x0012240001047983 */ /* 0x000ee20000300800 */
[----:B------:R-:W-:-:S03]  /*3c5a0*/  SHF.R.S32.HI R5, RZ, 0x1f, R244 ;  /* 0x0000001fff057819 */ /* 0x000fc600000114f4 */
[----:B------:R-:W2:Y:S01]  /*3c5b0*/  LDL.LU R2, [R1+0x122c] ;  /* 0x00122c0001027983 */ /* 0x000ea20000300800 */
[----:B----4-:R-:W-:-:S03]  /*3c5c0*/  WARPGROUP.ARRIVE ;  /* 0x00000000000079c5 */ /* 0x010fc60000000000 */
[----:B------:R-:W4:Y:S01]  /*3c5d0*/  LDL.LU R3, [R1+0x1228] ;  /* 0x0012280001037983 */ /* 0x000f220000300800 */
[----:B------:R-:W-:-:S03]  /*3c5e0*/  LEA.HI R5, R5, R244, RZ, 0x7 ;  /* 0x000000f405057211 */ /* 0x000fc600078f38ff */
[----:B------:R-:W4:Y:S01]  /*3c5f0*/  LDL.LU R244, [R1+0x121c] ;  /* 0x00121c0001f47983 */ /* 0x000f220000300800 */
[----:B------:R-:W-:Y:S01]  /*3c600*/  HGMMA.64x256x8.F32.TF32 R24, gdesc[UR44], R24, gsb0 ;  /* 0x07e000002c1879f0 */ /* 0x000fe20008002818 */
[----:B------:R-:W-:Y:S01]  /*3c610*/  UIADD3.64 UR46, UR10, 0x2000, URZ ;  /* 0x000020000a2e7897 */ /* 0x000fe2000fffe03f */
[----:B--2---:R-:W-:Y:S01]  /*3c620*/  IADD3 R2, P3, R2, UR5, RZ ;  /* 0x0000000502027c10 */ /* 0x004fe2000ff7e0ff */
[----:B------:R-:W-:Y:S01]  /*3c630*/  UMOV UR44, UR8 ;  /* 0x00000008002c7c82 */ /* 0x000fe20008000000 */
[----:B------:R-:W-:Y:S01]  /*3c640*/  UMOV UR45, UR9 ;  /* 0x00000009002d7c82 */ /* 0x000fe20008000000 */
[----:B------:R-:W-:Y:S01]  /*3c650*/  UIADD3 UR9, UR61, 0x1, URZ ;  /* 0x000000013d097890 */ /* 0x000fe2000fffe03f */
[----:B------:R-:W-:Y:S01]  /*3c660*/  SHF.R.S32.HI R5, RZ, 0x7, R5 ;  /* 0x00000007ff057819 */ /* 0x000fe20000011405 */
[----:B------:R-:W-:Y:S02]  /*3c670*/  WARPGROUP.DEPBAR.LE gsb0, 0x0 ;  /* 0x00008000000079c5 */ /* 0x000fe40000010000 */
[----:B------:R-:W-:Y:S01]  /*3c680*/  WARPGROUP.ARRIVE ;  /* 0x00000000000079c5 */ /* 0x000fe20000000000 */
[----:B---3--:R-:W-:Y:S01]  /*3c690*/  IADD3.X R4, R4, UR7, RZ, P3, !PT ;  /* 0x0000000704047c10 */ /* 0x008fe20009ffe4ff */
[----:B------:R-:W-:Y:S01]  /*3c6a0*/  STL [R1+0x122c], R2 ;  /* 0x00122c0201007387 */ /* 0x000fe20000100800 */
[----:B------:R-:W-:Y:S01]  /*3c6b0*/  VIADD R5, R5, 0xffffffff ;  /* 0xffffffff05057836 */ /* 0x000fe20000000000 */
[----:B------:R-:W-:-:S15]  /*3c6c0*/  R2UR UR8, R0 ;  /* 0x00000000000872ca */ /* 0x000fde00000e0000 */
[----:B------:R-:W-:Y:S01]  /*3c6d0*/  HGMMA.64x256x8.F32.TF32 R24, gdesc[UR44], R24, gsb0 ;  /* 0x07e000002c1879f0 */ /* 0x000fe20008002818 */
[----:B------:R-:W-:Y:S01]  /*3c6e0*/  STL [R1+0x14c0], R6 ;  /* 0x0014c00601007387 */ /* 0x000fe20000100800 */
[----:B------:R-:W-:Y:S02]  /*3c6f0*/  ISETP.LE.AND P0, PT, R5, UR61, PT ;  /* 0x0000003d05007c0c */ /* 0x000fe4000bf03270 */
[----:B------:R-:W-:Y:S01]  /*3c700*/  LOP3.LUT R0, R7, 0x2, RZ, 0xfc, !PT ;  /* 0x0000000207007812 */ /* 0x000fe200078efcff */
[----:B------:R-:W-:Y:S01]  /*3c710*/  UIADD3 UR8, UR8, 0x1, URZ ;  /* 0x0000000108087890 */ /* 0x000fe2000fffe03f */
[----:B------:R-:W-:Y:S02]  /*3c720*/  WARPGROUP.DEPBAR.LE gsb0, 0x0 ;  /* 0x00008000000079c5 */ /* 0x000fe40000010000 */
[----:B------:R-:W-:-:S15]  /*3c730*/  WARPGROUP.ARRIVE ;  /* 0x00000000000079c5 */ /* 0x000fde0000000000 */
[----:B------:R-:W-:-:S05]  /*3c740*/  NOP ;  /* 0x0000000000007918 */ /* 0x000fca0000000000 */
[----:B------:R-:W-:Y:S03]  /*3c750*/  HGMMA.64x256x8.F32.TF32 R24, gdesc[UR40], R24, gsb0 ;  /* 0x07e00000281879f0 */ /* 0x000fe60008002818 */
[----:B------:R-:W-:Y:S02]  /*3c760*/  WARPGROUP.DEPBAR.LE gsb0, 0x0 ;  /* 0x00008000000079c5 */ /* 0x000fe40000010000 */
[----:B------:R-:W-:-:S15]  /*3c770*/  WARPGROUP.ARRIVE ;  /* 0x00000000000079c5 */ /* 0x000fde0000000000 */
[----:B------:R-:W-:-:S08]  /*3c780*/  NOP ;  /* 0x0000000000007918 */ /* 0x000fd00000000000 */
[----:B------:R-:W-:Y:S01]  /*3c790*/  HGMMA.64x256x8.F32.TF32 R24, gdesc[UR36], R24, gsb0 ;  /* 0x07e00000241879f0 */ /* 0x000fe20008002818 */
[----:B------:R-:W-:Y:S01]  /*3c7a0*/  UIADD3.64 UR38, UR10, 0x2802, URZ ;  /* 0x000028020a267897 */ /* 0x000fe2000fffe03f */
[----:B------:R-:W-:Y:S01]  /*3c7b0*/  UMOV UR36, UR22 ;  /* 0x0000001600247c82 */ /* 0x000fe20008000000 */
[----:B------:R-:W-:Y:S01]  /*3c7c0*/  UMOV UR37, UR23 ;  /* 0x0000001700257c82 */ /* 0x000fe20008000000 */
[----:B------:R-:W-:Y:S01]  /*3c7d0*/  UIADD3.64 UR22, UR10, 0x3800, URZ ;  /* 0x000038000a167897 */ /* 0x000fe2000fffe03f */
[----:B------:R-:W-:Y:S02]  /*3c7e0*/  WARPGROUP.DEPBAR.LE gsb0, 0x0 ;  /* 0x00008000000079c5 */ /* 0x000fe40000010000 */
[----:B------:R-:W-:-:S15]  /*3c7f0*/  WARPGROUP.ARRIVE ;  /* 0x00000000000079c5 */ /* 0x000fde0000000000 */
[----:B------:R-:W-:-:S06]  /*3c800*/  NOP ;  /* 0x0000000000007918 */ /* 0x000fcc0000000000 */
        /* <DEDUP_REMOVED lines=53> */
[----:B------:R-:W-:Y:S02]  /*3cb60*/  UIMAD UR16, UR9, -0x80, UR15 ;  /* 0xffffff80091078a4 */ /* 0x000fe4000f8e020f */
[----:B------:R-:W-:Y:S01]  /*3cb70*/  UIADD3.64 UR14, UR10, 0x3804, URZ ;  /* 0x000038040a0e7897 */ /* 0x000fe2000fffe03f */
[----:B----4-:R-:W-:Y:S01]  /*3cb80*/  IADD3 R3, P4, R3, UR5, RZ ;  /* 0x0000000503037c10 */ /* 0x010fe2000ff9e0ff */
[----:B------:R1:W-:Y:S01]  /*3cb90*/  STL [R1+0x1224], R4 ;  /* 0x0012240401007387 */ /* 0x0003e20000100800 */
[----:B------:R-:W-:Y:S01]  /*3cba0*/  IMAD.MOV.U32 R5, RZ, RZ, R4 ;  /* 0x000000ffff057224 */ /* 0x000fe200078e0004 */
[----:B------:R-:W-:Y:S02]  /*3cbb0*/  ISETP.GE.AND P1, PT, R7, UR16, PT ;  /* 0x0000001007007c0c */ /* 0x000fe4000bf26270 */
[----:B------:R-:W-:Y:S01]  /*3cbc0*/  IADD3.X R244, R244, UR7, RZ, P4, !PT ;  /* 0x00000007f4f47c10 */ /* 0x000fe2000a7fe4ff */
[----:B------:R-:W-:Y:S01]  /*3cbd0*/  STL [R1+0x1228], R3 ;  /* 0x0012280301007387 */ /* 0x000fe20000100800 */
[----:B------:R-:W-:Y:S01]  /*3cbe0*/  ISETP.GE.AND P2, PT, R0, UR16, PT ;  /* 0x0000001000007c0c */ /* 0x000fe2000bf46270 */
[----:B-1----:R-:W-:Y:S01]  /*3cbf0*/  IMAD.MOV.U32 R4, RZ, RZ, R2 ;  /* 0x000000ffff047224 */ /* 0x002fe200078e0002 */
[----:B------:R-:W-:-:S02]  /*3cc00*/  WARPGROUP.DEPBAR.LE gsb0, 0x0 ;  /* 0x00008000000079c5 */ /* 0x000fc40000010000 */
[----:B------:R-:W-:-:S13]  /*3cc10*/  WARPGROUP.ARRIVE ;  /* 0x00000000000079c5 */ /* 0x000fda0000000000 */
[----:B------:R-:W-:Y:S03]  /*3cc20*/  HGMMA.64x256x8.F32.TF32 R24, gdesc[UR12], R24, gsb0 ;  /* 0x07e000000c1879f0 */ /* 0x000fe60008002818 */
[----:B------:R-:W-:Y:S02]  /*3cc30*/  WARPGROUP.DEPBAR.LE gsb0, 0x0 ;  /* 0x00008000000079c5 */ /* 0x000fe40000010000 */
[----:B------:R-:W-:Y:S04]  /*3cc40*/  STL [R1+0x14d4], R147 ;  /* 0x0014d49301007387 */ /* 0x000fe80000100800 */
[----:B------:R1:W-:Y:S04]  /*3cc50*/  STL [R1+0x14d0], R148 ;  /* 0x0014d09401007387 */ /* 0x0003e80000100800 */
[----:B------:R-:W-:Y:S04]  /*3cc60*/  STL [R1+0x121c], R244 ;  /* 0x00121cf401007387 */ /* 0x000fe80000100800 */
[----:B------:R2:W-:Y:S04]  /*3cc70*/  STL [R1+0x14cc], R149 ;  /* 0x0014cc9501007387 */ /* 0x0005e80000100800 */
[----:B------:R-:W-:Y:S04]  /*3cc80*/  STL [R1+0x14c8], R150 ;  /* 0x0014c89601007387 */ /* 0x000fe80000100800 */
[----:B------:R3:W-:Y:S04]  /*3cc90*/  STL [R1+0x14c4], R151 ;  /* 0x0014c49701007387 */ /* 0x0007e80000100800 */
[----:B-1----:R-:W4:Y:S04]  /*3cca0*/  LDL.LU R148, [R1+0x11b0] ;  /* 0x0011b00001947983 */ /* 0x002f280000300800 */
[----:B------:R-:W4:Y:S04]  /*3ccb0*/  LDL.LU R2, [R1+0x11a8] ;  /* 0x0011a80001027983 */ /* 0x000f280000300800 */
[----:B--2---:R-:W2:Y:S01]  /*3ccc0*/  LDL.LU R149, [R1+0x11a4] ;  /* 0x0011a40001957983 */ /* 0x004ea20000300800 */
[----:B------:R-:W-:Y:S01]  /*3ccd0*/  SEL R0, RZ, 0x4, P1 ;  /* 0x00000004ff007807 */ /* 0x000fe20000800000 */
[----:B------:R-:W-:-:S02]  /*3cce0*/  UISETP.GT.AND UP0, UPT, UR8, 0x1, UPT ;  /* 0x000000010800788c */ /* 0x000fc4000bf04270 */
[----:B---3--:R-:W3:Y:S01]  /*3ccf0*/  LDL.LU R151, [R1+0x119c] ;  /* 0x00119c0001977983 */ /* 0x008ee20000300800 */
[----:B------:R-:W-:Y:S01]  /*3cd00*/  SEL R0, R0, RZ, !P0 ;  /* 0x000000ff00007207 */ /* 0x000fe20004000000 */
[----:B------:R-:W-:Y:S01]  /*3cd10*/  USEL UR8, UR8, URZ, !UP0 ;  /* 0x0000003f08087287 */ /* 0x000fe2000c000000 */
[----:B------:R-:W-:Y:S02]  /*3cd20*/  BAR.SYNC.DEFER_BLOCKING 0x0 ;  /* 0x0000000000007b1d */ /* 0x000fe40000010000 */
[----:B------:R-:W-:Y:S02]  /*3cd30*/  ISETP.NE.U32.AND P1, PT, R0, RZ, PT ;  /* 0x000000ff0000720c */ /* 0x000fe40003f25070 */
[----:B------:R-:W-:Y:S01]  /*3cd40*/  SEL R0, RZ, 0x4, P2 ;  /* 0x00000004ff007807 */ /* 0x000fe20001000000 */
[----:B------:R-:W-:-:S03]  /*3cd50*/  ULEA UR17, UR8, UR51, 0xf ;  /* 0x0000003308117291 */ /* 0x000fc6000f8e783f */
[----:B------:R-:W-:-:S04]  /*3cd60*/  SEL R0, R0, RZ, !P0 ;  /* 0x000000ff00007207 */ /* 0x000fc80004000000 */
[----:B------:R-:W-:Y:S01]  /*3cd70*/  ISETP.NE.U32.AND P2, PT, R0, RZ, PT ;  /* 0x000000ff0000720c */ /* 0x000fe20003f45070 */
[----:B------:R-:W-:-:S05]  /*3cd80*/  IMAD.U32 R0, RZ, RZ, UR17 ;  /* 0x00000011ff007e24 */ /* 0x000fca000f8e00ff */
[----:B------:R-:W-:Y:S02]  /*3cd90*/  IADD3 R0, R6, 0x100000, R0 ;  /* 0x0010000006007810 */ /* 0x000fe40007ffe000 */
[----:B------:R-:W3:Y:S04]  /*3cda0*/  LDL.LU R6, [R1+0x1130] ;  /* 0x0011300001067983 */ /* 0x000ee80000300800 */
[----:B------:R-:W3:Y:S04]  /*3cdb0*/  LDL.LU R147, [R1+0x1128] ;  /* 0x0011280001937983 */ /* 0x000ee80000300800 */
[----:B------:R-:W-:Y:S01]  /*3cdc0*/  @!PT LDS RZ, [RZ] ;  /* 0x00000000fffff984 */ /* 0x000fe20000000800 */
[----:B------:R-:W-:Y:S01]  /*3cdd0*/  @!PT LDS RZ, [RZ] ;  /* 0x00000000fffff984 */ /* 0x000fe20000000800 */
[----:B------:R-:W-:Y:S01]  /*3cde0*/  @!PT LDS RZ, [RZ] ;  /* 0x00000000fffff984 */ /* 0x000fe20000000800 */
[----:B------:R1:W-:Y:S02]  /*3cdf0*/  LDGSTS.E [R0+-0x80000], desc[UR48][R4.64], P1 ;  /* 0x8000000004007fae */ /* 0x0003e40008921870 */
[----:B-1----:R-:W-:-:S02]  /*3ce00*/  IMAD.MOV.U32 R4, RZ, RZ, R3 ;  /* 0x000000ffff047224 */ /* 0x002fc400078e0003 */
[----:B------:R-:W-:-:S05]  /*3ce10*/  IMAD.MOV.U32 R5, RZ, RZ, R244 ;  /* 0x000000ffff057224 */ /* 0x000fca00078e00f4 */
[----:B------:R1:W-:Y:S01]  /*3ce20*/  LDGSTS.E [R0+-0x7fff8], desc[UR48][R4.64], P2 ;  /* 0x8000800004007fae */ /* 0x0003e20009121870 */
[----:B----4-:R-:W-:Y:S02]  /*3ce30*/  IADD3 R148, P3, R148, UR5, RZ ;  /* 0x0000000594947c10 */ /* 0x010fe4000ff7e0ff */
[----:B------:R-:W-:Y:S02]  /*3ce40*/  IADD3 R2, P4, R2, UR5, RZ ;  /* 0x0000000502027c10 */ /* 0x000fe4000ff9e0ff */
[----:B--2---:R-:W-:Y:S01]  /*3ce50*/  IADD3.X R149, R149, UR7, RZ, P3, !PT ;  /* 0x0000000795957c10 */ /* 0x004fe20009ffe4ff */
[----:B------:R2:W-:Y:S01]  /*3ce60*/  STL [R1+0x11b0], R148 ;  /* 0x0011b09401007387 */ /* 0x0005e20000100800 */
[----:B-1----:R-:W-:-:S03]  /*3ce70*/  IMAD.MOV.U32 R4, RZ, RZ, R148 ;  /* 0x000000ffff047224 */ /* 0x002fc600078e0094 */
[----:B------:R1:W-:Y:S04]  /*3ce80*/  STL [R1+0x11a4], R149 ;  /* 0x0011a49501007387 */ /* 0x0003e80000100800 */
[----:B------:R4:W-:Y:S04]  /*3ce90*/  STL [R1+0x11a8], R2 ;  /* 0x0011a80201007387 */ /* 0x0009e80000100800 */
[----:B--2---:R-:W2:Y:S01]  /*3cea0*/  LDL.LU R148, [R1+0x1124] ;  /* 0x0011240001947983 */ /* 0x004ea20000300800 */
[----:B------:R-:W-:-:S04]  /*3ceb0*/  LOP3.LUT R3, R7, 0x20, RZ, 0xfc, !PT ;  /* 0x0000002007037812 */ /* 0x000fc800078efcff */
[----:B------:R-:W-:Y:S02]  /*3cec0*/  ISETP.GE.AND P1, PT, R3, UR16, PT ;  /* 0x0000001003007c0c */ /* 0x000fe4000bf26270 */
[----:B------:R-:W-:-:S04]  /*3ced0*/  LOP3.LUT R3, R7, 0x22, RZ, 0xfc, !PT ;  /* 0x0000002207037812 */ /* 0x000fc800078efcff */
[----:B------:R-:W-:Y:S02]  /*3cee0*/  ISETP.GE.AND P2, PT, R3, UR16, PT ;  /* 0x0000001003007c0c */ /* 0x000fe4000bf46270 */
[----:B------:R-:W-:-:S04]  /*3cef0*/  SEL R3, RZ, 0x4, P1 ;  /* 0x00000004ff037807 */ /* 0x000fc80000800000 */
[----:B------:R-:W-:Y:S02]  /*3cf00*/  SEL R3, R3, RZ, !P0 ;  /* 0x000000ff03037207 */ /* 0x000fe40004000000 */
[----:B---3--:R-:W-:Y:S02]  /*3cf10*/  IADD3.X R151, R151, UR7, RZ, P4, !PT ;  /* 0x0000000797977c10 */ /* 0x008fe4000a7fe4ff */
[----:B------:R-:W-:Y:S02]  /*3cf20*/  ISETP.NE.U32.AND P1, PT, R3, RZ, PT ;  /* 0x000000ff0300720c */ /* 0x000fe40003f25070 */
[----:B------:R-:W-:Y:S01]  /*3cf30*/  SEL R3, RZ, 0x4, P2 ;  /* 0x00000004ff037807 */ /* 0x000fe20001000000 */
[----:B------:R-:W-:Y:S01]  /*3cf40*/  IMAD.MOV.U32 R5, RZ, RZ, R149 ;  /* 0x000000ffff057224 */ /* 0x000fe200078e0095 */
[----:B------:R-:W-:Y:S02]  /*3cf50*/  STL [R1+0x119c], R151 ;  /* 0x00119c9701007387 */ /* 0x000fe40000100800 */
[----:B------:R-:W-:-:S02]  /*3cf60*/  SEL R3, R3, RZ, !P0 ;  /* 0x000000ff03037207 */ /* 0x000fc40004000000 */
[----:B-1----:R-:W3:Y:S01]  /*3cf70*/  LDL.LU R149, [R1+0x111c] ;  /* 0x00111c0001957983 */ /* 0x002ee20000300800 */
[----:B------:R-:W-:Y:S02]  /*3cf80*/  LOP3.LUT R150, R7, 0x40, RZ, 0xfc, !PT ;  /* 0x0000004007967812 */ /* 0x000fe400078efcff */
[----:B------:R-:W-:Y:S02]  /*3cf90*/  ISETP.NE.U32.AND P2, PT, R3, RZ, PT ;  /* 0x000000ff0300720c */ /* 0x000fe40003f45070 */
[----:B------:R1:W-:Y:S01]  /*3cfa0*/  LDGSTS.E [R0+-0x7e000], desc[UR48][R4.64], P1 ;  /* 0x8200000004007fae */ /* 0x0003e20008921870 */
[----:B------:R-:W-:Y:S02]  /*3cfb0*/  ISETP.GE.AND P1, PT, R150, UR16, PT ;  /* 0x0000001096007c0c */ /* 0x000fe4000bf26270 */
[----:B------:R-:W-:Y:S02]  /*3cfc0*/  IADD3 R6, P3, R6, UR5, RZ ;  /* 0x0000000506067c10 */ /* 0x000fe4000ff7e0ff */
[----:B------:R-:W-:Y:S01]  /*3cfd0*/  SEL R3, RZ, 0x4, P1 ;  /* 0x00000004ff037807 */ /* 0x000fe20000800000 */
[----:B-1----:R-:W-:Y:S01]  /*3cfe0*/  IMAD.MOV.U32 R4, RZ, RZ, R2 ;  /* 0x000000ffff047224 */ /* 0x002fe200078e0002 */
[----:B----4-:R-:W-:Y:S01]  /*3cff0*/  LOP3.LUT R2, R7, 0x42, RZ, 0xfc, !PT ;  /* 0x0000004207027812 */ /* 0x010fe200078efcff */
[----:B------:R-:W-:Y:S01]  /*3d000*/  IMAD.MOV.U32 R5, RZ, RZ, R151 ;  /* 0x000000ffff057224 */ /* 0x000fe200078e0097 */
[----:B------:R-:W-:-:S02]  /*3d010*/  IADD3 R147, P4, R147, UR5, RZ ;  /* 0x0000000593937c10 */ /* 0x000fc4000ff9e0ff */
[----:B------:R-:W-:Y:S02]  /*3d020*/  ISETP.GE.AND P1, PT, R2, UR16, PT ;  /* 0x0000001002007c0c */ /* 0x000fe4000bf26270 */
[----:B------:R-:W4:Y:S04]  /*3d030*/  LDL.LU R2, [R1+0x10b0] ;  /* 0x0010b00001027983 */ /* 0x000f280000300800 */
[----:B------:R-:W4:Y:S04]  /*3d040*/  LDL.LU R150, [R1+0x10a8] ;  /* 0x0010a80001967983 */ /* 0x000f280000300800 */
[----:B------:R1:W-:Y:S04]  /*3d050*/  STL [R1+0x1130], R6 ;  /* 0x0011300601007387 */ /* 0x0003e80000100800 */
[----:B------:R1:W-:Y:S02]  /*3d060*/  LDGSTS.E [R0+-0x7dff8], desc[UR48][R4.64], P2 ;  /* 0x8200800004007fae */ /* 0x0003e40009121870 */
[----:B-1----:R-:W-:Y:S01]  /*3d070*/  IMAD.MOV.U32 R4, RZ, RZ, R6 ;  /* 0x000000ffff047224 */ /* 0x002fe200078e0006 */
[----:B--2---:R-:W-:-:S05]  /*3d080*/  IADD3.X R148, R148, UR7, RZ, P3, !PT ;  /* 0x0000000794947c10 */ /* 0x004fca0009ffe4ff */
[----:B------:R1:W-:Y:S04]  /*3d090*/  STL [R1+0x1124], R148 ;  /* 0x0011249401007387 */ /* 0x0003e80000100800 */
[----:B------:R2:W-:Y:S04]  /*3d0a0*/  STL [R1+0x1128], R147 ;  /* 0x0011289301007387 */ /* 0x0005e80000100800 */
[----:B------:R-:W4:Y:S01]  /*3d0b0*/  LDL.LU R6, [R1+0x10a4] ;  /* 0x0010a40001067983 */ /* 0x000f220000300800 */
[----:B------:R-:W-:-:S04]  /*3d0c0*/  SEL R3, R3, RZ, !P0 ;  /* 0x000000ff03037207 */ /* 0x000fc80004000000 */
[----:B------:R-:W-:Y:S02]  /*3d0d0*/  ISETP.NE.U32.AND P2, PT, R3, RZ, PT ;  /* 0x000000ff0300720c */ /* 0x000fe40003f45070 */
[----:B------:R-:W-:-:S04]  /*3d0e0*/  SEL R3, RZ, 0x4, P1 ;  /* 0x00000004ff037807 */ /* 0x000fc80000800000 */
[----:B------:R-:W-:Y:S01]  /*3d0f0*/  SEL R3, R3, RZ, !P0 ;  /* 0x000000ff03037207 */ /* 0x000fe20004000000 */
[----:B------:R-:W-:-:S03]  /*3d100*/  IMAD.MOV.U32 R5, RZ, RZ, R148 ;  /* 0x000000ffff057224 */ /* 0x000fc600078e0094 */
[----:B------:R-:W-:Y:S02]  /*3d110*/  ISETP.NE.U32.AND P1, PT, R3, RZ, PT ;  /* 0x000000ff0300720c */ /* 0x000fe40003f25070 */
[----:B---3--:R-:W-:Y:S01]  /*3d120*/  IADD3.X R149, R149, UR7, RZ, P4, !PT ;  /* 0x0000000795957c10 */ /* 0x008fe2000a7fe4ff */
[----:B------:R3:W-:Y:S01]  /*3d130*/  LDGSTS.E [R0+-0x7c000], desc[UR48][R4.64], P2 ;  /* 0x8400000004007fae */ /* 0x0007e20009121870 */
[C---:B-1----:R-:W-:Y:S01]  /*3d140*/  LOP3.LUT R148, R7.reuse, 0x60, RZ, 0xfc, !PT ;  /* 0x0000006007947812 */ /* 0x042fe200078efcff */
[----:B---3--:R-:W-:Y:S02]  /*3d150*/  IMAD.MOV.U32 R4, RZ, RZ, R147 ;  /* 0x000000ffff047224 */ /* 0x008fe400078e0093 */
[----:B------:R-:W-:Y:S01]  /*3d160*/  IMAD.MOV.U32 R5, RZ, RZ, R149 ;  /* 0x000000ffff057224 */ /* 0x000fe200078e0095 */
[----:B--2---:R-:W-:-:S05]  /*3d170*/  LOP3.LUT R147, R7, 0x62, RZ, 0xfc, !PT ;  /* 0x0000006207937812 */ /* 0x004fca00078efcff */
[----:B------:R1:W-:Y:S01]  /*3d180*/  LDGSTS.E [R0+-0x7bff8], desc[UR48][R4.64], P1 ;  /* 0x8400800004007fae */ /* 0x0003e20008921870 */
[----:B------:R-:W-:Y:S02]  /*3d190*/  ISETP.GE.AND P1, PT, R148, UR16, PT ;  /* 0x0000001094007c0c */ /* 0x000fe4000bf26270 */
[----:B----4-:R-:W-:Y:S01]  /*3d1a0*/  IADD3 R2, P3, R2, UR5, RZ ;  /* 0x0000000502027c10 */ /* 0x010fe2000ff7e0ff */
[----:B------:R2:W-:Y:S01]  /*3d1b0*/  STL [R1+0x111c], R149 ;  /* 0x00111c9501007387 */ /* 0x0005e20000100800 */
[----:B------:R-:W-:Y:S02]  /*3d1c0*/  SEL R3, RZ, 0x4, P1 ;  /* 0x00000004ff037807 */ /* 0x000fe40000800000 */
[----:B------:R-:W-:Y:S01]  /*3d1d0*/  ISETP.GE.AND P1, PT, R147, UR16, PT ;  /* 0x0000001093007c0c */ /* 0x000fe2000bf26270 */
[----:B------:R-:W3:Y:S01]  /*3d1e0*/  LDL.LU R148, [R1+0x1214] ;  /* 0x0012140001947983 */ /* 0x000ee20000300800 */
[----:B------:R-:W-:-:S03]  /*3d1f0*/  IADD3 R150, P4, R150, UR5, RZ ;  /* 0x0000000596967c10 */ /* 0x000fc6000ff9e0ff */
[----:B------:R-:W4:Y:S04]  /*3d200*/  LDL.LU R147, [R1+0x1220] ;  /* 0x0012200001937983 */ /* 0x000f280000300800 */
[----:B------:R-:W-:Y:S01]  /*3d210*/  STL [R1+0x10b0], R2 ;  /* 0x0010b00201007387 */ /* 0x000fe20000100800 */
[----:B-1----:R-:W-:Y:S01]  /*3d220*/  IMAD.MOV.U32 R4, RZ, RZ, R2 ;  /* 0x000000ffff047224 */ /* 0x002fe200078e0002 */
[----:B------:R-:W-:-:S05]  /*3d230*/  IADD3.X R6, R6, UR7, RZ, P3, !PT ;  /* 0x0000000706067c10 */ /* 0x000fca0009ffe4ff */
[----:B------:R1:W-:Y:S01]  /*3d240*/  STL [R1+0x10a4], R6 ;  /* 0x0010a40601007387 */ /* 0x0003e20000100800 */
[----:B------:R-:W-:-:S03]  /*3d250*/  IMAD.MOV.U32 R5, RZ, RZ, R6 ;  /* 0x000000ffff057224 */ /* 0x000fc600078e0006 */
[----:B------:R3:W-:Y:S04]  /*3d260*/  STL [R1+0x10a8], R150 ;  /* 0x0010a89601007387 */ /* 0x0007e80000100800 */
[----:B--2---:R-:W2:Y:S04]  /*3d270*/  LDL R149, [R1+0x14a4] ;  /* 0x0014a40001957983 */ /* 0x004ea80000100800 */
[----:B-1----:R-:W2:Y:S04]  /*3d280*/  LDL.LU R6, [R1+0x120c] ;  /* 0x00120c0001067983 */ /* 0x002ea80000300800 */
[----:B------:R-:W2:Y:S01]  /*3d290*/  LDL.LU R2, [R1+0x1218] ;  /* 0x0012180001027983 */ /* 0x000ea20000300800 */
[----:B------:R-:W-:-:S04]  /*3d2a0*/  SEL R3, R3, RZ, !P0 ;  /* 0x000000ff03037207 */ /* 0x000fc80004000000 */
[----:B------:R-:W-:Y:S02]  /*3d2b0*/  ISETP.NE.U32.AND P2, PT, R3, RZ, PT ;  /* 0x000000ff0300720c */ /* 0x000fe40003f45070 */
[----:B------:R-:W-:-:S04]  /*3d2c0*/  SEL R3, RZ, 0x4, P1 ;  /* 0x00000004ff037807 */ /* 0x000fc80000800000 */
[----:B------:R-:W-:-:S04]  /*3d2d0*/  SEL R3, R3, RZ, !P0 ;  /* 0x000000ff03037207 */ /* 0x000fc80004000000 */
[----:B------:R-:W-:Y:S02]  /*3d2e0*/  ISETP.NE.U32.AND P1, PT, R3, RZ, PT ;  /* 0x000000ff0300720c */ /* 0x000fe40003f25070 */
[----:B------:R-:W-:Y:S01]  /*3d2f0*/  IADD3.X R9, R9, UR7, RZ, P4, !PT ;  /* 0x0000000709097c10 */ /* 0x000fe2000a7fe4ff */
[----:B------:R1:W-:Y:S02]  /*3d300*/  LDGSTS.E [R0+-0x7a000], desc[UR48][R4.64], P2 ;  /* 0x8600000004007fae */ /* 0x0003e40009121870 */
[----:B-1----:R-:W-:Y:S02]  /*3d310*/  IMAD.MOV.U32 R4, RZ, RZ, R150 ;  /* 0x000000ffff047224 */ /* 0x002fe400078e0096 */
[----:B------:R-:W-:-:S06]  /*3d320*/  IMAD.MOV.U32 R5, RZ, RZ, R9 ;  /* 0x000000ffff057224 */ /* 0x000fcc00078e0009 */
[----:B------:R1:W-:Y:S01]  /*3d330*/  LDGSTS.E [R0+-0x79ff8], desc[UR48][R4.64], P1 ;  /* 0x8600800004007fae */ /* 0x0003e20008921870 */
[C---:B------:R-:W-:Y:S02]  /*3d340*/  LOP3.LUT R3, R7.reuse, 0x6, RZ, 0xfc, !PT ;  /* 0x0000000607037812 */ /* 0x040fe400078efcff */
[----:B-1----:R-:W-:-:S04]  /*3d350*/  LOP3.LUT R0, R7, 0x4, RZ, 0xfc, !PT ;  /* 0x0000000407007812 */ /* 0x002fc800078efcff */
[----:B------:R-:W-:-:S04]  /*3d360*/  ISETP.GE.AND P1, PT, R0, UR16, PT ;  /* 0x0000001000007c0c */ /* 0x000fc8000bf26270 */
[----:B------:R-:W-:Y:S02]  /*3d370*/  SEL R0, RZ, 0x4, P1 ;  /* 0x00000004ff007807 */ /* 0x000fe40000800000 */
[----:B----4-:R-:W-:Y:S02]  /*3d380*/  IADD3 R147, P1, R147, UR5, RZ ;  /* 0x0000000593937c10 */ /* 0x010fe4000ff3e0ff */
[----:B------:R-:W-:Y:S02]  /*3d390*/  SEL R0, R0, RZ, !P0 ;  /* 0x000000ff00007207 */ /* 0x000fe40004000000 */
[----:B---3--:R-:W-:Y:S02]  /*3d3a0*/  IADD3.X R148, R148, UR7, RZ, P1, !PT ;  /* 0x0000000794947c10 */ /* 0x008fe40008ffe4ff */
[----:B------:R-:W-:Y:S02]  /*3d3b0*/  ISETP.GE.AND P1, PT, R3, UR16, PT ;  /* 0x0000001003007c0c */ /* 0x000fe4000bf26270 */
[----:B------:R-:W-:-:S02]  /*3d3c0*/  ISETP.NE.U32.AND P2, PT, R0, RZ, PT ;  /* 0x000000ff0000720c */ /* 0x000fc40003f45070 */
[----:B------:R-:W-:Y:S01]  /*3d3d0*/  SEL R3, RZ, 0x4, P1 ;  /* 0x00000004ff037807 */ /* 0x000fe20000800000 */
[----:B------:R-:W-:Y:S01]  /*3d3e0*/  IMAD.U32 R0, RZ, RZ, UR17 ;  /* 0x00000011ff007e24 */ /* 0x000fe2000f8e00ff */
[----:B------:R-:W-:Y:S04]  /*3d3f0*/  STL [R1+0x1220], R147 ;  /* 0x0012209301007387 */ /* 0x000fe80000100800 */
[----:B------:R-:W-:Y:S04]  /*3d400*/  STL [R1+0x1214], R148 ;  /* 0x0012149401007387 */ /* 0x000fe80000100800 */
[----:B------:R-:W3:Y:S01]  /*3d410*/  LDL.LU R150, [R1+0x11a0] ;  /* 0x0011a00001967983 */ /* 0x000ee20000300800 */
[----:B------:R-:W-:-:S02]  /*3d420*/  IMAD.MOV.U32 R4, RZ, RZ, R147 ;  /* 0x000000ffff047224 */ /* 0x000fc400078e0093 */
[----:B------:R-:W-:Y:S01]  /*3d430*/  IMAD.MOV.U32 R5, RZ, RZ, R148 ;  /* 0x000000ffff057224 */ /* 0x000fe200078e0094 */
[----:B------:R-:W-:Y:S02]  /*3d440*/  SEL R3, R3, RZ, !P0 ;  /* 0x000000ff03037207 */ /* 0x000fe40004000000 */
[----:B--2---:R-:W-:Y:S02]  /*3d450*/  IADD3 R0, R149, 0x100000, R0 ;  /* 0x0010000095007810 */ /* 0x004fe40007ffe000 */
[----:B------:R-:W2:Y:S04]  /*3d460*/  LDL.LU R149, [R1+0x1198] ;  /* 0x0011980001957983 */ /* 0x000ea80000300800 */
[----:B------:R1:W-:Y:S01]  /*3d470*/  LDGSTS.E [R0+-0x80000], desc[UR48][R4.64], P2 ;  /* 0x8000000004007fae */ /* 0x0003e20009121870 */
[----:B------:R-:W-:-:S04]  /*3d480*/  IADD3 R2, P1, R2, UR5, RZ ;  /* 0x0000000502027c10 */ /* 0x000fc8000ff3e0ff */
[----:B------:R-:W-:Y:S01]  /*3d490*/  IADD3.X R6, R6, UR7, RZ, P1, !PT ;  /* 0x0000000706067c10 */ /* 0x000fe20008ffe4ff */
[----:B------:R4:W-:Y:S04]  /*3d4a0*/  STL [R1+0x1218], R2 ;  /* 0x0012180201007387 */ /* 0x0009e80000100800 */
[----:B------:R4:W-:Y:S04]  /*3d4b0*/  STL [R1+0x120c], R6 ;  /* 0x00120c0601007387 */ /* 0x0009e80000100800 */
[----:B------:R-:W2:Y:S04]  /*3d4c0*/  LDL.LU R244, [R1+0x1194] ;  /* 0x0011940001f47983 */ /* 0x000ea80000300800 */
[----:B------:R-:W2:Y:S01]  /*3d4d0*/  LDL.LU R151, [R1+0x118c] ;  /* 0x00118c0001977983 */ /* 0x000ea20000300800 */
[----:B------:R-:W-:-:S02]  /*3d4e0*/  ISETP.NE.U32.AND P2, PT, R3, RZ, PT ;  /* 0x000000ff0300720c */ /* 0x000fc40003f45070 */
[C---:B------:R-:W-:Y:S01]  /*3d4f0*/  LOP3.LUT R3, R7.reuse, 0x24, RZ, 0xfc, !PT ;  /* 0x0000002407037812 */ /* 0x040fe200078efcff */
[----:B-1----:R-:W-:Y:S01]  /*3d500*/  IMAD.MOV.U32 R4, RZ, RZ, R2 ;  /* 0x000000ffff047224 */ /* 0x002fe200078e0002 */
[----:B----4-:R-:W-:Y:S01]  /*3d510*/  LOP3.LUT R2, R7, 0x26, RZ, 0xfc, !PT ;  /* 0x0000002607027812 */ /* 0x010fe200078efcff */
[----:B------:R-:W4:Y:S01]  /*3d520*/  LDL.LU R148, [R1+0x1114] ;  /* 0x0011140001947983 */ /* 0x000f220000300800 */
[----:B------:R-:W-:-:S04]  /*3d530*/  ISETP.GE.AND P1, PT, R3, UR16, PT ;  /* 0x0000001003007c0c */ /* 0x000fc8000bf26270 */
[----:B------:R-:W-:Y:S02]  /*3d540*/  SEL R3, RZ, 0x4, P1 ;  /* 0x00000004ff037807 */ /* 0x000fe40000800000 */
[----:B------:R-:W-:Y:S02]  /*3d550*/  ISETP.GE.AND P1, PT, R2, UR16, PT ;  /* 0x0000001002007c0c */ /* 0x000fe4000bf26270 */
[----:B------:R-:W4:Y:S01]  /*3d560*/  LDL.LU R2, [R1+0x1120] ;  /* 0x0011200001027983 */ /* 0x000f220000300800 */
[----:B------:R-:W-:-:S03]  /*3d570*/  IMAD.MOV.U32 R5, RZ, RZ, R6 ;  /* 0x000000ffff057224 */ /* 0x000fc600078e0006 */
[----:B------:R-:W4:Y:S04]  /*3d580*/  LDL.LU R147, [R1+0x110c] ;  /* 0x00110c0001937983 */ /* 0x000f280000300800 */
[----:B------:R-:W4:Y:S01]  /*3d590*/  LDL.LU R6, [R1+0x1118] ;  /* 0x0011180001067983 */ /* 0x000f220000300800 */
[----:B------:R-:W-:-:S03]  /*3d5a0*/  SEL R3, R3, RZ, !P0 ;  /* 0x000000ff03037207 */ /* 0x000fc60004000000 */
[----:B------:R1:W-:Y:S01]  /*3d5b0*/  LDGSTS.E [R0+-0x7fff8], desc[UR48][R4.64], P2 ;  /* 0x8000800004007fae */ /* 0x0003e20009121870 */
[----:B------:R-:W-:Y:S02]  /*3d5c0*/  ISETP.NE.U32.AND P2, PT, R3, RZ, PT ;  /* 0x000000ff0300720c */ /* 0x000fe40003f45070 */
[----:B------:R-:W-:-:S04]  /*3d5d0*/  SEL R3, RZ, 0x4, P1 ;  /* 0x00000004ff037807 */ /* 0x000fc80000800000 */
[----:B------:R-:W-:-:S04]  /*3d5e0*/  SEL R3, R3, RZ, !P0 ;  /* 0x000000ff03037207 */ /* 0x000fc80004000000 */
[----:B------:R-:W-:Y:S02]  /*3d5f0*/  ISETP.NE.U32.AND P1, PT, R3, RZ, PT ;  /* 0x000000ff0300720c */ /* 0x000fe40003f25070 */
[----:B---3--:R-:W-:-:S05]  /*3d600*/  IADD3 R150, P3, R150, UR5, RZ ;  /* 0x0000000596967c10 */ /* 0x008fca000ff7e0ff */
[----:B-1----:R-:W-:Y:S01]  /*3d610*/  IMAD.MOV.U32 R4, RZ, RZ, R150 ;  /* 0x000000ffff047224 */ /* 0x002fe200078e0096 */
[----:B------:R1:W-:Y:S02]  /*3d620*/  STL [R1+0x11a0], R150 ;  /* 0x0011a09601007387 */ /* 0x0003e40000100800 */
[----:B-1----:R-:W-:Y:S02]  /*3d630*/  LOP3.LUT R150, R7, 0x44, RZ, 0xfc, !PT ;  /* 0x0000004407967812 */ /* 0x002fe400078efcff */
[----:B--2---:R-:W-:Y:S02]  /*3d640*/  IADD3 R149, P4, R149, UR5, RZ ;  /* 0x0000000595957c10 */ /* 0x004fe4000ff9e0ff */
[----:B------:R-:W-:Y:S02]  /*3d650*/  IADD3.X R244, R244, UR7, RZ, P3, !PT ;  /* 0x00000007f4f47c10 */ /* 0x000fe40009ffe4ff */
[----:B------:R-:W-:-:S03]  /*3d660*/  IADD3.X R151, R151, UR7, RZ, P4, !PT ;  /* 0x0000000797977c10 */ /* 0x000fc6000a7fe4ff */
[----:B------:R-:W-:-:S05]  /*3d670*/  IMAD.MOV.U32 R5, RZ, RZ, R244 ;  /* 0x000000ffff057224 */ /* 0x000fca00078e00f4 */
[----:B------:R1:W-:Y:S02]  /*3d680*/  LDGSTS.E [R0+-0x7e000], desc[UR48][R4.64], P2 ;  /* 0x8200000004007fae */ /* 0x0003e40009121870 */
[----:B-1----:R-:W-:Y:S02]  /*3d690*/  IMAD.MOV.U32 R4, RZ, RZ, R149 ;  /* 0x000000ffff047224 */ /* 0x002fe400078e0095 */
[----:B------:R-:W-:Y:S01]  /*3d6a0*/  IMAD.MOV.U32 R5, RZ, RZ, R151 ;  /* 0x000000ffff057224 */ /* 0x000fe200078e0097 */
[----:B------:R-:W-:Y:S04]  /*3d6b0*/  STL [R1+0x1194], R244 ;  /* 0x001194f401007387 */ /* 0x000fe80000100800 */
[----:B------:R1:W-:Y:S01]  /*3d6c0*/  LDGSTS.E [R0+-0x7dff8], desc[UR48][R4.64], P1 ;  /* 0x8200800004007fae */ /* 0x0003e20008921870 */
[----:B------:R-:W-:-:S03]  /*3d6d0*/  ISETP.GE.AND P1, PT, R150, UR16, PT ;  /* 0x0000001096007c0c */ /* 0x000fc6000bf26270 */
[----:B------:R2:W-:Y:S01]  /*3d6e0*/  STL [R1+0x1198], R149 ;  /* 0x0011989501007387 */ /* 0x0005e20000100800 */
[----:B------:R-:W-:-:S04]  /*3d6f0*/  SEL R3, RZ, 0x4, P1 ;  /* 0x00000004ff037807 */ /* 0x000fc80000800000 */
[----:B------:R-:W-:Y:S02]  /*3d700*/  SEL R3, R3, RZ, !P0 ;  /* 0x000000ff03037207 */ /* 0x000fe40004000000 */
[----:B--2---:R-:W-:-:S04]  /*3d710*/  LOP3.LUT R149, R7, 0x46, RZ, 0xfc, !PT ;  /* 0x0000004607957812 */ /* 0x004fc800078efcff */
[----:B------:R-:W-:Y:S02]  /*3d720*/  ISETP.GE.AND P1, PT, R149, UR16, PT ;  /* 0x0000001095007c0c */ /* 0x000fe4000bf26270 */
[----:B------:R-:W-:Y:S02]  /*3d730*/  ISETP.NE.U32.AND P2, PT, R3, RZ, PT ;  /* 0x000000ff0300720c */ /* 0x000fe40003f45070 */
[----:B------:R-:W-:Y:S02]  /*3d740*/  SEL R3, RZ, 0x4, P1 ;  /* 0x00000004ff037807 */ /* 0x000fe40000800000 */
[----:B----4-:R-:W-:Y:S02]  /*3d750*/  IADD3 R2, P3, R2, UR5, RZ ;  /* 0x0000000502027c10 */ /* 0x010fe4000ff7e0ff */
[----:B------:R-:W-:Y:S02]  /*3d760*/  SEL R3, R3, RZ, !P0 ;  /* 0x000000ff03037207 */ /* 0x000fe40004000000 */
[----:B------:R-:W-:-:S02]  /*3d770*/  IADD3.X R148, R148, UR7, RZ, P3, !PT ;  /* 0x0000000794947c10 */ /* 0x000fc40009ffe4ff */
[----:B------:R-:W-:Y:S02]  /*3d780*/  IADD3 R6, P4, R6, UR5, RZ ;  /* 0x0000000506067c10 */ /* 0x000fe4000ff9e0ff */
[----:B------:R-:W-:Y:S01]  /*3d790*/  ISETP.NE.U32.AND P1, PT, R3, RZ, PT ;  /* 0x000000ff0300720c */ /* 0x000fe20003f25070 */
[----:B-1----:R-:W-:Y:S01]  /*3d7a0*/  IMAD.MOV.U32 R4, RZ, RZ, R2 ;  /* 0x000000ffff047224 */ /* 0x002fe200078e0002 */
[----:B------:R-:W-:Y:S01]  /*3d7b0*/  IADD3.X R147, R147, UR7, RZ, P4, !PT ;  /* 0x0000000793937c10 */ /* 0x000fe2000a7fe4ff */
[----:B------:R-:W-:Y:S01]  /*3d7c0*/  IMAD.MOV.U32 R5, RZ, RZ, R148 ;  /* 0x000000ffff057224 */ /* 0x000fe200078e0094 */
[----:B------:R-:W-:Y:S04]  /*3d7d0*/  STL [R1+0x118c], R151 ;  /* 0x00118c9701007387 */ /* 0x000fe80000100800 */
[----:B------:R1:W-:Y:S04]  /*3d7e0*/  STL [R1+0x1120], R2 ;  /* 0x0011200201007387 */ /* 0x0003e80000100800 */
[----:B------:R2:W-:Y:S04]  /*3d7f0*/  LDGSTS.E [R0+-0x7c000], desc[UR48][R4.64], P2 ;  /* 0x8400000004007fae */ /* 0x0005e80009121870 */
[----:B------:R-:W-:Y:S01]  /*3d800*/  STL [R1+0x1114], R148 ;  /* 0x0011149401007387 */ /* 0x000fe20000100800 */
[----:B-1----:R-:W-:-:S03]  /*3d810*/  LOP3.LUT R2, R7, 0x64, RZ, 0xfc, !PT ;  /* 0x0000006407027812 */ /* 0x002fc600078efcff */
[----:B------:R-:W-:Y:S01]  /*3d820*/  STL [R1+0x1118], R6 ;  /* 0x0011180601007387 */ /* 0x000fe20000100800 */
[----:B--2---:R-:W-:Y:S02]  /*3d830*/  IMAD.MOV.U32 R4, RZ, RZ, R6 ;  /* 0x000000ffff047224 */ /* 0x004fe400078e0006 */
[----:B------:R-:W-:Y:S01]  /*3d840*/  IMAD.MOV.U32 R5, RZ, RZ, R147 ;  /* 0x000000ffff057224 */ /* 0x000fe200078e0093 */
[----:B------:R1:W-:Y:S04]  /*3d850*/  STL [R1+0x110c], R147 ;  /* 0x00110c9301007387 */ /* 0x0003e80000100800 */
[----:B------:R2:W-:Y:S01]  /*3d860*/  LDGSTS.E [R0+-0x7bff8], desc[UR48][R4.64], P1 ;  /* 0x8400800004007fae */ /* 0x0005e20008921870 */
[----:B------:R-:W-:-:S03]  /*3d870*/  ISETP.GE.AND P1, PT, R2, UR16, PT ;  /* 0x0000001002007c0c */ /* 0x000fc6000bf26270 */
[----:B-1----:R-:W3:Y:S04]  /*3d880*/  LDL.LU R147, [R1+0x1210] ;  /* 0x0012100001937983 */ /* 0x002ee80000300800 */
[----:B------:R-:W4:Y:S04]  /*3d890*/  LDL R149, [R1+0x1488] ;  /* 0x0014880001957983 */ /* 0x000f280000100800 */
[----:B------:R-:W4:Y:S04]  /*3d8a0*/  LDL.LU R148, [R1+0x1204] ;  /* 0x0012040001947983 */ /* 0x000f280000300800 */
[----:B------:R-:W4:Y:S04]  /*3d8b0*/  LDL.LU R6, [R1+0x11fc] ;  /* 0x0011fc0001067983 */ /* 0x000f280000300800 */
[----:B------:R-:W4:Y:S01]  /*3d8c0*/  LDL.LU R2, [R1+0x1208] ;  /* 0x0012080001027983 */ /* 0x000f220000300800 */
[----:B------:R-:W-:-:S02]  /*3d8d0*/  SEL R3, RZ, 0x4, P1 ;  /* 0x00000004ff037807 */ /* 0x000fc40000800000 */
[----:B------:R-:W-:Y:S02]  /*3d8e0*/  LOP3.LUT R150, R7, 0x66, RZ, 0xfc, !PT ;  /* 0x0000006607967812 */ /* 0x000fe400078efcff */
[----:B------:R-:W-:Y:S02]  /*3d8f0*/  SEL R3, R3, RZ, !P0 ;  /* 0x000000ff03037207 */ /* 0x000fe40004000000 */
[----:B------:R-:W-:Y:S02]  /*3d900*/  ISETP.GE.AND P1, PT, R150, UR16, PT ;  /* 0x0000001096007c0c */ /* 0x000fe4000bf26270 */
[----:B------:R-:W-:Y:S02]  /*3d910*/  ISETP.NE.U32.AND P2, PT, R3, RZ, PT ;  /* 0x000000ff0300720c */ /* 0x000fe40003f45070 */
[----:B------:R-:W-:Y:S02]  /*3d920*/  SEL R3, RZ, 0x4, P1 ;  /* 0x00000004ff037807 */ /* 0x000fe40000800000 */
[----:B------:R-:W-:-:S02]  /*3d930*/  IADD3 R11, P3, R11, UR5, RZ ;  /* 0x000000050b0b7c10 */ /* 0x000fc4000ff7e0ff */
[----:B------:R-:W-:Y:S02]  /*3d940*/  SEL R3, R3, RZ, !P0 ;  /* 0x000000ff03037207 */ /* 0x000fe40004000000 */
[----:B------:R-:W-:Y:S02]  /*3d950*/  IADD3.X R10, R10, UR7, RZ, P3, !PT ;  /* 0x000000070a0a7c10 */ /* 0x000fe40009ffe4ff */
[----:B------:R-:W-:Y:S02]  /*3d960*/  IADD3 R13, P4, R13, UR5, RZ ;  /* 0x000000050d0d7c10 */ /* 0x000fe4000ff9e0ff */
[----:B------:R-:W-:Y:S01]  /*3d970*/  ISETP.NE.U32.AND P1, PT, R3, RZ, PT ;  /* 0x000000ff0300720c */ /* 0x000fe20003f25070 */
[----:B--2---:R-:W-:Y:S01]  /*3d980*/  IMAD.MOV.U32 R4, RZ, RZ, R11 ;  /* 0x000000ffff047224 */ /* 0x004fe200078e000b */
[----:B------:R-:W-:Y:S01]  /*3d990*/  IADD3.X R12, R12, UR7, RZ, P4, !PT ;  /* 0x000000070c0c7c10 */ /* 0x000fe2000a7fe4ff */
[----:B------:R-:W-:-:S05]  /*3d9a0*/  IMAD.MOV.U32 R5, RZ, RZ, R10 ;  /* 0x000000ffff057224 */ /* 0x000fca00078e000a */
[----:B------:R1:W-:Y:S02]  /*3d9b0*/  LDGSTS.E [R0+-0x7a000], desc[UR48][R4.64], P2 ;  /* 0x8600000004007fae */ /* 0x0003e40009121870 */
[----:B-1----:R-:W-:Y:S02]  /*3d9c0*/  IMAD.MOV.U32 R4, RZ, RZ, R13 ;  /* 0x000000ffff047224 */ /* 0x002fe400078e000d */
[----:B------:R-:W-:-:S05]  /*3d9d0*/  IMAD.MOV.U32 R5, RZ, RZ, R12 ;  /* 0x000000ffff057224 */ /* 0x000fca00078e000c */
[----:B------:R1:W-:Y:S02]  /*3d9e0*/  LDGSTS.E [R0+-0x79ff8], desc[UR48][R4.64], P1 ;  /* 0x8600800004007fae */ /* 0x0003e40008921870 */
[----:B-1----:R-:W-:-:S04]  /*3d9f0*/  LOP3.LUT R0, R7, 0x8, RZ, 0xfc, !PT ;  /* 0x0000000807007812 */ /* 0x002fc800078efcff */
[----:B------:R-:W-:Y:S02]  /*3da00*/  ISETP.GE.AND P1, PT, R0, UR16, PT ;  /* 0x0000001000007c0c */ /* 0x000fe4000bf26270 */
[----:B------:R-:W-:-:S04]  /*3da10*/  LOP3.LUT R0, R7, 0xa, RZ, 0xfc, !PT ;  /* 0x0000000a07007812 */ /* 0x000fc800078efcff */
[----:B------:R-:W-:-:S04]  /*3da20*/  ISETP.GE.AND P2, PT, R0, UR16, PT ;  /* 0x0000001000007c0c */ /* 0x000fc8000bf46270 */
[----:B------:R-:W-:-:S04]  /*3da30*/  SEL R0, RZ, 0x4, P2 ;  /* 0x00000004ff007807 */ /* 0x000fc80001000000 */
[----:B------:R-:W-:-:S04]  /*3da40*/  SEL R0, R0, RZ, !P0 ;  /* 0x000000ff00007207 */ /* 0x000fc80004000000 */
[----:B------:R-:W-:Y:S01]  /*3da50*/  ISETP.NE.U32.AND P2, PT, R0, RZ, PT ;  /* 0x000000ff0000720c */ /* 0x000fe20003f45070 */
[----:B------:R-:W-:Y:S01]  /*3da60*/  IMAD.U32 R0, RZ, RZ, UR17 ;  /* 0x00000011ff007e24 */ /* 0x000fe2000f8e00ff */
[----:B------:R-:W-:-:S04]  /*3da70*/  SEL R3, RZ, 0x4, P1 ;  /* 0x00000004ff037807 */ /* 0x000fc80000800000 */
[----:B------:R-:W-:-:S04]  /*3da80*/  SEL R3, R3, RZ, !P0 ;  /* 0x000000ff03037207 */ /* 0x000fc80004000000 */
[----:B------:R-:W-:Y:S02]  /*3da90*/  ISETP.NE.U32.AND P1, PT, R3, RZ, PT ;  /* 0x000000ff0300720c */ /* 0x000fe40003f25070 */
[----:B---3--:R-:W-:-:S05]  /*3daa0*/  IADD3 R147, P3, R147, UR5, RZ ;  /* 0x0000000593937c10 */ /* 0x008fca000ff7e0ff */
[----:B------:R-:W-:Y:S01]  /*3dab0*/  STL [R1+0x1210], R147 ;  /* 0x0012109301007387 */ /* 0x000fe20000100800 */
[----:B----4-:R-:W-:Y:S02]  /*3dac0*/  IADD3.X R148, R148, UR7, RZ, P3, !PT ;  /* 0x0000000794947c10 */ /* 0x010fe40009ffe4ff */
[----:B------:R-:W-:-:S04]  /*3dad0*/  IADD3 R2, P4, R2, UR5, RZ ;  /* 0x0000000502027c10 */ /* 0x000fc8000ff9e0ff */
[----:B------:R-:W-:Y:S01]  /*3dae0*/  IADD3.X R6, R6, UR7, RZ, P4, !PT ;  /* 0x0000000706067c10 */ /* 0x000fe2000a7fe4ff */
[----:B------:R-:W-:Y:S01]  /*3daf0*/  STL [R1+0x1208], R2 ;  /* 0x0012080201007387 */ /* 0x000fe20000100800 */
[----:B------:R-:W-:-:S03]  /*3db00*/  IADD3 R0, R149, 0x100000, R0 ;  /* 0x0010000095007810 */ /* 0x000fc60007ffe000 */
[----:B------:R1:W-:Y:S04]  /*3db10*/  STL [R1+0x1204], R148 ;  /* 0x0012049401007387 */ /* 0x0003e80000100800 */
[----:B------:R-:W2:Y:S04]  /*3db20*/  LDL.LU R150, [R1+0x1190] ;  /* 0x0011900001967983 */ /* 0x000ea80000300800 */
[----:B------:R-:W3:Y:S04]  /*3db30*/  LDL.LU R149, [R1+0x1188] ;  /* 0x0011880001957983 */ /* 0x000ee80000300800 */
[----:B------:R4:W-:Y:S04]  /*3db40*/  STL [R1+0x11fc], R6 ;  /* 0x0011fc0601007387 */ /* 0x0009e80000100800 */
[----:B------:R-:W3:Y:S04]  /*3db50*/  LDL.LU R244, [R1+0x1184] ;  /* 0x0011840001f47983 */ /* 0x000ee80000300800 */
[----:B------:R-:W3:Y:S01]  /*3db60*/  LDL.LU R151, [R1+0x117c] ;  /* 0x00117c0001977983 */ /* 0x000ee20000300800 */
[----:B------:R-:W-:-:S02]  /*3db70*/  IMAD.MOV.U32 R4, RZ, RZ, R147 ;  /* 0x000000ffff047224 */ /* 0x000fc400078e0093 */
[----:B------:R-:W-:Y:S02]  /*3db80*/  IMAD.MOV.U32 R5, RZ, RZ, R148 ;  /* 0x000000ffff057224 */ /* 0x000fe400078e0094 */
[----:B-1----:R-:W3:Y:S04]  /*3db90*/  LDL.LU R148, [R1+0x1104] ;  /* 0x0011040001947983 */ /* 0x002ee80000300800 */
[----:B------:R1:W-:Y:S02]  /*3dba0*/  LDGSTS.E [R0+-0x80000], desc[UR48][R4.64], P1 ;  /* 0x8000000004007fae */ /* 0x0003e40008921870 */
[----:B-1----:R-:W-:Y:S01]  /*3dbb0*/  IMAD.MOV.U32 R5, RZ, RZ, R6 ;  /* 0x000000ffff057224 */ /* 0x002fe200078e0006 */
[C---:B----4-:R-:W-:Y:S01]  /*3dbc0*/  LOP3.LUT R6, R7.reuse, 0x28, RZ, 0xfc, !PT ;  /* 0x0000002807067812 */ /* 0x050fe200078efcff */
[----:B------:R-:W-:Y:S01]  /*3dbd0*/  IMAD.MOV.U32 R4, RZ, RZ, R2 ;  /* 0x000000ffff047224 */ /* 0x000fe200078e0002 */
[----:B------:R-:W-:-:S02]  /*3dbe0*/  LOP3.LUT R2, R7, 0x2a, RZ, 0xfc, !PT ;  /* 0x0000002a07027812 */ /* 0x000fc400078efcff */
[----:B------:R-:W-:Y:S02]  /*3dbf0*/  ISETP.GE.AND P1, PT, R6, UR16, PT ;  /* 0x0000001006007c0c */ /* 0x000fe4000bf26270 */
[----:B------:R1:W-:Y:S02]  /*3dc00*/  LDGSTS.E [R0+-0x7fff8], desc[UR48][R4.64], P2 ;  /* 0x8000800004007fae */ /* 0x0003e40009121870 */
[----:B------:R-:W-:Y:S02]  /*3dc10*/  SEL R3, RZ, 0x4, P1 ;  /* 0x00000004ff037807 */ /* 0x000fe40000800000 */
[----:B------:R-:W-:Y:S02]  /*3dc20*/  ISETP.GE.AND P1, PT, R2, UR16, PT ;  /* 0x0000001002007c0c */ /* 0x000fe4000bf26270 */
[----:B------:R-:W4:Y:S04]  /*3dc30*/  LDL.LU R2, [R1+0x1110] ;  /* 0x0011100001027983 */ /* 0x000f280000300800 */
[----:B------:R-:W4:Y:S04]  /*3dc40*/  LDL.LU R147, [R1+0x10fc] ;  /* 0x0010fc0001937983 */ /* 0x000f280000300800 */
[----:B------:R-:W4:Y:S01]  /*3dc50*/  LDL.LU R6, [R1+0x1108] ;  /* 0x0011080001067983 */ /* 0x000f220000300800 */
[----:B------:R-:W-:-:S04]  /*3dc60*/  SEL R3, R3, RZ, !P0 ;  /* 0x000000ff03037207 */ /* 0x000fc80004000000 */
[----:B------:R-:W-:Y:S02]  /*3dc70*/  ISETP.NE.U32.AND P2, PT, R3, RZ, PT ;  /* 0x000000ff0300720c */ /* 0x000fe40003f45070 */
[----:B------:R-:W-:-:S04]  /*3dc80*/  SEL R3, RZ, 0x4, P1 ;  /* 0x00000004ff037807 */ /* 0x000fc80000800000 */
[----:B------:R-:W-:-:S04]  /*3dc90*/  SEL R3, R3, RZ, !P0 ;  /* 0x000000ff03037207 */ /* 0x000fc80004000000 */
[----:B------:R-:W-:Y:S02]  /*3dca0*/  ISETP.NE.U32.AND P1, PT, R3, RZ, PT ;  /* 0x000000ff0300720c */ /* 0x000fe40003f25070 */
[----:B--2---:R-:W-:Y:S02]  /*3dcb0*/  IADD3 R150, P3, R150, UR5, RZ ;  /* 0x0000000596967c10 */ /* 0x004fe4000ff7e0ff */
[----:B---3--:R-:W-:-:S03]  /*3dcc0*/  IADD3 R149, P4, R149, UR5, RZ ;  /* 0x0000000595957c10 */ /* 0x008fc6000ff9e0ff */
[----:B-1----:R-:W-:Y:S01]  /*3dcd0*/  IMAD.MOV.U32 R4, RZ, RZ, R150 ;  /* 0x000000ffff047224 */ /* 0x002fe200078e0096 */
[----:B------:R-:W-:Y:S02]  /*3dce0*/  IADD3.X R244, R244, UR7, RZ, P3, !PT ;  /* 0x00000007f4f47c10 */ /* 0x000fe40009ffe4ff */
[----:B------:R-:W-:-:S03]  /*3dcf0*/  IADD3.X R151, R151, UR7, RZ, P4, !PT ;  /* 0x0000000797977c10 */ /* 0x000fc6000a7fe4ff */
[----:B------:R-:W-:Y:S01]  /*3dd00*/  IMAD.MOV.U32 R5, RZ, RZ, R244 ;  /* 0x000000ffff057224 */ /* 0x000fe200078e00f4 */
[----:B------:R1:W-:Y:S04]  /*3dd10*/  STL [R1+0x1190], R150 ;  /* 0x0011909601007387 */ /* 0x0003e80000100800 */
[----:B------:R2:W-:Y:S01]  /*3dd20*/  LDGSTS.E [R0+-0x7e000], desc[UR48][R4.64], P2 ;  /* 0x8200000004007fae */ /* 0x0005e20009121870 */
[----:B-1----:R-:W-:Y:S01]  /*3dd30*/  LOP3.LUT R150, R7, 0x48, RZ, 0xfc, !PT ;  /* 0x0000004807967812 */ /* 0x002fe200078efcff */
[----:B--2---:R-:W-:Y:S02]  /*3dd40*/  IMAD.MOV.U32 R4, RZ, RZ, R149 ;  /* 0x000000ffff047224 */ /* 0x004fe400078e0095 */
        /* <DEDUP_REMOVED lines=484> */
[----:B------:R-:W-:Y:S01]  /*3fb90*/  ISETP.GE.AND P2, PT, R0, UR16, PT ;  /* 0x0000001000007c0c */ /* 0x000fe2000bf46270 */
[----:B------:R-:W1:Y:S03]  /*3fba0*/  S2R R244, SR_TID.X ;  /* 0x0000000000f47919 */ /* 0x000e660000002100 */
[----:B------:R-:W-:-:S04]  /*3fbb0*/  SEL R0, RZ, 0x4, P2 ;  /* 0x00000004ff007807 */ /* 0x000fc80001000000 */
[----:B------:R-:W-:Y:S02]  /*3fbc0*/  SEL R0, R0, RZ, !P0 ;  /* 0x000000ff00007207 */ /* 0x000fe40004000000 */
[----:B------:R-:W-:Y:S02]  /*3fbd0*/  SEL R3, RZ, 0x4, P1 ;  /* 0x00000004ff037807 */ /* 0x000fe40000800000 */
[----:B------:R-:W-:Y:S01]  /*3fbe0*/  ISETP.NE.U32.AND P2, PT, R0, RZ, PT ;  /* 0x000000ff0000720c */ /* 0x000fe20003f45070 */
[----:B------:R-:W-:Y:S01]  /*3fbf0*/  IMAD.U32 R0, RZ, RZ, UR17 ;  /* 0x00000011ff007e24 */ /* 0x000fe2000f8e00ff */
[----:B------:R-:W-:-:S04]  /*3fc00*/  SEL R3, R3, RZ, !P0 ;  /* 0x000000ff03037207 */ /* 0x000fc80004000000 */
[----:B------:R-:W-:Y:S02]  /*3fc10*/  ISETP.NE.U32.AND P1, PT, R3, RZ, PT ;  /* 0x000000ff0300720c */ /* 0x000fe40003f25070 */
[----:B---3--:R-:W-:-:S05]  /*3fc20*/  IADD3 R147, P3, R147, UR5, RZ ;  /* 0x0000000593937c10 */ /* 0x008fca000ff7e0ff */
[----:B------:R-:W-:Y:S01]  /*3fc30*/  STL [R1+0x11c0], R147 ;  /* 0x0011c09301007387 */ /* 0x000fe20000100800 */
[----:B----4-:R-:W-:Y:S02]  /*3fc40*/  IADD3.X R148, R148, UR7, RZ, P3, !PT ;  /* 0x0000000794947c10 */ /* 0x010fe40009ffe4ff */
[----:B------:R-:W-:-:S03]  /*3fc50*/  IADD3 R2, P4, R2, UR5, RZ ;  /* 0x0000000502027c10 */ /* 0x000fc6000ff9e0ff */
[----:B------:R-:W-:Y:S01]  /*3fc60*/  IMAD.MOV.U32 R5, RZ, RZ, R148 ;  /* 0x000000ffff057224 */ /* 0x000fe200078e0094 */
[----:B------:R-:W-:Y:S01]  /*3fc70*/  IADD3.X R6, R6, UR7, RZ, P4, !PT ;  /* 0x0000000706067c10 */ /* 0x000fe2000a7fe4ff */
[----:B------:R-:W-:Y:S04]  /*3fc80*/  STL [R1+0x11b8], R2 ;  /* 0x0011b80201007387 */ /* 0x000fe80000100800 */
[----:B------:R2:W-:Y:S04]  /*3fc90*/  STL [R1+0x11b4], R148 ;  /* 0x0011b49401007387 */ /* 0x0005e80000100800 */
[----:B------:R-:W3:Y:S04]  /*3fca0*/  LDL.LU R150, [R1+0x1140] ;  /* 0x0011400001967983 */ /* 0x000ee80000300800 */
[----:B--2---:R-:W2:Y:S04]  /*3fcb0*/  LDL.LU R148, [R1+0x1138] ;  /* 0x0011380001947983 */ /* 0x004ea80000300800 */
[----:B------:R1:W-:Y:S04]  /*3fcc0*/  STL [R1+0x11ac], R6 ;  /* 0x0011ac0601007387 */ /* 0x0003e80000100800 */
[----:B------:R-:W4:Y:S01]  /*3fcd0*/  LDL.LU R151, [R1+0x1134] ;  /* 0x0011340001977983 */ /* 0x000f220000300800 */
[----:B------:R-:W-:-:S03]  /*3fce0*/  IADD3 R0, R149, 0x100000, R0 ;  /* 0x0010000095007810 */ /* 0x000fc60007ffe000 */
[----:B------:R-:W4:Y:S01]  /*3fcf0*/  LDL.LU R149, [R1+0x112c] ;  /* 0x00112c0001957983 */ /* 0x000f220000300800 */
[----:B------:R-:W-:-:S03]  /*3fd00*/  IMAD.MOV.U32 R4, RZ, RZ, R147 ;  /* 0x000000ffff047224 */ /* 0x000fc600078e0093 */
[----:B------:R-:W4:Y:S04]  /*3fd10*/  LDL.LU R147, [R1+0x10b4] ;  /* 0x0010b40001937983 */ /* 0x000f280000300800 */
[----:B------:R1:W-:Y:S04]  /*3fd20*/  LDGSTS.E [R0+-0x80000], desc[UR48][R4.64], P1 ;  /* 0x8000000004007fae */ /* 0x0003e80008921870 */
[----:B------:R-:W4:Y:S01]  /*3fd30*/  LDL.LU R7, [R1+0x10c0] ;  /* 0x0010c00001077983 */ /* 0x000f220000300800 */
[----:B-1----:R-:W-:Y:S01]  /*3fd40*/  IMAD.MOV.U32 R5, RZ, RZ, R6 ;  /* 0x000000ffff057224 */ /* 0x002fe200078e0006 */
[----:B------:R-:W-:Y:S01]  /*3fd50*/  SHF.R.U32.HI R6, RZ, 0x6, R244 ;  /* 0x00000006ff067819 */ /* 0x000fe200000116f4 */
[----:B------:R-:W-:Y:S01]  /*3fd60*/  IMAD.MOV.U32 R4, RZ, RZ, R2 ;  /* 0x000000ffff047224 */ /* 0x000fe200078e0002 */
[----:B------:R-:W-:-:S02]  /*3fd70*/  SHF.R.U32.HI R2, RZ, 0x6, R244 ;  /* 0x00000006ff027819 */ /* 0x000fc400000116f4 */
[----:B------:R-:W-:Y:S02]  /*3fd80*/  SGXT.U32 R6, R6, 0x1 ;  /* 0x000000010606781a */ /* 0x000fe40000000000 */
[----:B------:R-:W-:Y:S01]  /*3fd90*/  SGXT.U32 R2, R2, 0x1 ;  /* 0x000000010202781a */ /* 0x000fe20000000000 */
[----:B------:R1:W-:Y:S01]  /*3fda0*/  LDGSTS.E [R0+-0x7fff8], desc[UR48][R4.64], P2 ;  /* 0x8000800004007fae */ /* 0x0003e20009121870 */
[----:B------:R-:W-:Y:S02]  /*3fdb0*/  LOP3.LUT R6, R6, 0x3c, RZ, 0xfc, !PT ;  /* 0x0000003c06067812 */ /* 0x000fe400078efcff */
[----:B------:R-:W-:Y:S02]  /*3fdc0*/  LOP3.LUT R2, R2, 0x3e, RZ, 0xfc, !PT ;  /* 0x0000003e02027812 */ /* 0x000fe400078efcff */
[----:B------:R-:W-:Y:S02]  /*3fdd0*/  ISETP.GE.AND P1, PT, R6, UR16, PT ;  /* 0x0000001006007c0c */ /* 0x000fe4000bf26270 */
[----:B------:R-:W4:Y:S02]  /*3fde0*/  LDL.LU R6, [R1+0x10ac] ;  /* 0x0010ac0001067983 */ /* 0x000f240000300800 */
[----:B------:R-:W-:-:S02]  /*3fdf0*/  SEL R3, RZ, 0x4, P1 ;  /* 0x00000004ff037807 */ /* 0x000fc40000800000 */
[----:B------:R-:W-:Y:S02]  /*3fe00*/  ISETP.GE.AND P1, PT, R2, UR16, PT ;  /* 0x0000001002007c0c */ /* 0x000fe4000bf26270 */
[----:B------:R-:W4:Y:S01]  /*3fe10*/  LDL.LU R2, [R1+0x10b8] ;  /* 0x0010b80001027983 */ /* 0x000f220000300800 */
[----:B------:R-:W4:Y:S01]  /*3fe20*/  S2R R244, SR_TID.X ;  /* 0x0000000000f47919 */ /* 0x000f220000002100 */
[----:B------:R-:W-:-:S04]  /*3fe30*/  SEL R3, R3, RZ, !P0 ;  /* 0x000000ff03037207 */ /* 0x000fc80004000000 */
[----:B------:R-:W-:Y:S02]  /*3fe40*/  ISETP.NE.U32.AND P2, PT, R3, RZ, PT ;  /* 0x000000ff0300720c */ /* 0x000fe40003f45070 */
[----:B------:R-:W-:-:S04]  /*3fe50*/  SEL R3, RZ, 0x4, P1 ;  /* 0x00000004ff037807 */ /* 0x000fc80000800000 */
[----:B------:R-:W-:-:S04]  /*3fe60*/  SEL R3, R3, RZ, !P0 ;  /* 0x000000ff03037207 */ /* 0x000fc80004000000 */
[----:B------:R-:W-:Y:S02]  /*3fe70*/  ISETP.NE.U32.AND P1, PT, R3, RZ, PT ;  /* 0x000000ff0300720c */ /* 0x000fe40003f25070 */
[----:B---3--:R-:W-:Y:S02]  /*3fe80*/  IADD3 R150, P3, R150, UR5, RZ ;  /* 0x0000000596967c10 */ /* 0x008fe4000ff7e0ff */
[----:B--2---:R-:W-:-:S03]  /*3fe90*/  IADD3 R148, P4, R148, UR5, RZ ;  /* 0x0000000594947c10 */ /* 0x004fc6000ff9e0ff */
[----:B-1----:R-:W-:Y:S01]  /*3fea0*/  IMAD.MOV.U32 R4, RZ, RZ, R150 ;  /* 0x000000ffff047224 */ /* 0x002fe200078e0096 */
[----:B----4-:R-:W-:Y:S01]  /*3feb0*/  IADD3.X R151, R151, UR7, RZ, P3, !PT ;  /* 0x0000000797977c10 */ /* 0x010fe20009ffe4ff */
[----:B------:R-:W-:Y:S01]  /*3fec0*/  STL [R1+0x1140], R150 ;  /* 0x0011409601007387 */ /* 0x000fe20000100800 */
[----:B------:R-:W-:-:S03]  /*3fed0*/  IADD3.X R149, R149, UR7, RZ, P4, !PT ;  /* 0x0000000795957c10 */ /* 0x000fc6000a7fe4ff */
[----:B------:R-:W-:Y:S01]  /*3fee0*/  IMAD.MOV.U32 R5, RZ, RZ, R151 ;  /* 0x000000ffff057224 */ /* 0x000fe200078e0097 */
[----:B------:R-:W-:Y:S04]  /*3fef0*/  STL [R1+0x1134], R151 ;  /* 0x0011349701007387 */ /* 0x000fe80000100800 */
[----:B------:R-:W-:Y:S04]  /*3ff00*/  STL [R1+0x1138], R148 ;  /* 0x0011389401007387 */ /* 0x000fe80000100800 */
[----:B------:R1:W-:Y:S04]  /*3ff10*/  LDGSTS.E [R0+-0x7e000], desc[UR48][R4.64], P2 ;  /* 0x8200000004007fae */ /* 0x0003e80009121870 */
[----:B------:R2:W-:Y:S01]  /*3ff20*/  STL [R1+0x112c], R149 ;  /* 0x00112c9501007387 */ /* 0x0005e20000100800 */
[----:B-1----:R-:W-:Y:S01]  /*3ff30*/  IMAD.MOV.U32 R5, RZ, RZ, R149 ;  /* 0x000000ffff057224 */ /* 0x002fe200078e0095 */
[----:B--2---:R-:W-:Y:S01]  /*3ff40*/  SHF.R.U32.HI R149, RZ, 0x6, R244 ;  /* 0x00000006ff957819 */ /* 0x004fe200000116f4 */
[----:B------:R-:W-:Y:S01]  /*3ff50*/  IMAD.MOV.U32 R4, RZ, RZ, R148 ;  /* 0x000000ffff047224 */ /* 0x000fe200078e0094 */
[----:B------:R-:W-:-:S02]  /*3ff60*/  SHF.R.U32.HI R148, RZ, 0x6, R244 ;  /* 0x00000006ff947819 */ /* 0x000fc400000116f4 */
[----:B------:R-:W-:Y:S01]  /*3ff70*/  SGXT.U32 R149, R149, 0x1 ;  /* 0x000000019595781a */ /* 0x000fe20000000000 */
[----:B------:R-:W1:Y:S03]  /*3ff80*/  S2R R244, SR_TID.X ;  /* 0x0000000000f47919 */ /* 0x000e660000002100 */
[----:B------:R-:W-:Y:S01]  /*3ff90*/  LOP3.LUT R149, R149, 0x5c, RZ, 0xfc, !PT ;  /* 0x0000005c95957812 */ /* 0x000fe200078efcff */
[----:B------:R2:W-:Y:S03]  /*3ffa0*/  LDGSTS.E [R0+-0x7dff8], desc[UR48][R4.64], P1 ;  /* 0x8200800004007fae */ /* 0x0005e60008921870 */
[----:B------:R-:W-:Y:S02]  /*3ffb0*/  ISETP.GE.AND P1, PT, R149, UR16, PT ;  /* 0x0000001095007c0c */ /* 0x000fe4000bf26270 */
[----:B------:R-:W-:-:S02]  /*3ffc0*/  SGXT.U32 R148, R148, 0x1 ;  /* 0x000000019494781a */ /* 0x000fc40000000000 */
[----:B------:R-:W-:Y:S02]  /*3ffd0*/  SEL R3, RZ, 0x4, P1 ;  /* 0x00000004ff037807 */ /* 0x000fe40000800000 */
[----:B------:R-:W-:Y:S02]  /*3ffe0*/  LOP3.LUT R148, R148, 0x5e, RZ, 0xfc, !PT ;  /* 0x0000005e94947812 */ /* 0x000fe400078efcff */
[----:B------:R-:W-:Y:S02]  /*3fff0*/  SEL R3, R3, RZ, !P0 ;  /* 0x000000ff03037207 */ /* 0x000fe40004000000 */
[----:B------:R-:W-:Y:S02]  /*40000*/  IADD3 R7, P3, R7, UR5, RZ ;  /* 0x0000000507077c10 */ /* 0x000fe4000ff7e0ff */
[----:B------:R-:W-:Y:S02]  /*40010*/  ISETP.NE.U32.AND P2, PT, R3, RZ, PT ;  /* 0x000000ff0300720c */ /* 0x000fe40003f45070 */
[----:B------:R-:W-:-:S02]  /*40020*/  ISETP.GE.AND P1, PT, R148, UR16, PT ;  /* 0x0000001094007c0c */ /* 0x000fc4000bf26270 */
[----:B------:R-:W-:Y:S02]  /*40030*/  IADD3.X R147, R147, UR7, RZ, P3, !PT ;  /* 0x0000000793937c10 */ /* 0x000fe40009ffe4ff */
[----:B------:R-:W-:Y:S02]  /*40040*/  SEL R3, RZ, 0x4, P1 ;  /* 0x00000004ff037807 */ /* 0x000fe40000800000 */
[----:B------:R-:W-:Y:S01]  /*40050*/  IADD3 R2, P4, R2, UR5, RZ ;  /* 0x0000000502027c10 */ /* 0x000fe2000ff9e0ff */
[----:B--2---:R-:W-:Y:S01]  /*40060*/  IMAD.MOV.U32 R4, RZ, RZ, R7 ;  /* 0x000000ffff047224 */ /* 0x004fe200078e0007 */
[----:B------:R-:W-:Y:S01]  /*40070*/  SEL R3, R3, RZ, !P0 ;  /* 0x000000ff03037207 */ /* 0x000fe20004000000 */
[----:B------:R-:W-:Y:S01]  /*40080*/  IMAD.MOV.U32 R5, RZ, RZ, R147 ;  /* 0x000000ffff057224 */ /* 0x000fe200078e0093 */
[----:B------:R-:W-:Y:S01]  /*40090*/  IADD3.X R6, R6, UR7, RZ, P4, !PT ;  /* 0x0000000706067c10 */ /* 0x000fe2000a7fe4ff */
[----:B------:R-:W-:Y:S01]  /*400a0*/  STL [R1+0x10c0], R7 ;  /* 0x0010c00701007387 */ /* 0x000fe20000100800 */
[----:B------:R-:W-:-:S03]  /*400b0*/  ISETP.NE.U32.AND P1, PT, R3, RZ, PT ;  /* 0x000000ff0300720c */ /* 0x000fc60003f25070 */
[----:B------:R2:W-:Y:S04]  /*400c0*/  STL [R1+0x10b4], R147 ;  /* 0x0010b49301007387 */ /* 0x0005e80000100800 */
[----:B------:R-:W-:Y:S04]  /*400d0*/  STL [R1+0x10b8], R2 ;  /* 0x0010b80201007387 */ /* 0x000fe80000100800 */
[----:B------:R3:W-:Y:S04]  /*400e0*/  LDGSTS.E [R0+-0x7c000], desc[UR48][R4.64], P2 ;  /* 0x8400000004007fae */ /* 0x0007e80009121870 */
[----:B------:R1:W-:Y:S01]  /*400f0*/  STL [R1+0x10ac], R6 ;  /* 0x0010ac0601007387 */ /* 0x0003e20000100800 */
[----:B------:R-:W-:-:S02]  /*40100*/  IADD3 R163, P3, R163, UR5, RZ ;  /* 0x00000005a3a37c10 */ /* 0x000fc4000ff7e0ff */
[----:B------:R-:W-:Y:S01]  /*40110*/  IADD3 R165, P4, R165, UR5, RZ ;  /* 0x00000005a5a57c10 */ /* 0x000fe2000ff9e0ff */
[----:B--2---:R-:W2:Y:S01]  /*40120*/  LDL.LU R147, [R1+0x224] ;  /* 0x0002240001937983 */ /* 0x004ea20000300800 */
[----:B---3--:R-:W-:Y:S01]  /*40130*/  IMAD.MOV.U32 R5, RZ, RZ, R6 ;  /* 0x000000ffff057224 */ /* 0x008fe200078e0006 */
[----:B-1----:R-:W-:Y:S01]  /*40140*/  SHF.R.U32.HI R6, RZ, 0x6, R244 ;  /* 0x00000006ff067819 */ /* 0x002fe200000116f4 */
[----:B------:R-:W-:-:S03]  /*40150*/  IMAD.MOV.U32 R4, RZ, RZ, R2 ;  /* 0x000000ffff047224 */ /* 0x000fc600078e0002 */
[----:B------:R-:W-:Y:S02]  /*40160*/  SGXT.U32 R6, R6, 0x1 ;  /* 0x000000010606781a */ /* 0x000fe40000000000 */
[----:B------:R-:W-:Y:S01]  /*40170*/  SHF.R.U32.HI R2, RZ, 0x6, R244 ;  /* 0x00000006ff027819 */ /* 0x000fe200000116f4 */
[----:B------:R1:W-:Y:S01]  /*40180*/  LDGSTS.E [R0+-0x7bff8], desc[UR48][R4.64], P1 ;  /* 0x8400800004007fae */ /* 0x0003e20008921870 */
[----:B------:R-:W-:Y:S01]  /*40190*/  LOP3.LUT R6, R6, 0x7c, RZ, 0xfc, !PT ;  /* 0x0000007c06067812 */ /* 0x000fe200078efcff */
[----:B------:R-:W3:Y:S03]  /*401a0*/  S2R R244, SR_TID.X ;  /* 0x0000000000f47919 */ /* 0x000ee60000002100 */
[----:B------:R-:W-:Y:S02]  /*401b0*/  ISETP.GE.AND P1, PT, R6, UR16, PT ;  /* 0x0000001006007c0c */ /* 0x000fe4000bf26270 */
[----:B------:R-:W-:-:S02]  /*401c0*/  SGXT.U32 R2, R2, 0x1 ;  /* 0x000000010202781a */ /* 0x000fc40000000000 */
[----:B------:R-:W-:Y:S02]  /*401d0*/  SEL R3, RZ, 0x4, P1 ;  /* 0x00000004ff037807 */ /* 0x000fe40000800000 */
[----:B------:R-:W-:Y:S02]  /*401e0*/  LOP3.LUT R2, R2, 0x7e, RZ, 0xfc, !PT ;  /* 0x0000007e02027812 */ /* 0x000fe400078efcff */
[----:B------:R-:W-:Y:S02]  /*401f0*/  SEL R3, R3, RZ, !P0 ;  /* 0x000000ff03037207 */ /* 0x000fe40004000000 */
[----:B------:R-:W-:Y:S02]  /*40200*/  ISETP.GE.AND P1, PT, R2, UR16, PT ;  /* 0x0000001002007c0c */ /* 0x000fe4000bf26270 */
[----:B------:R-:W-:Y:S02]  /*40210*/  ISETP.NE.U32.AND P2, PT, R3, RZ, PT ;  /* 0x000000ff0300720c */ /* 0x000fe40003f45070 */
[----:B------:R-:W-:-:S02]  /*40220*/  SEL R3, RZ, 0x4, P1 ;  /* 0x00000004ff037807 */ /* 0x000fc40000800000 */
[----:B------:R-:W-:Y:S02]  /*40230*/  IADD3.X R162, R162, UR7, RZ, P3, !PT ;  /* 0x00000007a2a27c10 */ /* 0x000fe40009ffe4ff */
[----:B------:R-:W-:Y:S01]  /*40240*/  SEL R3, R3, RZ, !P0 ;  /* 0x000000ff03037207 */ /* 0x000fe20004000000 */
[----:B-1----:R-:W-:-:S03]  /*40250*/  IMAD.MOV.U32 R4, RZ, RZ, R163 ;  /* 0x000000ffff047224 */ /* 0x002fc600078e00a3 */
[----:B------:R-:W-:Y:S01]  /*40260*/  ISETP.NE.U32.AND P1, PT, R3, RZ, PT ;  /* 0x000000ff0300720c */ /* 0x000fe20003f25070 */
[----:B------:R-:W-:Y:S01]  /*40270*/  IMAD.MOV.U32 R5, RZ, RZ, R162 ;  /* 0x000000ffff057224 */ /* 0x000fe200078e00a2 */
[----:B------:R-:W-:-:S04]  /*40280*/  IADD3.X R164, R164, UR7, RZ, P4, !PT ;  /* 0x00000007a4a47c10 */ /* 0x000fc8000a7fe4ff */
[----:B------:R1:W-:Y:S01]  /*40290*/  LDGSTS.E [R0+-0x7a000], desc[UR48][R4.64], P2 ;  /* 0x8600000004007fae */ /* 0x0003e20009121870 */
[----:B---3--:R-:W-:Y:S01]  /*402a0*/  LOP3.LUT R2, R244, 0x7f, RZ, 0xc0, !PT ;  /* 0x0000007ff4027812 */ /* 0x008fe200078ec0ff */
[----:B-1----:R-:W-:Y:S02]  /*402b0*/  IMAD.MOV.U32 R4, RZ, RZ, R165 ;  /* 0x000000ffff047224 */ /* 0x002fe400078e00a5 */
[----:B------:R-:W-:-:S05]  /*402c0*/  IMAD.MOV.U32 R5, RZ, RZ, R164 ;  /* 0x000000ffff057224 */ /* 0x000fca00078e00a4 */
[----:B------:R1:W-:Y:S01]  /*402d0*/  LDGSTS.E [R0+-0x79ff8], desc[UR48][R4.64], P1 ;  /* 0x8600800004007fae */ /* 0x0003e20008921870 */
[----:B------:R-:W-:-:S03]  /*402e0*/  ISETP.GE.AND P1, PT, R2, UR16, PT ;  /* 0x0000001002007c0c */ /* 0x000fc6000bf26270 */
[----:B------:R-:W3:Y:S04]  /*402f0*/  LDL.LU R2, [R1+0x228] ;  /* 0x0002280001027983 */ /* 0x000ee80000300800 */
[----:B------:R-:W4:Y:S04]  /*40300*/  LDL.LU R148, [R1+0x264] ;  /* 0x0002640001947983 */ /* 0x000f280000300800 */
[----:B------:R-:W4:Y:S04]  /*40310*/  LDL.LU R6, [R1+0x268] ;  /* 0x0002680001067983 */ /* 0x000f280000300800 */
[----:B------:R-:W4:Y:S04]  /*40320*/  LDL.LU R7, [R1+0x2a4] ;  /* 0x0002a40001077983 */ /* 0x000f280000300800 */
[----:B------:R-:W4:Y:S04]  /*40330*/  LDL.LU R3, [R1+0x2a8] ;  /* 0x0002a80001037983 */ /* 0x000f280000300800 */
[----:B------:R-:W4:Y:S04]  /*40340*/  LDL.LU R150, [R1+0x2e4] ;  /* 0x0002e40001967983 */ /* 0x000f280000300800 */
[----:B------:R-:W4:Y:S01]  /*40350*/  LDL.LU R149, [R1+0x2e8] ;  /* 0x0002e80001957983 */ /* 0x000f220000300800 */
[----:B-1----:R-:W-:Y:S01]  /*40360*/  SEL R0, RZ, 0x4, P1 ;  /* 0x00000004ff007807 */ /* 0x002fe20000800000 */
[----:B------:R-:W-:Y:S01]  /*40370*/  ULEA UR10, UR8, UR51, 0x12 ;  /* 0x00000033080a7291 */ /* 0x000fe2000f8e903f */
[----:B------:R-:W-:Y:S01]  /*40380*/  IADD3 R183, P2, R183, UR6, RZ ;  /* 0x00000006b7b77c10 */ /* 0x000fe2000ff5e0ff */
[----:B------:R-:W0:Y:S01]  /*40390*/  LDGDEPBAR ;  /* 0x00000000000079af */ /* 0x000e220000000000 */
[----:B------:R-:W-:-:S02]  /*403a0*/  SEL R0, R0, RZ, !P0 ;  /* 0x000000ff00007207 */ /* 0x000fc40004000000 */
[----:B------:R-:W-:Y:S02]  /*403b0*/  IADD3 R167, P1, R167, UR6, RZ ;  /* 0x00000006a7a77c10 */ /* 0x000fe4000ff3e0ff */
[----:B------:R-:W-:Y:S02]  /*403c0*/  ISETP.NE.U32.AND P0, PT, R0, RZ, PT ;  /* 0x000000ff0000720c */ /* 0x000fe40003f05070 */
[----:B------:R-:W-:Y:S01]  /*403d0*/  IADD3.X R166, R166, UR50, RZ, P1, !PT ;  /* 0x00000032a6a67c10 */ /* 0x000fe20008ffe4ff */
[----:B------:R-:W-:Y:S01]  /*403e0*/  VIADD R0, R8, UR10 ;  /* 0x0000000a08007c36 */ /* 0x000fe20008000000 */
[----:B------:R-:W-:Y:S01]  /*403f0*/  IADD3.X R182, R182, UR50, RZ, P2, !PT ;  /* 0x00000032b6b67c10 */ /* 0x000fe200097fe4ff */
[----:B------:R-:W-:Y:S02]  /*40400*/  IMAD.MOV.U32 R4, RZ, RZ, R167 ;  /* 0x000000ffff047224 */ /* 0x000fe400078e00a7 */
[----:B------:R-:W-:Y:S01]  /*40410*/  IMAD.MOV.U32 R5, RZ, RZ, R166 ;  /* 0x000000ffff057224 */ /* 0x000fe200078e00a6 */
[----:B------:R-:W-:-:S05]  /*40420*/  IADD3 R199, P1, R199, UR6, RZ ;  /* 0x00000006c7c77c10 */ /* 0x000fca000ff3e0ff */
[----:B------:R1:W-:Y:S01]  /*40430*/  LDGSTS.E [R0], desc[UR48][R4.64], P0 ;  /* 0x0000000004007fae */ /* 0x0003e20008121870 */
[----:B------:R-:W-:Y:S02]  /*40440*/  IADD3.X R198, R198, UR50, RZ, P1, !PT ;  /* 0x00000032c6c67c10 */ /* 0x000fe40008ffe4ff */
[----:B------:R-:W-:Y:S01]  /*40450*/  IADD3 R215, P2, R215, UR6, RZ ;  /* 0x00000006d7d77c10 */ /* 0x000fe2000ff5e0ff */
[----:B-1----:R-:W-:Y:S02]  /*40460*/  IMAD.MOV.U32 R4, RZ, RZ, R183 ;  /* 0x000000ffff047224 */ /* 0x002fe400078e00b7 */
[----:B------:R-:W-:Y:S01]  /*40470*/  IMAD.MOV.U32 R5, RZ, RZ, R182 ;  /* 0x000000ffff057224 */ /* 0x000fe200078e00b6 */
[----:B------:R-:W-:-:S04]  /*40480*/  IADD3.X R214, R214, UR50, RZ, P2, !PT ;  /* 0x00000032d6d67c10 */ /* 0x000fc800097fe4ff */
[----:B------:R1:W-:Y:S01]  /*40490*/  LDGSTS.E [R0+0x400], desc[UR48][R4.64], P0 ;  /* 0x0040000004007fae */ /* 0x0003e20008121870 */
[----:B------:R-:W-:Y:S02]  /*404a0*/  IADD3 R231, P1, R231, UR6, RZ ;  /* 0x00000006e7e77c10 */ /* 0x000fe4000ff3e0ff */
[----:B------:R-:W-:Y:S02]  /*404b0*/  IADD3 R247, P2, R247, UR6, RZ ;  /* 0x00000006f7f77c10 */ /* 0x000fe4000ff5e0ff */
[----:B------:R-:W-:Y:S01]  /*404c0*/  IADD3.X R230, R230, UR50, RZ, P1, !PT ;  /* 0x00000032e6e67c10 */ /* 0x000fe20008ffe4ff */
[----:B-1----:R-:W-:Y:S02]  /*404d0*/  IMAD.MOV.U32 R4, RZ, RZ, R199 ;  /* 0x000000ffff047224 */ /* 0x002fe400078e00c7 */
[----:B------:R-:W-:-:S05]  /*404e0*/  IMAD.MOV.U32 R5, RZ, RZ, R198 ;  /* 0x000000ffff057224 */ /* 0x000fca00078e00c6 */
[----:B------:R1:W-:Y:S01]  /*404f0*/  LDGSTS.E [R0+0x800], desc[UR48][R4.64], P0 ;  /* 0x0080000004007fae */ /* 0x0003e20008121870 */
[----:B------:R-:W-:Y:S01]  /*40500*/  IADD3.X R246, R246, UR50, RZ, P2, !PT ;  /* 0x00000032f6f67c10 */ /* 0x000fe200097fe4ff */
[----:B-1----:R-:W-:Y:S02]  /*40510*/  IMAD.MOV.U32 R4, RZ, RZ, R215 ;  /* 0x000000ffff047224 */ /* 0x002fe400078e00d7 */
[----:B------:R-:W-:-:S05]  /*40520*/  IMAD.MOV.U32 R5, RZ, RZ, R214 ;  /* 0x000000ffff057224 */ /* 0x000fca00078e00d6 */
[----:B------:R1:W-:Y:S02]  /*40530*/  LDGSTS.E [R0+0xc00], desc[UR48][R4.64], P0 ;  /* 0x00c0000004007fae */ /* 0x0003e40008121870 */
[----:B-1----:R-:W-:Y:S02]  /*40540*/  IMAD.MOV.U32 R4, RZ, RZ, R231 ;  /* 0x000000ffff047224 */ /* 0x002fe400078e00e7 */
[----:B------:R-:W-:-:S05]  /*40550*/  IMAD.MOV.U32 R5, RZ, RZ, R230 ;  /* 0x000000ffff057224 */ /* 0x000fca00078e00e6 */
[----:B------:R1:W-:Y:S02]  /*40560*/  LDGSTS.E [R0+0x1000], desc[UR48][R4.64], P0 ;  /* 0x0100000004007fae */ /* 0x0003e40008121870 */
[----:B-1----:R-:W-:Y:S02]  /*40570*/  IMAD.MOV.U32 R4, RZ, RZ, R247 ;  /* 0x000000ffff047224 */ /* 0x002fe400078e00f7 */
[----:B------:R-:W-:-:S05]  /*40580*/  IMAD.MOV.U32 R5, RZ, RZ, R246 ;  /* 0x000000ffff057224 */ /* 0x000fca00078e00f6 */
[----:B------:R1:W-:Y:S01]  /*40590*/  LDGSTS.E [R0+0x1400], desc[UR48][R4.64], P0 ;  /* 0x0140000004007fae */ /* 0x0003e20008121870 */
[----:B---3--:R-:W-:-:S04]  /*405a0*/  IADD3 R2, P1, R2, UR6, RZ ;  /* 0x0000000602027c10 */ /* 0x008fc8000ff3e0ff */
[----:B--2---:R-:W-:Y:S02]  /*405b0*/  IADD3.X R147, R147, UR50, RZ, P1, !PT ;  /* 0x0000003293937c10 */ /* 0x004fe40008ffe4ff */
[----:B----4-:R-:W-:Y:S01]  /*405c0*/  IADD3 R6, P2, R6, UR6, RZ ;  /* 0x0000000606067c10 */ /* 0x010fe2000ff5e0ff */
[----:B------:R2:W-:Y:S01]  /*405d0*/  STL [R1+0x228], R2 ;  /* 0x0002280201007387 */ /* 0x0005e20000100800 */
[----:B-1----:R-:W-:Y:S02]  /*405e0*/  IMAD.MOV.U32 R4, RZ, RZ, R2 ;  /* 0x000000ffff047224 */ /* 0x002fe400078e0002 */
[----:B------:R-:W-:Y:S01]  /*405f0*/  IADD3.X R148, R148, UR50, RZ, P2, !PT ;  /* 0x0000003294947c10 */ /* 0x000fe200097fe4ff */
[----:B------:R-:W-:Y:S01]  /*40600*/  IMAD.MOV.U32 R5, RZ, RZ, R147 ;  /* 0x000000ffff057224 */ /* 0x000fe200078e0093 */
[----:B------:R1:W-:Y:S01]  /*40610*/  STL [R1+0x224], R147 ;  /* 0x0002249301007387 */ /* 0x0003e20000100800 */
[----:B------:R-:W-:-:S03]  /*40620*/  IADD3 R3, P1, R3, UR6, RZ ;  /* 0x0000000603037c10 */ /* 0x000fc6000ff3e0ff */
[----:B------:R3:W-:Y:S04]  /*40630*/  STL [R1+0x268], R6 ;  /* 0x0002680601007387 */ /* 0x0007e80000100800 */
[----:B--2---:R-:W2:Y:S01]  /*40640*/  LDL.LU R2, [R1+0x328] ;  /* 0x0003280001027983 */ /* 0x004ea20000300800 */
[----:B------:R-:W-:-:S03]  /*40650*/  IADD3.X R7, R7, UR50, RZ, P1, !PT ;  /* 0x0000003207077c10 */ /* 0x000fc60008ffe4ff */
[----:B------:R4:W-:Y:S01]  /*40660*/  STL [R1+0x264], R148 ;  /* 0x0002649401007387 */ /* 0x0009e20000100800 */
[----:B------:R-:W-:-:S03]  /*40670*/  IADD3 R149, P2, R149, UR6, RZ ;  /* 0x0000000695957c10 */ /* 0x000fc6000ff5e0ff */
[----:B------:R3:W-:Y:S04]  /*40680*/  LDGSTS.E [R0+0x1800], desc[UR48][R4.64], P0 ;  /* 0x0180000004007fae */ /* 0x0007e80008121870 */
[----:B-1----:R-:W2:Y:S01]  /*40690*/  LDL.LU R147, [R1+0x368] ;  /* 0x0003680001937983 */ /* 0x002ea20000300800 */
[----:B------:R-:W-:Y:S01]  /*406a0*/  IADD3.X R150, R150, UR50, RZ, P2, !PT ;  /* 0x0000003296967c10 */ /* 0x000fe200097fe4ff */
[----:B---3--:R-:W-:Y:S02]  /*406b0*/  IMAD.MOV.U32 R4, RZ, RZ, R6 ;  /* 0x000000ffff047224 */ /* 0x008fe400078e0006 */
[----:B------:R-:W-:Y:S01]  /*406c0*/  IMAD.MOV.U32 R5, RZ, RZ, R148 ;  /* 0x000000ffff057224 */ /* 0x000fe200078e0094 */
[----:B------:R-:W3:Y:S04]  /*406d0*/  LDL.LU R6, [R1+0x324] ;  /* 0x0003240001067983 */ /* 0x000ee80000300800 */
[----:B----4-:R-:W4:Y:S04]  /*406e0*/  LDL.LU R148, [R1+0x364] ;  /* 0x0003640001947983 */ /* 0x010f280000300800 */
[----:B------:R1:W-:Y:S04]  /*406f0*/  LDGSTS.E [R0+0x1c00], desc[UR48][R4.64], P0 ;  /* 0x01c0000004007fae */ /* 0x0003e80008121870 */
[----:B------:R1:W-:Y:S04]  /*40700*/  STL [R1+0x2a8], R3 ;  /* 0x0002a80301007387 */ /* 0x0003e80000100800 */
[----:B------:R1:W-:Y:S02]  /*40710*/  STL [R1+0x2a4], R7 ;  /* 0x0002a40701007387 */ /* 0x0003e40000100800 */
[----:B-1----:R-:W-:-:S02]  /*40720*/  IMAD.MOV.U32 R4, RZ, RZ, R3 ;  /* 0x000000ffff047224 */ /* 0x002fc400078e0003 */
[----:B------:R-:W-:Y:S01]  /*40730*/  IMAD.MOV.U32 R5, RZ, RZ, R7 ;  /* 0x000000ffff057224 */ /* 0x000fe200078e0007 */
[----:B------:R1:W-:Y:S04]  /*40740*/  STL [R1+0x2e8], R149 ;  /* 0x0002e89501007387 */ /* 0x0003e80000100800 */
[----:B------:R-:W4:Y:S04]  /*40750*/  LDL.LU R3, [R1+0x3a8] ;  /* 0x0003a80001037983 */ /* 0x000f280000300800 */
[----:B------:R1:W-:Y:S04]  /*40760*/  STL [R1+0x2e4], R150 ;  /* 0x0002e49601007387 */ /* 0x0003e80000100800 */
[----:B------:R1:W-:Y:S04]  /*40770*/  LDGSTS.E [R0+0x2000], desc[UR48][R4.64], P0 ;  /* 0x0200000004007fae */ /* 0x0003e80008121870 */
[----:B------:R-:W4:Y:S01]  /*40780*/  LDL.LU R7, [R1+0x3e8] ;  /* 0x0003e80001077983 */ /* 0x000f220000300800 */
[----:B-1----:R-:W-:-:S03]  /*40790*/  IMAD.MOV.U32 R4, RZ, RZ, R149 ;  /* 0x000000ffff047224 */ /* 0x002fc600078e0095 */
[----:B------:R-:W4:Y:S01]  /*407a0*/  LDL.LU R149, [R1+0x3a4] ;  /* 0x0003a40001957983 */ /* 0x000f220000300800 */
[----:B------:R-:W-:-:S03]  /*407b0*/  IMAD.MOV.U32 R5, RZ, RZ, R150 ;  /* 0x000000ffff057224 */ /* 0x000fc600078e0096 */
[----:B------:R-:W4:Y:S04]  /*407c0*/  LDL.LU R150, [R1+0x3e4] ;  /* 0x0003e40001967983 */ /* 0x000f280000300800 */
[----:B------:R1:W-:Y:S01]  /*407d0*/  LDGSTS.E [R0+0x2400], desc[UR48][R4.64], P0 ;  /* 0x0240000004007fae */ /* 0x0003e20008121870 */
[----:B--2---:R-:W-:-:S05]  /*407e0*/  IADD3 R2, P1, R2, UR6, RZ ;  /* 0x0000000602027c10 */ /* 0x004fca000ff3e0ff */
[----:B------:R2:W-:Y:S01]  /*407f0*/  STL [R1+0x328], R2 ;  /* 0x0003280201007387 */ /* 0x0005e20000100800 */
[----:B-1----:R-:W-:Y:S01]  /*40800*/  IMAD.MOV.U32 R4, RZ, RZ, R2 ;  /* 0x000000ffff047224 */ /* 0x002fe200078e0002 */
[----:B------:R-:W-:Y:S02]  /*40810*/  IADD3 R147, P2, R147, UR6, RZ ;  /* 0x0000000693937c10 */ /* 0x000fe4000ff5e0ff */
[----:B---3--:R-:W-:Y:S02]  /*40820*/  IADD3.X R6, R6, UR50, RZ, P1, !PT ;  /* 0x0000003206067c10 */ /* 0x008fe40008ffe4ff */
[----:B----4-:R-:W-:-:S03]  /*40830*/  IADD3.X R148, R148, UR50, RZ, P2, !PT ;  /* 0x0000003294947c10 */ /* 0x010fc600097fe4ff */
[----:B------:R-:W-:Y:S01]  /*40840*/  IMAD.MOV.U32 R5, RZ, RZ, R6 ;  /* 0x000000ffff057224 */ /* 0x000fe200078e0006 */
[----:B------:R1:W-:Y:S04]  /*40850*/  STL [R1+0x324], R6 ;  /* 0x0003240601007387 */ /* 0x0003e80000100800 */
[----:B------:R3:W-:Y:S04]  /*40860*/  STL [R1+0x368], R147 ;  /* 0x0003689301007387 */ /* 0x0007e80000100800 */
[----:B--2---:R-:W2:Y:S04]  /*40870*/  LDL.LU R2, [R1+0x428] ;  /* 0x0004280001027983 */ /* 0x004ea80000300800 */
[----:B------:R4:W-:Y:S04]  /*40880*/  STL [R1+0x364], R148 ;  /* 0x0003649401007387 */ /* 0x0009e80000100800 */
[----:B------:R3:W-:Y:S04]  /*40890*/  LDGSTS.E [R0+0x2800], desc[UR48][R4.64], P0 ;  /* 0x0280000004007fae */ /* 0x0007e80008121870 */
[----:B-1----:R-:W2:Y:S01]  /*408a0*/  LDL.LU R6, [R1+0x468] ;  /* 0x0004680001067983 */ /* 0x002ea20000300800 */
[----:B------:R-:W-:Y:S01]  /*408b0*/  IADD3 R3, P1, R3, UR6, RZ ;  /* 0x0000000603037c10 */ /* 0x000fe2000ff3e0ff */
[----:B---3--:R-:W-:-:S02]  /*408c0*/  IMAD.MOV.U32 R4, RZ, RZ, R147 ;  /* 0x000000ffff047224 */ /* 0x008fc400078e0093 */
[----:B------:R-:W-:Y:S01]  /*408d0*/  IMAD.MOV.U32 R5, RZ, RZ, R148 ;  /* 0x000000ffff057224 */ /* 0x000fe200078e0094 */
[----:B------:R-:W3:Y:S01]  /*408e0*/  LDL.LU R147, [R1+0x424] ;  /* 0x0004240001937983 */ /* 0x000ee20000300800 */
[----:B------:R-:W-:-:S03]  /*408f0*/  IADD3 R7, P2, R7, UR6, RZ ;  /* 0x0000000607077c10 */ /* 0x000fc6000ff5e0ff */
[----:B----4-:R-:W4:Y:S04]  /*40900*/  LDL.LU R148, [R1+0x464] ;  /* 0x0004640001947983 */ /* 0x010f280000300800 */
[----:B------:R1:W-:Y:S01]  /*40910*/  LDGSTS.E [R0+0x2c00], desc[UR48][R4.64], P0 ;  /* 0x02c0000004007fae */ /* 0x0003e20008121870 */
[----:B------:R-:W-:-:S03]  /*40920*/  IADD3.X R149, R149, UR50, RZ, P1, !PT ;  /* 0x0000003295957c10 */ /* 0x000fc60008ffe4ff */
[----:B------:R1:W-:Y:S01]  /*40930*/  STL [R1+0x3a8], R3 ;  /* 0x0003a80301007387 */ /* 0x0003e20000100800 */
[----:B------:R-:W-:-:S03]  /*40940*/  IADD3.X R150, R150, UR50, RZ, P2, !PT ;  /* 0x0000003296967c10 */ /* 0x000fc600097fe4ff */
[----:B------:R1:W-:Y:S02]  /*40950*/  STL [R1+0x3a4], R149 ;  /* 0x0003a49501007387 */ /* 0x0003e40000100800 */
[----:B-1----:R-:W-:Y:S02]  /*40960*/  IMAD.MOV.U32 R4, RZ, RZ, R3 ;  /* 0x000000ffff047224 */ /* 0x002fe400078e0003 */
        /* <DEDUP_REMOVED lines=284> */
[----:B------:R-:W-:Y:S01]  /*41b30*/  STL [R1+0xba8], R3 ;  /* 0x000ba80301007387 */ /* 0x000fe20000100800 */
[----:B------:R-:W-:-:S03]  /*41b40*/  IADD3.X R150, R150, UR50, RZ, P2, !PT ;  /* 0x0000003296967c10 */ /* 0x000fc600097fe4ff */
[----:B------:R1:W-:Y:S02]  /*41b50*/  STL [R1+0xba4], R149 ;  /* 0x000ba49501007387 */ /* 0x0003e40000100800 */
[----:B-1----:R-:W-:Y:S02]  /*41b60*/  IMAD.MOV.U32 R4, RZ, RZ, R3 ;  /* 0x000000ffff047224 */ /* 0x002fe400078e0003 */
[----:B------:R-:W-:Y:S01]  /*41b70*/  IMAD.MOV.U32 R5, RZ, RZ, R149 ;  /* 0x000000ffff057224 */ /* 0x000fe200078e0095 */
[----:B------:R-:W-:Y:S04]  /*41b80*/  STL [R1+0xbe8], R7 ;  /* 0x000be80701007387 */ /* 0x000fe80000100800 */
        /* <DEDUP_REMOVED lines=10> */
[----:B-1----:R-:W-:Y:S01]  /*41c30*/  IMAD.MOV.U32 R4, RZ, RZ, R2 ;  /* 0x000000ffff047224 */ /* 0x002fe200078e0002 */
[----:B------:R-:W-:Y:S01]  /*41c40*/  STL [R1+0xc28], R2 ;  /* 0x000c280201007387 */ /* 0x000fe20000100800 */
[----:B------:R-:W-:Y:S02]  /*41c50*/  IADD3 R6, P2, R6, UR6, RZ ;  /* 0x0000000606067c10 */ /* 0x000fe4000ff5e0ff */
[----:B---3--:R-:W-:Y:S02]  /*41c60*/  IADD3.X R147, R147, UR50, RZ, P1, !PT ;  /* 0x0000003293937c10 */ /* 0x008fe40008ffe4ff */
[----:B----4-:R-:W-:-:S03]  /*41c70*/  IADD3.X R148, R148, UR50, RZ, P2, !PT ;  /* 0x0000003294947c10 */ /* 0x010fc600097fe4ff */
[----:B------:R-:W-:Y:S01]  /*41c80*/  IMAD.MOV.U32 R5, RZ, RZ, R147 ;  /* 0x000000ffff057224 */ /* 0x000fe200078e0093 */
[----:B------:R1:W-:Y:S04]  /*41c90*/  STL [R1+0xc24], R147 ;  /* 0x000c249301007387 */ /* 0x0003e80000100800 */
[----:B------:R-:W-:Y:S04]  /*41ca0*/  STL [R1+0xc68], R6 ;  /* 0x000c680601007387 */ /* 0x000fe80000100800 */
[----:B------:R2:W-:Y:S04]  /*41cb0*/  LDGSTS.E [R0+0x23800], desc[UR48][R4.64], P0 ;  /* 0x2380000004007fae */ /* 0x0005e80008121870 */
[----:B-1----:R-:W3:Y:S04]  /*41cc0*/  LDL.LU R147, [R1+0xd28] ;  /* 0x000d280001937983 */ /* 0x002ee80000300800 */
[----:B------:R1:W-:Y:S01]  /*41cd0*/  STL [R1+0xc64], R148 ;  /* 0x000c649401007387 */ /* 0x0003e20000100800 */
[----:B------:R-:W-:Y:S01]  /*41ce0*/  IADD3 R149, P1, R149, UR6, RZ ;  /* 0x0000000695957c10 */ /* 0x000fe2000ff3e0ff */
[----:B--2---:R-:W-:-:S02]  /*41cf0*/  IMAD.MOV.U32 R4, RZ, RZ, R6 ;  /* 0x000000ffff047224 */ /* 0x004fc400078e0006 */
[----:B------:R-:W2:Y:S01]  /*41d00*/  LDL.LU R2, [R1+0xd68] ;  /* 0x000d680001027983 */ /* 0x000ea20000300800 */
[----:B------:R-:W-:-:S03]  /*41d10*/  IMAD.MOV.U32 R5, RZ, RZ, R148 ;  /* 0x000000ffff057224 */ /* 0x000fc600078e0094 */
[----:B-1----:R-:W4:Y:S04]  /*41d20*/  LDL.LU R148, [R1+0xd24] ;  /* 0x000d240001947983 */ /* 0x002f280000300800 */
[----:B------:R1:W-:Y:S01]  /*41d30*/  LDGSTS.E [R0+0x23c00], desc[UR48][R4.64], P0 ;  /* 0x23c0000004007fae */ /* 0x0003e20008121870 */
[----:B------:R-:W-:-:S03]  /*41d40*/  IADD3 R3, P2, R3, UR6, RZ ;  /* 0x0000000603037c10 */ /* 0x000fc6000ff5e0ff */
[----:B------:R-:W4:Y:S01]  /*41d50*/  LDL.LU R6, [R1+0xd64] ;  /* 0x000d640001067983 */ /* 0x000f220000300800 */
[----:B------:R-:W-:Y:S01]  /*41d60*/  IADD3.X R150, R150, UR50, RZ, P1, !PT ;  /* 0x0000003296967c10 */ /* 0x000fe20008ffe4ff */
[----:B-1----:R-:W-:Y:S02]  /*41d70*/  IMAD.MOV.U32 R4, RZ, RZ, R149 ;  /* 0x000000ffff047224 */ /* 0x002fe400078e0095 */
[----:B------:R-:W-:Y:S01]  /*41d80*/  STL [R1+0xca8], R149 ;  /* 0x000ca89501007387 */ /* 0x000fe20000100800 */
[----:B------:R-:W-:Y:S01]  /*41d90*/  IADD3.X R7, R7, UR50, RZ, P2, !PT ;  /* 0x0000003207077c10 */ /* 0x000fe200097fe4ff */
[----:B------:R-:W-:Y:S02]  /*41da0*/  IMAD.MOV.U32 R5, RZ, RZ, R150 ;  /* 0x000000ffff057224 */ /* 0x000fe400078e0096 */
[----:B------:R-:W-:Y:S04]  /*41db0*/  STL [R1+0xca4], R150 ;  /* 0x000ca49601007387 */ /* 0x000fe80000100800 */
[----:B------:R-:W-:Y:S04]  /*41dc0*/  STL [R1+0xce8], R3 ;  /* 0x000ce80301007387 */ /* 0x000fe80000100800 */
[----:B------:R1:W-:Y:S04]  /*41dd0*/  LDGSTS.E [R0+0x24000], desc[UR48][R4.64], P0 ;  /* 0x2400000004007fae */ /* 0x0003e80008121870 */
[----:B------:R1:W-:Y:S02]  /*41de0*/  STL [R1+0xce4], R7 ;  /* 0x000ce40701007387 */ /* 0x0003e40000100800 */
[----:B-1----:R-:W-:-:S02]  /*41df0*/  IMAD.MOV.U32 R5, RZ, RZ, R7 ;  /* 0x000000ffff057224 */ /* 0x002fc400078e0007 */
[----:B------:R-:W-:Y:S01]  /*41e00*/  IMAD.MOV.U32 R4, RZ, RZ, R3 ;  /* 0x000000ffff047224 */ /* 0x000fe200078e0003 */
[----:B------:R-:W4:Y:S04]  /*41e10*/  LDL.LU R7, [R1+0xda4] ;  /* 0x000da40001077983 */ /* 0x000f280000300800 */
[----:B------:R-:W4:Y:S04]  /*41e20*/  LDL.LU R3, [R1+0xda8] ;  /* 0x000da80001037983 */ /* 0x000f280000300800 */
[----:B------:R-:W4:Y:S04]  /*41e30*/  LDL.LU R244, [R1+0xde4] ;  /* 0x000de40001f47983 */ /* 0x000f280000300800 */
[----:B------:R-:W4:Y:S04]  /*41e40*/  LDL.LU R151, [R1+0xde8] ;  /* 0x000de80001977983 */ /* 0x000f280000300800 */
[----:B------:R1:W-:Y:S01]  /*41e50*/  LDGSTS.E [R0+0x24400], desc[UR48][R4.64], P0 ;  /* 0x2440000004007fae */ /* 0x0003e20008121870 */
[----:B---3--:R-:W-:-:S05]  /*41e60*/  IADD3 R147, P1, R147, UR6, RZ ;  /* 0x0000000693937c10 */ /* 0x008fca000ff3e0ff */
[----:B------:R3:W-:Y:S01]  /*41e70*/  STL [R1+0xd28], R147 ;  /* 0x000d289301007387 */ /* 0x0007e20000100800 */
[----:B--2---:R-:W-:Y:S02]  /*41e80*/  IADD3 R2, P2, R2, UR6, RZ ;  /* 0x0000000602027c10 */ /* 0x004fe4000ff5e0ff */
[----:B----4-:R-:W-:Y:S01]  /*41e90*/  IADD3.X R148, R148, UR50, RZ, P1, !PT ;  /* 0x0000003294947c10 */ /* 0x010fe20008ffe4ff */
[----:B-1----:R-:W-:-:S04]  /*41ea0*/  IMAD.MOV.U32 R4, RZ, RZ, R147 ;  /* 0x000000ffff047224 */ /* 0x002fc800078e0093 */
[----:B------:R1:W-:Y:S01]  /*41eb0*/  STL [R1+0xd24], R148 ;  /* 0x000d249401007387 */ /* 0x0003e20000100800 */
[----:B------:R-:W-:-:S03]  /*41ec0*/  IADD3.X R6, R6, UR50, RZ, P2, !PT ;  /* 0x0000003206067c10 */ /* 0x000fc600097fe4ff */
[----:B------:R-:W-:Y:S01]  /*41ed0*/  STL [R1+0xd68], R2 ;  /* 0x000d680201007387 */ /* 0x000fe20000100800 */
[----:B------:R-:W-:-:S03]  /*41ee0*/  IMAD.MOV.U32 R5, RZ, RZ, R148 ;  /* 0x000000ffff057224 */ /* 0x000fc600078e0094 */
[----:B------:R-:W2:Y:S04]  /*41ef0*/  LDL.LU R149, [R1+0xe28] ;  /* 0x000e280001957983 */ /* 0x000ea80000300800 */
[----:B------:R4:W-:Y:S04]  /*41f00*/  STL [R1+0xd64], R6 ;  /* 0x000d640601007387 */ /* 0x0009e80000100800 */
[----:B---3--:R-:W3:Y:S04]  /*41f10*/  LDL.LU R147, [R1+0xe68] ;  /* 0x000e680001937983 */ /* 0x008ee80000300800 */
[----:B------:R-:W3:Y:S04]  /*41f20*/  LDL.LU R150, [R1+0xe24] ;  /* 0x000e240001967983 */ /* 0x000ee80000300800 */
[----:B------:R4:W-:Y:S04]  /*41f30*/  LDGSTS.E [R0+0x24800], desc[UR48][R4.64], P0 ;  /* 0x2480000004007fae */ /* 0x0009e80008121870 */
[----:B-1----:R-:W3:Y:S01]  /*41f40*/  LDL.LU R148, [R1+0xe64] ;  /* 0x000e640001947983 */ /* 0x002ee20000300800 */
[----:B----4-:R-:W-:-:S02]  /*41f50*/  IMAD.MOV.U32 R4, RZ, RZ, R2 ;  /* 0x000000ffff047224 */ /* 0x010fc400078e0002 */
[----:B------:R-:W-:Y:S02]  /*41f60*/  IMAD.MOV.U32 R5, RZ, RZ, R6 ;  /* 0x000000ffff057224 */ /* 0x000fe400078e0006 */
[----:B------:R-:W4:Y:S01]  /*41f70*/  LDL.LU R6, [R1+0xea8] ;  /* 0x000ea80001067983 */ /* 0x000f220000300800 */
[----:B------:R-:W-:-:S03]  /*41f80*/  IADD3 R3, P1, R3, UR6, RZ ;  /* 0x0000000603037c10 */ /* 0x000fc6000ff3e0ff */
[----:B------:R-:W4:Y:S01]  /*41f90*/  LDL.LU R2, [R1+0xee8] ;  /* 0x000ee80001027983 */ /* 0x000f220000300800 */
[----:B------:R-:W-:-:S03]  /*41fa0*/  IADD3.X R7, R7, UR50, RZ, P1, !PT ;  /* 0x0000003207077c10 */ /* 0x000fc60008ffe4ff */
[----:B------:R-:W-:Y:S01]  /*41fb0*/  STL [R1+0xda8], R3 ;  /* 0x000da80301007387 */ /* 0x000fe20000100800 */
[----:B------:R-:W-:-:S03]  /*41fc0*/  IADD3 R151, P2, R151, UR6, RZ ;  /* 0x0000000697977c10 */ /* 0x000fc6000ff5e0ff */
[----:B------:R1:W-:Y:S01]  /*41fd0*/  LDGSTS.E [R0+0x24c00], desc[UR48][R4.64], P0 ;  /* 0x24c0000004007fae */ /* 0x0003e20008121870 */
[----:B------:R-:W-:-:S03]  /*41fe0*/  IADD3.X R244, R244, UR50, RZ, P2, !PT ;  /* 0x00000032f4f47c10 */ /* 0x000fc600097fe4ff */
[----:B------:R1:W-:Y:S04]  /*41ff0*/  STL [R1+0xda4], R7 ;  /* 0x000da40701007387 */ /* 0x0003e80000100800 */
[----:B------:R-:W-:Y:S01]  /*42000*/  STL [R1+0xde8], R151 ;  /* 0x000de89701007387 */ /* 0x000fe20000100800 */
[----:B-1----:R-:W-:-:S03]  /*42010*/  IMAD.MOV.U32 R5, RZ, RZ, R7 ;  /* 0x000000ffff057224 */ /* 0x002fc600078e0007 */
[----:B------:R-:W4:Y:S01]  /*42020*/  LDL.LU R7, [R1+0xea4] ;  /* 0x000ea40001077983 */ /* 0x000f220000300800 */
[----:B------:R-:W-:-:S03]  /*42030*/  IMAD.MOV.U32 R4, RZ, RZ, R3 ;  /* 0x000000ffff047224 */ /* 0x000fc600078e0003 */
[----:B------:R1:W-:Y:S04]  /*42040*/  STL [R1+0xde4], R244 ;  /* 0x000de4f401007387 */ /* 0x0003e80000100800 */
[----:B------:R-:W4:Y:S04]  /*42050*/  LDL.LU R3, [R1+0xee4] ;  /* 0x000ee40001037983 */ /* 0x000f280000300800 */
[----:B------:R1:W-:Y:S02]  /*42060*/  LDGSTS.E [R0+0x25000], desc[UR48][R4.64], P0 ;  /* 0x2500000004007fae */ /* 0x0003e40008121870 */
[----:B-1----:R-:W-:-:S02]  /*42070*/  IMAD.MOV.U32 R4, RZ, RZ, R151 ;  /* 0x000000ffff047224 */ /* 0x002fc400078e0097 */
[----:B------:R-:W-:-:S05]  /*42080*/  IMAD.MOV.U32 R5, RZ, RZ, R244 ;  /* 0x000000ffff057224 */ /* 0x000fca00078e00f4 */
[----:B------:R1:W-:Y:S01]  /*42090*/  LDGSTS.E [R0+0x25400], desc[UR48][R4.64], P0 ;  /* 0x2540000004007fae */ /* 0x0003e20008121870 */
[----:B--2---:R-:W-:-:S05]  /*420a0*/  IADD3 R149, P1, R149, UR6, RZ ;  /* 0x0000000695957c10 */ /* 0x004fca000ff3e0ff */
[----:B-1----:R-:W-:Y:S01]  /*420b0*/  IMAD.MOV.U32 R4, RZ, RZ, R149 ;  /* 0x000000ffff047224 */ /* 0x002fe200078e0095 */
[----:B---3--:R-:W-:Y:S02]  /*420c0*/  IADD3 R147, P2, R147, UR6, RZ ;  /* 0x0000000693937c10 */ /* 0x008fe4000ff5e0ff */
[----:B------:R-:W-:-:S05]  /*420d0*/  IADD3.X R150, R150, UR50, RZ, P1, !PT ;  /* 0x0000003296967c10 */ /* 0x000fca0008ffe4ff */
[----:B------:R-:W-:Y:S01]  /*420e0*/  IMAD.MOV.U32 R5, RZ, RZ, R150 ;  /* 0x000000ffff057224 */ /* 0x000fe200078e0096 */
[----:B------:R-:W-:Y:S01]  /*420f0*/  IADD3.X R148, R148, UR50, RZ, P2, !PT ;  /* 0x0000003294947c10 */ /* 0x000fe200097fe4ff */
[----:B------:R1:W-:Y:S04]  /*42100*/  STL [R1+0xe28], R149 ;  /* 0x000e289501007387 */ /* 0x0003e80000100800 */
[----:B------:R2:W-:Y:S01]  /*42110*/  LDGSTS.E [R0+0x25800], desc[UR48][R4.64], P0 ;  /* 0x2580000004007fae */ /* 0x0005e20008121870 */
[----:B----4-:R-:W-:-:S03]  /*42120*/  IADD3 R6, P1, R6, UR6, RZ ;  /* 0x0000000606067c10 */ /* 0x010fc6000ff3e0ff */
[----:B------:R-:W-:Y:S01]  /*42130*/  STL [R1+0xe24], R150 ;  /* 0x000e249601007387 */ /* 0x000fe20000100800 */
[----:B--2---:R-:W-:Y:S01]  /*42140*/  IMAD.MOV.U32 R4, RZ, RZ, R147 ;  /* 0x000000ffff047224 */ /* 0x004fe200078e0093 */
[----:B------:R-:W-:Y:S01]  /*42150*/  IADD3 R2, P2, R2, UR6, RZ ;  /* 0x0000000602027c10 */ /* 0x000fe2000ff5e0ff */
[----:B------:R-:W-:Y:S01]  /*42160*/  IMAD.MOV.U32 R5, RZ, RZ, R148 ;  /* 0x000000ffff057224 */ /* 0x000fe200078e0094 */
[----:B------:R2:W-:Y:S04]  /*42170*/  STL [R1+0xe68], R147 ;  /* 0x000e689301007387 */ /* 0x0005e80000100800 */
[----:B------:R3:W-:Y:S04]  /*42180*/  STL [R1+0xe64], R148 ;  /* 0x000e649401007387 */ /* 0x0007e80000100800 */
[----:B------:R-:W4:Y:S04]  /*42190*/  LDL.LU R244, [R1+0xf64] ;  /* 0x000f640001f47983 */ /* 0x000f280000300800 */
[----:B------:R-:W4:Y:S04]  /*421a0*/  LDL.LU R151, [R1+0xf68] ;  /* 0x000f680001977983 */ /* 0x000f280000300800 */
[----:B------:R1:W-:Y:S01]  /*421b0*/  LDGSTS.E [R0+0x25c00], desc[UR48][R4.64], P0 ;  /* 0x25c0000004007fae */ /* 0x0003e20008121870 */
[----:B------:R-:W-:-:S03]  /*421c0*/  IADD3.X R7, R7, UR50, RZ, P1, !PT ;  /* 0x0000003207077c10 */ /* 0x000fc60008ffe4ff */
[----:B------:R-:W-:Y:S04]  /*421d0*/  STL [R1+0xea8], R6 ;  /* 0x000ea80601007387 */ /* 0x000fe80000100800 */
[----:B------:R3:W-:Y:S01]  /*421e0*/  STL [R1+0xea4], R7 ;  /* 0x000ea40701007387 */ /* 0x0007e20000100800 */
[----:B------:R-:W-:Y:S01]  /*421f0*/  IADD3.X R3, R3, UR50, RZ, P2, !PT ;  /* 0x0000003203037c10 */ /* 0x000fe200097fe4ff */
[----:B-1----:R-:W-:Y:S02]  /*42200*/  IMAD.MOV.U32 R4, RZ, RZ, R6 ;  /* 0x000000ffff047224 */ /* 0x002fe400078e0006 */
[----:B------:R-:W-:Y:S01]  /*42210*/  IMAD.MOV.U32 R5, RZ, RZ, R7 ;  /* 0x000000ffff057224 */ /* 0x000fe200078e0007 */
[----:B------:R-:W-:Y:S04]  /*42220*/  STL [R1+0xee8], R2 ;  /* 0x000ee80201007387 */ /* 0x000fe80000100800 */
[----:B------:R-:W4:Y:S04]  /*42230*/  LDL.LU R149, [R1+0xfa8] ;  /* 0x000fa80001957983 */ /* 0x000f280000300800 */
[----:B------:R1:W-:Y:S04]  /*42240*/  STL [R1+0xee4], R3 ;  /* 0x000ee40301007387 */ /* 0x0003e80000100800 */
[----:B--2---:R-:W2:Y:S04]  /*42250*/  LDL.LU R147, [R1+0xfe8] ;  /* 0x000fe80001937983 */ /* 0x004ea80000300800 */
[----:B------:R1:W-:Y:S04]  /*42260*/  LDGSTS.E [R0+0x26000], desc[UR48][R4.64], P0 ;  /* 0x2600000004007fae */ /* 0x0003e80008121870 */
[----:B------:R-:W2:Y:S04]  /*42270*/  LDL.LU R150, [R1+0xfa4] ;  /* 0x000fa40001967983 */ /* 0x000ea80000300800 */
[----:B---3--:R-:W3:Y:S01]  /*42280*/  LDL.LU R148, [R1+0xfe4] ;  /* 0x000fe40001947983 */ /* 0x008ee20000300800 */
[----:B-1----:R-:W-:-:S03]  /*42290*/  IMAD.MOV.U32 R4, RZ, RZ, R2 ;  /* 0x000000ffff047224 */ /* 0x002fc600078e0002 */
[----:B------:R-:W3:Y:S01]  /*422a0*/  LDL.LU R7, [R1+0x1024] ;  /* 0x0010240001077983 */ /* 0x000ee20000300800 */
[----:B------:R-:W-:-:S03]  /*422b0*/  IMAD.MOV.U32 R5, RZ, RZ, R3 ;  /* 0x000000ffff057224 */ /* 0x000fc600078e0003 */
[----:B------:R-:W3:Y:S04]  /*422c0*/  LDL.LU R6, [R1+0x1028] ;  /* 0x0010280001067983 */ /* 0x000ee80000300800 */
[----:B------:R-:W3:Y:S04]  /*422d0*/  LDL.LU R3, [R1+0x1064] ;  /* 0x0010640001037983 */ /* 0x000ee80000300800 */
[----:B------:R-:W3:Y:S04]  /*422e0*/  LDL.LU R2, [R1+0x1068] ;  /* 0x0010680001027983 */ /* 0x000ee80000300800 */
[----:B------:R1:W-:Y:S04]  /*422f0*/  LDGSTS.E [R0+0x26400], desc[UR48][R4.64], P0 ;  /* 0x2640000004007fae */ /* 0x0003e80008121870 */
[----:B------:R-:W3:Y:S04]  /*42300*/  LDL.LU R4, [R1+0xf24] ;  /* 0x000f240001047983 */ /* 0x000ee80000300800 */
[----:B------:R-:W1:Y:S01]  /*42310*/  LDL.LU R5, [R1+0xf28] ;  /* 0x000f280001057983 */ /* 0x000e620000300800 */
[----:B----4-:R-:W-:-:S04]  /*42320*/  IADD3 R151, P2, R151, UR6, RZ ;  /* 0x0000000697977c10 */ /* 0x010fc8000ff5e0ff */
[----:B------:R-:W-:Y:S02]  /*42330*/  IADD3.X R244, R244, UR50, RZ, P2, !PT ;  /* 0x00000032f4f47c10 */ /* 0x000fe400097fe4ff */
[----:B--2---:R-:W-:-:S04]  /*42340*/  IADD3 R147, P2, R147, UR6, RZ ;  /* 0x0000000693937c10 */ /* 0x004fc8000ff5e0ff */
[----:B---3--:R-:W-:Y:S02]  /*42350*/  IADD3.X R148, R148, UR50, RZ, P2, !PT ;  /* 0x0000003294947c10 */ /* 0x008fe400097fe4ff */
[----:B-1----:R-:W-:-:S04]  /*42360*/  IADD3 R5, P1, R5, UR6, RZ ;  /* 0x0000000605057c10 */ /* 0x002fc8000ff3e0ff */
[----:B------:R-:W-:Y:S01]  /*42370*/  IADD3.X R4, R4, UR50, RZ, P1, !PT ;  /* 0x0000003204047c10 */ /* 0x000fe20008ffe4ff */
[----:B------:R1:W-:Y:S04]  /*42380*/  STL [R1+0xf28], R5 ;  /* 0x000f280501007387 */ /* 0x0003e80000100800 */
[----:B------:R2:W-:Y:S01]  /*42390*/  STL [R1+0xf24], R4 ;  /* 0x000f240401007387 */ /* 0x0005e20000100800 */
[----:B-1----:R-:W-:-:S04]  /*423a0*/  LOP3.LUT R5, R5, R4, RZ, 0x3c, !PT ;  /* 0x0000000405057212 */ /* 0x002fc800078e3cff */
[----:B--2---:R-:W-:-:S04]  /*423b0*/  LOP3.LUT R4, R5, R4, RZ, 0x3c, !PT ;  /* 0x0000000405047212 */ /* 0x004fc800078e3cff */
[----:B------:R-:W-:Y:S02]  /*423c0*/  LOP3.LUT R5, R5, R4, RZ, 0x3c, !PT ;  /* 0x0000000405057212 */ /* 0x000fe400078e3cff */
[----:B------:R-:W-:-:S03]  /*423d0*/  IADD3 R149, P1, R149, UR6, RZ ;  /* 0x0000000695957c10 */ /* 0x000fc6000ff3e0ff */
[----:B------:R1:W-:Y:S01]  /*423e0*/  LDGSTS.E [R0+0x26800], desc[UR48][R4.64], P0 ;  /* 0x2680000004007fae */ /* 0x0003e20008121870 */
[----:B------:R-:W-:Y:S02]  /*423f0*/  IADD3.X R150, R150, UR50, RZ, P1, !PT ;  /* 0x0000003296967c10 */ /* 0x000fe40008ffe4ff */
[----:B------:R-:W-:Y:S01]  /*42400*/  IADD3 R6, P1, R6, UR6, RZ ;  /* 0x0000000606067c10 */ /* 0x000fe2000ff3e0ff */
[----:B-1----:R-:W-:Y:S02]  /*42410*/  IMAD.MOV.U32 R4, RZ, RZ, R151 ;  /* 0x000000ffff047224 */ /* 0x002fe400078e0097 */
[----:B------:R-:W-:-:S05]  /*42420*/  IMAD.MOV.U32 R5, RZ, RZ, R244 ;  /* 0x000000ffff057224 */ /* 0x000fca00078e00f4 */
[----:B------:R1:W-:Y:S01]  /*42430*/  LDGSTS.E [R0+0x26c00], desc[UR48][R4.64], P0 ;  /* 0x26c0000004007fae */ /* 0x0003e20008121870 */
[----:B------:R-:W-:Y:S02]  /*42440*/  IADD3.X R7, R7, UR50, RZ, P1, !PT ;  /* 0x0000003207077c10 */ /* 0x000fe40008ffe4ff */
[----:B------:R-:W-:Y:S01]  /*42450*/  IADD3 R2, P2, R2, UR6, RZ ;  /* 0x0000000602027c10 */ /* 0x000fe2000ff5e0ff */
[----:B------:R-:W-:Y:S01]  /*42460*/  STL [R1+0xf68], R151 ;  /* 0x000f689701007387 */ /* 0x000fe20000100800 */
[----:B-1----:R-:W-:Y:S02]  /*42470*/  IMAD.MOV.U32 R4, RZ, RZ, R149 ;  /* 0x000000ffff047224 */ /* 0x002fe400078e0095 */
[----:B------:R-:W-:Y:S01]  /*42480*/  IMAD.MOV.U32 R5, RZ, RZ, R150 ;  /* 0x000000ffff057224 */ /* 0x000fe200078e0096 */
[----:B------:R-:W-:Y:S04]  /*42490*/  STL [R1+0xf64], R244 ;  /* 0x000f64f401007387 */ /* 0x000fe80000100800 */
[----:B------:R1:W-:Y:S01]  /*424a0*/  LDGSTS.E [R0+0x27000], desc[UR48][R4.64], P0 ;  /* 0x2700000004007fae */ /* 0x0003e20008121870 */
[----:B------:R-:W-:-:S03]  /*424b0*/  IADD3.X R3, R3, UR50, RZ, P2, !PT ;  /* 0x0000003203037c10 */ /* 0x000fc600097fe4ff */
[----:B------:R-:W-:Y:S01]  /*424c0*/  STL [R1+0xfa8], R149 ;  /* 0x000fa89501007387 */ /* 0x000fe20000100800 */
[----:B-1----:R-:W-:Y:S02]  /*424d0*/  IMAD.MOV.U32 R4, RZ, RZ, R147 ;  /* 0x000000ffff047224 */ /* 0x002fe400078e0093 */
[----:B------:R-:W-:Y:S01]  /*424e0*/  IMAD.MOV.U32 R5, RZ, RZ, R148 ;  /* 0x000000ffff057224 */ /* 0x000fe200078e0094 */
[----:B------:R-:W-:Y:S04]  /*424f0*/  STL [R1+0xfa4], R150 ;  /* 0x000fa49601007387 */ /* 0x000fe80000100800 */
[----:B------:R1:W-:Y:S04]  /*42500*/  LDGSTS.E [R0+0x27400], desc[UR48][R4.64], P0 ;  /* 0x2740000004007fae */ /* 0x0003e80008121870 */
[----:B------:R2:W-:Y:S04]  /*42510*/  STL [R1+0xfe8], R147 ;  /* 0x000fe89301007387 */ /* 0x0005e80000100800 */
[----:B------:R-:W-:Y:S01]  /*42520*/  STL [R1+0xfe4], R148 ;  /* 0x000fe49401007387 */ /* 0x000fe20000100800 */
[----:B-1----:R-:W-:-:S02]  /*42530*/  IMAD.MOV.U32 R4, RZ, RZ, R6 ;  /* 0x000000ffff047224 */ /* 0x002fc400078e0006 */
[----:B------:R-:W-:Y:S01]  /*42540*/  IMAD.MOV.U32 R5, RZ, RZ, R7 ;  /* 0x000000ffff057224 */ /* 0x000fe200078e0007 */
[----:B------:R-:W-:Y:S04]  /*42550*/  STL [R1+0x1028], R6 ;  /* 0x0010280601007387 */ /* 0x000fe80000100800 */
[----:B------:R-:W-:Y:S04]  /*42560*/  STL [R1+0x1024], R7 ;  /* 0x0010240701007387 */ /* 0x000fe80000100800 */
[----:B------:R1:W-:Y:S04]  /*42570*/  STL [R1+0x1068], R2 ;  /* 0x0010680201007387 */ /* 0x0003e80000100800 */
[----:B------:R3:W-:Y:S04]  /*42580*/  LDGSTS.E [R0+0x27800], desc[UR48][R4.64], P0 ;  /* 0x2780000004007fae */ /* 0x0007e80008121870 */
[----:B------:R4:W-:Y:S04]  /*42590*/  STL [R1+0x1064], R3 ;  /* 0x0010640301007387 */ /* 0x0009e80000100800 */
[----:B--2---:R-:W2:Y:S01]  /*425a0*/  LDL.LU R147, [R1+0x22c] ;  /* 0x00022c0001937983 */ /* 0x004ea20000300800 */
[----:B---3--:R-:W-:-:S03]  /*425b0*/  IMAD.MOV.U32 R4, RZ, RZ, R2 ;  /* 0x000000ffff047224 */ /* 0x008fc600078e0002 */
[----:B-1----:R-:W3:Y:S01]  /*425c0*/  LDL.LU R2, [R1+0x230] ;  /* 0x0002300001027983 */ /* 0x002ee20000300800 */
[----:B------:R-:W-:Y:S01]  /*425d0*/  IMAD.MOV.U32 R5, RZ, RZ, R3 ;  /* 0x000000ffff057224 */ /* 0x000fe200078e0003 */
[----:B----4-:R-:W-:Y:S02]  /*425e0*/  LOP3.LUT R3, R8, 0x10, RZ, 0x3c, !PT ;  /* 0x0000001008037812 */ /* 0x010fe400078e3cff */
[----:B------:R-:W4:Y:S04]  /*425f0*/  LDL.LU R148, [R1+0x26c] ;  /* 0x00026c0001947983 */ /* 0x000f280000300800 */
[----:B------:R-:W4:Y:S04]  /*42600*/  LDL.LU R6, [R1+0x270] ;  /* 0x0002700001067983 */ /* 0x000f280000300800 */
[----:B------:R1:W-:Y:S04]  /*42610*/  LDGSTS.E [R0+0x27c00], desc[UR48][R4.64], P0 ;  /* 0x27c0000004007fae */ /* 0x0003e80008121870 */
[----:B------:R-:W4:Y:S01]  /*42620*/  LDL.LU R7, [R1+0x2ac] ;  /* 0x0002ac0001077983 */ /* 0x000f220000300800 */
[----:B-1----:R-:W-:-:S03]  /*42630*/  VIADD R0, R3, UR10 ;  /* 0x0000000a03007c36 */ /* 0x002fc60008000000 */
[----:B------:R-:W4:Y:S04]  /*42640*/  LDL.LU R3, [R1+0x2b0] ;  /* 0x0002b00001037983 */ /* 0x000f280000300800 */
[----:B------:R-:W4:Y:S04]  /*42650*/  LDL.LU R150, [R1+0x2ec] ;  /* 0x0002ec0001967983 */ /* 0x000f280000300800 */
[----:B------:R-:W4:Y:S01]  /*42660*/  LDL.LU R149, [R1+0x2f0] ;  /* 0x0002f00001957983 */ /* 0x000f220000300800 */
[----:B------:R-:W-:Y:S02]  /*42670*/  IADD3 R169, P1, R169, UR6, RZ ;  /* 0x00000006a9a97c10 */ /* 0x000fe4000ff3e0ff */
[----:B------:R-:W-:-:S02]  /*42680*/  IADD3 R185, P2, R185, UR6, RZ ;  /* 0x00000006b9b97c10 */ /* 0x000fc4000ff5e0ff */
[----:B------:R-:W-:Y:S01]  /*42690*/  IADD3.X R168, R168, UR50, RZ, P1, !PT ;  /* 0x00000032a8a87c10 */ /* 0x000fe20008ffe4ff */
[----:B------:R-:W-:Y:S01]  /*426a0*/  IMAD.MOV.U32 R4, RZ, RZ, R169 ;  /* 0x000000ffff047224 */ /* 0x000fe200078e00a9 */
[----:B------:R-:W-:-:S03]  /*426b0*/  IADD3.X R184, R184, UR50, RZ, P2, !PT ;  /* 0x00000032b8b87c10 */ /* 0x000fc600097fe4ff */
[----:B------:R-:W-:Y:S01]  /*426c0*/  IMAD.MOV.U32 R5, RZ, RZ, R168 ;  /* 0x000000ffff057224 */ /* 0x000fe200078e00a8 */
[----:B------:R-:W-:-:S04]  /*426d0*/  IADD3 R201, P1, R201, UR6, RZ ;  /* 0x00000006c9c97c10 */ /* 0x000fc8000ff3e0ff */
[----:B------:R1:W-:Y:S01]  /*426e0*/  LDGSTS.E [R0+0x80], desc[UR48][R4.64], P0 ;  /* 0x0008000004007fae */ /* 0x0003e20008121870 */
        /* <DEDUP_REMOVED lines=29> */
[----:B------:R1:W-:Y:S04]  /*428c0*/  STL [R1+0x22c], R147 ;  /* 0x00022c9301007387 */ /* 0x0003e80000100800 */
[----:B------:R3:W-:Y:S04]  /*428d0*/  STL [R1+0x270], R6 ;  /* 0x0002700601007387 */ /* 0x0007e80000100800 */
[----:B--2---:R-:W2:Y:S01]  /*428e0*/  LDL.LU R2, [R1+0x330] ;  /* 0x0003300001027983 */ /* 0x004ea20000300800 */
[----:B------:R-:W-:-:S03]  /*428f0*/  IADD3 R3, P1, R3, UR6, RZ ;  /* 0x0000000603037c10 */ /* 0x000fc6000ff3e0ff */
[----:B------:R4:W-:Y:S04]  /*42900*/  STL [R1+0x26c], R148 ;  /* 0x00026c9401007387 */ /* 0x0009e80000100800 */
[----:B------:R3:W-:Y:S01]  /*42910*/  LDGSTS.E [R0+0x1880], desc[UR48][R4.64], P0 ;  /* 0x0188000004007fae */ /* 0x0007e20008121870 */
[----:B------:R-:W-:-:S03]  /*42920*/  IADD3.X R7, R7, UR50, RZ, P1, !PT ;  /* 0x0000003207077c10 */ /* 0x000fc60008ffe4ff */
[----:B-1----:R-:W2:Y:S01]  /*42930*/  LDL.LU R147, [R1+0x370] ;  /* 0x0003700001937983 */ /* 0x002ea20000300800 */
[----:B------:R-:W-:Y:S01]  /*42940*/  IADD3 R149, P2, R149, UR6, RZ ;  /* 0x0000000695957c10 */ /* 0x000fe2000ff5e0ff */
[----:B---3--:R-:W-:Y:S02]  /*42950*/  IMAD.MOV.U32 R4, RZ, RZ, R6 ;  /* 0x000000ffff047224 */ /* 0x008fe400078e0006 */
[----:B------:R-:W-:Y:S01]  /*42960*/  IMAD.MOV.U32 R5, RZ, RZ, R148 ;  /* 0x000000ffff057224 */ /* 0x000fe200078e0094 */
[----:B------:R-:W3:Y:S01]  /*42970*/  LDL.LU R6, [R1+0x32c] ;  /* 0x00032c0001067983 */ /* 0x000ee20000300800 */
[----:B------:R-:W-:-:S03]  /*42980*/  IADD3.X R150, R150, UR50, RZ, P2, !PT ;  /* 0x0000003296967c10 */ /* 0x000fc600097fe4ff */
        /* <DEDUP_REMOVED lines=1023> */
[----:B------:R-:W-:Y:S01]  /*46980*/  IMAD.MOV.U32 R5, RZ, RZ, R244 ;  /* 0x000000ffff057224 */ /* 0x000fe200078e00f4 */
[----:B------:R-:W-:Y:S04]  /*46990*/  STL [R1+0xf78], R151 ;  /* 0x000f789701007387 */ /* 0x000fe80000100800 */
[----:B------:R1:W-:Y:S01]  /*469a0*/  LDGSTS.E [R0+0x26d00], desc[UR48][R4.64], P0 ;  /* 0x26d0000004007fae */ /* 0x0003e20008121870 */
[----:B------:R-:W-:-:S02]  /*469b0*/  IADD3 R2, P2, R2, UR6, RZ ;  /* 0x0000000602027c10 */ /* 0x000fc4000ff5e0ff */
[----:B------:R-:W-:Y:S01]  /*469c0*/  IADD3.X R7, R7, UR50, RZ, P1, !PT ;  /* 0x0000003207077c10 */ /* 0x000fe20008ffe4ff */
[----:B------:R-:W-:Y:S01]  /*469d0*/  STL [R1+0xf74], R244 ;  /* 0x000f74f401007387 */ /* 0x000fe20000100800 */
[----:B------:R-:W-:Y:S01]  /*469e0*/  IADD3.X R3, R3, UR50, RZ, P2, !PT ;  /* 0x0000003203037c10 */ /* 0x000fe200097fe4ff */
[----:B-1----:R-:W-:Y:S02]  /*469f0*/  IMAD.MOV.U32 R4, RZ, RZ, R149 ;  /* 0x000000ffff047224 */ /* 0x002fe400078e0095 */
[----:B------:R-:W-:Y:S01]  /*46a00*/  IMAD.MOV.U32 R5, RZ, RZ, R150 ;  /* 0x000000ffff057224 */ /* 0x000fe200078e0096 */
[----:B------:R-:W-:Y:S04]  /*46a10*/  STL [R1+0xfb8], R149 ;  /* 0x000fb89501007387 */ /* 0x000fe80000100800 */
[----:B------:R1:W-:Y:S04]  /*46a20*/  LDGSTS.E [R0+0x27100], desc[UR48][R4.64], P0 ;  /* 0x2710000004007fae */ /* 0x0003e80008121870 */
[----:B------:R-:W-:Y:S04]  /*46a30*/  STL [R1+0xfb4], R150 ;  /* 0x000fb49601007387 */ /* 0x000fe80000100800 */
[----:B------:R-:W-:Y:S01]  /*46a40*/  STL [R1+0xff8], R147 ;  /* 0x000ff89301007387 */ /* 0x000fe20000100800 */
[----:B-1----:R-:W-:-:S02]  /*46a50*/  IMAD.MOV.U32 R4, RZ, RZ, R147 ;  /* 0x000000ffff047224 */ /* 0x002fc400078e0093 */
[----:B------:R-:W-:Y:S01]  /*46a60*/  IMAD.MOV.U32 R5, RZ, RZ, R148 ;  /* 0x000000ffff057224 */ /* 0x000fe200078e0094 */
[----:B------:R-:W-:Y:S04]  /*46a70*/  STL [R1+0xff4], R148 ;  /* 0x000ff49401007387 */ /* 0x000fe80000100800 */
[----:B------:R-:W-:Y:S04]  /*46a80*/  STL [R1+0x1038], R6 ;  /* 0x0010380601007387 */ /* 0x000fe80000100800 */
[----:B------:R1:W-:Y:S04]  /*46a90*/  STL [R1+0x1034], R7 ;  /* 0x0010340701007387 */ /* 0x0003e80000100800 */
[----:B------:R2:W-:Y:S04]  /*46aa0*/  LDGSTS.E [R0+0x27500], desc[UR48][R4.64], P0 ;  /* 0x2750000004007fae */ /* 0x0005e80008121870 */
[----:B------:R-:W-:Y:S04]  /*46ab0*/  STL [R1+0x1078], R2 ;  /* 0x0010780201007387 */ /* 0x000fe80000100800 */
[----:B------:R3:W-:Y:S01]  /*46ac0*/  STL [R1+0x1074], R3 ;  /* 0x0010740301007387 */ /* 0x0007e20000100800 */
[----:B--2---:R-:W-:-:S03]  /*46ad0*/  IMAD.MOV.U32 R5, RZ, RZ, R7 ;  /* 0x000000ffff057224 */ /* 0x004fc600078e0007 */
[----:B-1----:R-:W2:Y:S01]  /*46ae0*/  LDL.LU R7, [R1+0x200] ;  /* 0x0002000001077983 */ /* 0x002ea20000300800 */
[----:B------:R-:W-:Y:S01]  /*46af0*/  IMAD.MOV.U32 R4, RZ, RZ, R6 ;  /* 0x000000ffff047224 */ /* 0x000fe200078e0006 */
[----:B------:R-:W-:Y:S02]  /*46b00*/  IADD3 R173, P1, R173, UR6, RZ ;  /* 0x00000006adad7c10 */ /* 0x000fe4000ff3e0ff */
[----:B------:R-:W-:Y:S01]  /*46b10*/  IADD3 R189, P2, R189, UR6, RZ ;  /* 0x00000006bdbd7c10 */ /* 0x000fe2000ff5e0ff */
[----:B------:R-:W4:Y:S01]  /*46b20*/  LDL.LU R147, [R1+0x23c] ;  /* 0x00023c0001937983 */ /* 0x000f220000300800 */
[----:B------:R-:W-:-:S03]  /*46b30*/  IADD3.X R172, R172, UR50, RZ, P1, !PT ;  /* 0x00000032acac7c10 */ /* 0x000fc60008ffe4ff */
[----:B------:R1:W-:Y:S01]  /*46b40*/  LDGSTS.E [R0+0x27900], desc[UR48][R4.64], P0 ;  /* 0x2790000004007fae */ /* 0x0003e20008121870 */
[----:B------:R-:W-:Y:S02]  /*46b50*/  IADD3.X R188, R188, UR50, RZ, P2, !PT ;  /* 0x00000032bcbc7c10 */ /* 0x000fe400097fe4ff */
[----:B------:R-:W-:Y:S01]  /*46b60*/  IADD3 R205, P1, R205, UR6, RZ ;  /* 0x00000006cdcd7c10 */ /* 0x000fe2000ff3e0ff */
[----:B-1----:R-:W-:Y:S02]  /*46b70*/  IMAD.MOV.U32 R4, RZ, RZ, R2 ;  /* 0x000000ffff047224 */ /* 0x002fe400078e0002 */
[----:B------:R-:W-:Y:S01]  /*46b80*/  IMAD.MOV.U32 R5, RZ, RZ, R3 ;  /* 0x000000ffff057224 */ /* 0x000fe200078e0003 */
[----:B---3--:R-:W-:Y:S01]  /*46b90*/  LOP3.LUT R3, R8, 0x30, RZ, 0x3c, !PT ;  /* 0x0000003008037812 */ /* 0x008fe200078e3cff */
[----:B------:R-:W3:Y:S04]  /*46ba0*/  LDL.LU R2, [R1+0x240] ;  /* 0x0002400001027983 */ /* 0x000ee80000300800 */
[----:B------:R1:W-:Y:S01]  /*46bb0*/  LDGSTS.E [R0+0x27d00], desc[UR48][R4.64], P0 ;  /* 0x27d0000004007fae */ /* 0x0003e20008121870 */
[----:B------:R-:W-:-:S02]  /*46bc0*/  IADD3.X R204, R204, UR50, RZ, P1, !PT ;  /* 0x00000032cccc7c10 */ /* 0x000fc40008ffe4ff */
[----:B------:R-:W-:Y:S01]  /*46bd0*/  IADD3 R221, P2, R221, UR6, RZ ;  /* 0x00000006dddd7c10 */ /* 0x000fe2000ff5e0ff */
[----:B------:R-:W4:Y:S01]  /*46be0*/  LDL.LU R148, [R1+0x27c] ;  /* 0x00027c0001947983 */ /* 0x000f220000300800 */
[----:B-1----:R-:W-:Y:S02]  /*46bf0*/  VIADD R0, R3, UR10 ;  /* 0x0000000a03007c36 */ /* 0x002fe40008000000 */
[----:B------:R-:W-:Y:S02]  /*46c00*/  IMAD.MOV.U32 R4, RZ, RZ, R173 ;  /* 0x000000ffff047224 */ /* 0x000fe400078e00ad */
[----:B------:R-:W-:Y:S01]  /*46c10*/  IMAD.MOV.U32 R5, RZ, RZ, R172 ;  /* 0x000000ffff057224 */ /* 0x000fe200078e00ac */
[----:B------:R-:W-:Y:S01]  /*46c20*/  IADD3.X R220, R220, UR50, RZ, P2, !PT ;  /* 0x00000032dcdc7c10 */ /* 0x000fe200097fe4ff */
[----:B------:R-:W4:Y:S04]  /*46c30*/  LDL.LU R6, [R1+0x280] ;  /* 0x0002800001067983 */ /* 0x000f280000300800 */
[----:B------:R1:W-:Y:S01]  /*46c40*/  LDGSTS.E [R0+0x180], desc[UR48][R4.64], P0 ;  /* 0x0018000004007fae */ /* 0x0003e20008121870 */
[----:B------:R-:W-:-:S03]  /*46c50*/  IADD3 R237, P1, R237, UR6, RZ ;  /* 0x00000006eded7c10 */ /* 0x000fc6000ff3e0ff */
[----:B------:R-:W4:Y:S01]  /*46c60*/  LDL.LU R3, [R1+0x2c0] ;  /* 0x0002c00001037983 */ /* 0x000f220000300800 */
[----:B-1----:R-:W-:Y:S02]  /*46c70*/  IMAD.MOV.U32 R4, RZ, RZ, R189 ;  /* 0x000000ffff047224 */ /* 0x002fe400078e00bd */
[----:B------:R-:W-:Y:S01]  /*46c80*/  IMAD.MOV.U32 R5, RZ, RZ, R188 ;  /* 0x000000ffff057224 */ /* 0x000fe200078e00bc */
[----:B------:R-:W-:Y:S01]  /*46c90*/  IADD3.X R236, R236, UR50, RZ, P1, !PT ;  /* 0x00000032ecec7c10 */ /* 0x000fe20008ffe4ff */
[----:B------:R-:W4:Y:S04]  /*46ca0*/  LDL.LU R149, [R1+0x300] ;  /* 0x0003000001957983 */ /* 0x000f280000300800 */
[----:B------:R1:W-:Y:S02]  /*46cb0*/  LDGSTS.E [R0+0x580], desc[UR48][R4.64], P0 ;  /* 0x0058000004007fae */ /* 0x0003e40008121870 */
[----:B-1----:R-:W-:-:S02]  /*46cc0*/  IMAD.MOV.U32 R4, RZ, RZ, R205 ;  /* 0x000000ffff047224 */ /* 0x002fc400078e00cd */
        /* <DEDUP_REMOVED lines=8> */
[----:B--2---:R-:W-:-:S05]  /*46d50*/  IADD3 R7, P2, R7, UR6, RZ ;  /* 0x0000000607077c10 */ /* 0x004fca000ff5e0ff */
[----:B------:R2:W-:Y:S01]  /*46d60*/  STL [R1+0x200], R7 ;  /* 0x0002000701007387 */ /* 0x0005e20000100800 */
[----:B-1----:R-:W-:-:S03]  /*46d70*/  IMAD.MOV.U32 R4, RZ, RZ, R7 ;  /* 0x000000ffff047224 */ /* 0x002fc600078e0007 */
[----:B--2---:R-:W2:Y:S04]  /*46d80*/  LDL.LU R7, [R1+0x2bc] ;  /* 0x0002bc0001077983 */ /* 0x004ea80000300800 */
[----:B------:R-:W2:Y:S01]  /*46d90*/  LDL.LU R150, [R1+0x2fc] ;  /* 0x0002fc0001967983 */ /* 0x000ea20000300800 */
[----:B------:R-:W-:Y:S02]  /*46da0*/  IADD3.X R252, R252, UR50, RZ, P2, !PT ;  /* 0x00000032fcfc7c10 */ /* 0x000fe400097fe4ff */
[----:B---3--:R-:W-:-:S03]  /*46db0*/  IADD3 R2, P1, R2, UR6, RZ ;  /* 0x0000000602027c10 */ /* 0x008fc6000ff3e0ff */
[----:B------:R-:W-:Y:S01]  /*46dc0*/  IMAD.MOV.U32 R5, RZ, RZ, R252 ;  /* 0x000000ffff057224 */ /* 0x000fe200078e00fc */
[----:B----4-:R-:W-:Y:S01]  /*46dd0*/  IADD3.X R147, R147, UR50, RZ, P1, !PT ;  /* 0x0000003293937c10 */ /* 0x010fe20008ffe4ff */
[----:B------:R1:W-:Y:S04]  /*46de0*/  STL [R1+0x240], R2 ;  /* 0x0002400201007387 */ /* 0x0003e80000100800 */
[----:B------:R3:W-:Y:S04]  /*46df0*/  LDGSTS.E [R0+0x1580], desc[UR48][R4.64], P0 ;  /* 0x0158000004007fae */ /* 0x0007e80008121870 */
[----:B------:R4:W-:Y:S01]  /*46e00*/  STL [R1+0x23c], R147 ;  /* 0x00023c9301007387 */ /* 0x0009e20000100800 */
[----:B------:R-:W-:Y:S01]  /*46e10*/  IADD3 R6, P2, R6, UR6, RZ ;  /* 0x0000000606067c10 */ /* 0x000fe2000ff5e0ff */
[----:B---3--:R-:W-:-:S02]  /*46e20*/  IMAD.MOV.U32 R4, RZ, RZ, R2 ;  /* 0x000000ffff047224 */ /* 0x008fc400078e0002 */
[----:B------:R-:W-:Y:S01]  /*46e30*/  IMAD.MOV.U32 R5, RZ, RZ, R147 ;  /* 0x000000ffff057224 */ /* 0x000fe200078e0093 */
[----:B------:R-:W-:Y:S01]  /*46e40*/  IADD3.X R148, R148, UR50, RZ, P2, !PT ;  /* 0x0000003294947c10 */ /* 0x000fe200097fe4ff */
[----:B------:R3:W-:Y:S01]  /*46e50*/  STL [R1+0x280], R6 ;  /* 0x0002800601007387 */ /* 0x0007e20000100800 */
[----:B------:R-:W-:-:S03]  /*46e60*/  IADD3 R3, P1, R3, UR6, RZ ;  /* 0x0000000603037c10 */ /* 0x000fc6000ff3e0ff */
[----:B-1----:R-:W2:Y:S04]  /*46e70*/  LDL.LU R2, [R1+0x340] ;  /* 0x0003400001027983 */ /* 0x002ea80000300800 */
[----:B------:R1:W-:Y:S04]  /*46e80*/  STL [R1+0x27c], R148 ;  /* 0x00027c9401007387 */ /* 0x0003e80000100800 */
[----:B------:R3:W-:Y:S04]  /*46e90*/  LDGSTS.E [R0+0x1980], desc[UR48][R4.64], P0 ;  /* 0x0198000004007fae */ /* 0x0007e80008121870 */
[----:B----4-:R-:W4:Y:S01]  /*46ea0*/  LDL.LU R147, [R1+0x380] ;  /* 0x0003800001937983 */ /* 0x010f220000300800 */
[----:B------:R-:W-:Y:S01]  /*46eb0*/  IADD3 R149, P2, R149, UR6, RZ ;  /* 0x0000000695957c10 */ /* 0x000fe2000ff5e0ff */
[----:B---3--:R-:W-:-:S02]  /*46ec0*/  IMAD.MOV.U32 R4, RZ, RZ, R6 ;  /* 0x000000ffff047224 */ /* 0x008fc400078e0006 */
[----:B------:R-:W-:Y:S01]  /*46ed0*/  IMAD.MOV.U32 R5, RZ, RZ, R148 ;  /* 0x000000ffff057224 */ /* 0x000fe200078e0094 */
[----:B------:R-:W3:Y:S04]  /*46ee0*/  LDL.LU R6, [R1+0x33c] ;  /* 0x00033c0001067983 */ /* 0x000ee80000300800 */
[----:B-1----:R-:W3:Y:S04]  /*46ef0*/  LDL.LU R148, [R1+0x37c] ;  /* 0x00037c0001947983 */ /* 0x002ee80000300800 */
[----:B------:R1:W-:Y:S04]  /*46f00*/  LDGSTS.E [R0+0x1d80], desc[UR48][R4.64], P0 ;  /* 0x01d8000004007fae */ /* 0x0003e80008121870 */
[----:B------:R2:W-:Y:S01]  /*46f10*/  STL [R1+0x2c0], R3 ;  /* 0x0002c00301007387 */ /* 0x0005e20000100800 */
[----:B-1----:R-:W-:Y:S01]  /*46f20*/  IMAD.MOV.U32 R4, RZ, RZ, R3 ;  /* 0x000000ffff047224 */ /* 0x002fe200078e0003 */
[----:B--2---:R-:W-:-:S02]  /*46f30*/  IADD3.X R7, R7, UR50, RZ, P1, !PT ;  /* 0x0000003207077c10 */ /* 0x004fc40008ffe4ff */
[----:B------:R-:W-:-:S03]  /*46f40*/  IADD3.X R150, R150, UR50, RZ, P2, !PT ;  /* 0x0000003296967c10 */ /* 0x000fc600097fe4ff */
[----:B------:R-:W-:Y:S01]  /*46f50*/  IMAD.MOV.U32 R5, RZ, RZ, R7 ;  /* 0x000000ffff057224 */ /* 0x000fe200078e0007 */
[----:B------:R1:W-:Y:S04]  /*46f60*/  STL [R1+0x2bc], R7 ;  /* 0x0002bc0701007387 */ /* 0x0003e80000100800 */
[----:B------:R2:W-:Y:S04]  /*46f70*/  STL [R1+0x300], R149 ;  /* 0x0003009501007387 */ /* 0x0005e80000100800 */
[----:B------:R-:W3:Y:S04]  /*46f80*/  LDL.LU R3, [R1+0x3c0] ;  /* 0x0003c00001037983 */ /* 0x000ee80000300800 */
[----:B------:R2:W-:Y:S04]  /*46f90*/  STL [R1+0x2fc], R150 ;  /* 0x0002fc9601007387 */ /* 0x0005e80000100800 */
[----:B------:R2:W-:Y:S04]  /*46fa0*/  LDGSTS.E [R0+0x2180], desc[UR48][R4.64], P0 ;  /* 0x0218000004007fae */ /* 0x0005e80008121870 */
[----:B-1----:R-:W3:Y:S01]  /*46fb0*/  LDL.LU R7, [R1+0x400] ;  /* 0x0004000001077983 */ /* 0x002ee20000300800 */
[----:B--2---:R-:W-:-:S03]  /*46fc0*/  IMAD.MOV.U32 R4, RZ, RZ, R149 ;  /* 0x000000ffff047224 */ /* 0x004fc600078e0095 */
[----:B------:R-:W2:Y:S01]  /*46fd0*/  LDL.LU R149, [R1+0x3bc] ;  /* 0x0003bc0001957983 */ /* 0x000ea20000300800 */
[----:B------:R-:W-:-:S03]  /*46fe0*/  IMAD.MOV.U32 R5, RZ, RZ, R150 ;  /* 0x000000ffff057224 */ /* 0x000fc600078e0096 */
[----:B------:R-:W2:Y:S01]  /*46ff0*/  LDL.LU R150, [R1+0x3fc] ;  /* 0x0003fc0001967983 */ /* 0x000ea20000300800 */
[----:B------:R-:W-:-:S03]  /*47000*/  IADD3 R2, P1, R2, UR6, RZ ;  /* 0x0000000602027c10 */ /* 0x000fc6000ff3e0ff */
[----:B------:R1:W-:Y:S04]  /*47010*/  LDGSTS.E [R0+0x2580], desc[UR48][R4.64], P0 ;  /* 0x0258000004007fae */ /* 0x0003e80008121870 */
[----:B------:R3:W-:Y:S01]  /*47020*/  STL [R1+0x340], R2 ;  /* 0x0003400201007387 */ /* 0x0007e20000100800 */
[----:B----4-:R-:W-:Y:S01]  /*47030*/  IADD3 R147, P2, R147, UR6, RZ ;  /* 0x0000000693937c10 */ /* 0x010fe2000ff5e0ff */
[----:B-1----:R-:W-:Y:S01]  /*47040*/  IMAD.MOV.U32 R4, RZ, RZ, R2 ;  /* 0x000000ffff047224 */ /* 0x002fe200078e0002 */
[----:B---3--:R-:W-:Y:S02]  /*47050*/  IADD3.X R6, R6, UR50, RZ, P1, !PT ;  /* 0x0000003206067c10 */ /* 0x008fe40008ffe4ff */
[----:B------:R-:W-:-:S03]  /*47060*/  IADD3.X R148, R148, UR50, RZ, P2, !PT ;  /* 0x0000003294947c10 */ /* 0x000fc600097fe4ff */
[----:B------:R-:W-:Y:S01]  /*47070*/  IMAD.MOV.U32 R5, RZ, RZ, R6 ;  /* 0x000000ffff057224 */ /* 0x000fe200078e0006 */
[----:B------:R1:W-:Y:S04]  /*47080*/  STL [R1+0x33c], R6 ;  /* 0x00033c0601007387 */ /* 0x0003e80000100800 */
[----:B------:R3:W-:Y:S04]  /*47090*/  STL [R1+0x380], R147 ;  /* 0x0003809301007387 */ /* 0x0007e80000100800 */
[----:B------:R-:W4:Y:S04]  /*470a0*/  LDL.LU R2, [R1+0x440] ;  /* 0x0004400001027983 */ /* 0x000f280000300800 */
[----:B------:R3:W-:Y:S04]  /*470b0*/  STL [R1+0x37c], R148 ;  /* 0x00037c9401007387 */ /* 0x0007e80000100800 */
[----:B------:R3:W-:Y:S04]  /*470c0*/  LDGSTS.E [R0+0x2980], desc[UR48][R4.64], P0 ;  /* 0x0298000004007fae */ /* 0x0007e80008121870 */
[----:B-1----:R-:W4:Y:S01]  /*470d0*/  LDL.LU R6, [R1+0x480] ;  /* 0x0004800001067983 */ /* 0x002f220000300800 */
[----:B---3--:R-:W-:-:S02]  /*470e0*/  IMAD.MOV.U32 R4, RZ, RZ, R147 ;  /* 0x000000ffff047224 */ /* 0x008fc400078e0093 */
[----:B------:R-:W-:Y:S01]  /*470f0*/  IMAD.MOV.U32 R5, RZ, RZ, R148 ;  /* 0x000000ffff057224 */ /* 0x000fe200078e0094 */
[----:B------:R-:W3:Y:S04]  /*47100*/  LDL.LU R147, [R1+0x43c] ;  /* 0x00043c0001937983 */ /* 0x000ee80000300800 */
[----:B------:R-:W3:Y:S04]  /*47110*/  LDL.LU R148, [R1+0x47c] ;  /* 0x00047c0001947983 */ /* 0x000ee80000300800 */
[----:B------:R1:W-:Y:S01]  /*47120*/  LDGSTS.E [R0+0x2d80], desc[UR48][R4.64], P0 ;  /* 0x02d8000004007fae */ /* 0x0003e20008121870 */
[----:B------:R-:W-:-:S05]  /*47130*/  IADD3 R3, P1, R3, UR6, RZ ;  /* 0x0000000603037c10 */ /* 0x000fca000ff3e0ff */
[----:B------:R2:W-:Y:S01]  /*47140*/  STL [R1+0x3c0], R3 ;  /* 0x0003c00301007387 */ /* 0x0005e20000100800 */
[----:B-1----:R-:W-:Y:S01]  /*47150*/  IMAD.MOV.U32 R4, RZ, RZ, R3 ;  /* 0x000000ffff047224 */ /* 0x002fe200078e0003 */
[----:B------:R-:W-:Y:S02]  /*47160*/  IADD3 R7, P2, R7, UR6, RZ ;  /* 0x0000000607077c10 */ /* 0x000fe4000ff5e0ff */
[----:B--2---:R-:W-:Y:S02]  /*47170*/  IADD3.X R149, R149, UR50, RZ, P1, !PT ;  /* 0x0000003295957c10 */ /* 0x004fe40008ffe4ff */
        /* <DEDUP_REMOVED lines=12> */
[----:B----4-:R-:W-:-:S03]  /*47240*/  IADD3 R2, P1, R2, UR6, RZ ;  /* 0x0000000602027c10 */ /* 0x010fc6000ff3e0ff */
[----:B------:R1:W-:Y:S04]  /*47250*/  LDGSTS.E [R0+0x3580], desc[UR48][R4.64], P0 ;  /* 0x0358000004007fae */ /* 0x0003e80008121870 */
[----:B------:R4:W-:Y:S01]  /*47260*/  STL [R1+0x440], R2 ;  /* 0x0004400201007387 */ /* 0x0009e20000100800 */
[----:B------:R-:W-:Y:S01]  /*47270*/  IADD3 R6, P2, R6, UR6, RZ ;  /* 0x0000000606067c10 */ /* 0x000fe2000ff5e0ff */
[----:B-1----:R-:W-:Y:S01]  /*47280*/  IMAD.MOV.U32 R4, RZ, RZ, R2 ;  /* 0x000000ffff047224 */ /* 0x002fe200078e0002 */
[----:B---3--:R-:W-:Y:S02]  /*47290*/  IADD3.X R147, R147, UR50, RZ, P1, !PT ;  /* 0x0000003293937c10 */ /* 0x008fe40008ffe4ff */
[----:B------:R-:W-:-:S03]  /*472a0*/  IADD3.X R148, R148, UR50, RZ, P2, !PT ;  /* 0x0000003294947c10 */ /* 0x000fc600097fe4ff */
[----:B------:R-:W-:Y:S01]  /*472b0*/  IMAD.MOV.U32 R5, RZ, RZ, R147 ;  /* 0x000000ffff057224 */ /* 0x000fe200078e0093 */
[----:B------:R1:W-:Y:S04]  /*472c0*/  STL [R1+0x43c], R147 ;  /* 0x00043c9301007387 */ /* 0x0003e80000100800 */
[----:B------:R3:W-:Y:S04]  /*472d0*/  STL [R1+0x480], R6 ;  /* 0x0004800601007387 */ /* 0x0007e80000100800 */
[----:B----4-:R-:W4:Y:S04]  /*472e0*/  LDL.LU R2, [R1+0x540] ;  /* 0x0005400001027983 */ /* 0x010f280000300800 */
        /* <DEDUP_REMOVED lines=96> */
[----:B------:R-:W2:Y:S04]  /*478f0*/  LDL.LU R150, [R1+0x7fc] ;  /* 0x0007fc0001967983 */ /* 0x000ea80000300800 */
[----:B------:R1:W-:Y:S01]  /*47900*/  LDGSTS.E [R0+0x6580], desc[UR48][R4.64], P0 ;  /* 0x0658000004007fae */ /* 0x0003e20008121870 */
[----:B----4-:R-:W-:-:S05]  /*47910*/  IADD3 R2, P1, R2, UR6, RZ ;  /* 0x0000000602027c10 */ /* 0x010fca000ff3e0ff */
        /* <DEDUP_REMOVED lines=109> */
[----:B-1----:R-:W-:Y:S01]  /*47ff0*/  IMAD.MOV.U32 R4, RZ, RZ, R2 ;  /* 0x000000ffff047224 */ /* 0x002fe200078e0002 */
[----:B------:R-:W-:Y:S02]  /*48000*/  IADD3 R6, P2, R6, UR6, RZ ;  /* 0x0000000606067c10 */ /* 0x000fe4000ff5e0ff */
        /* <DEDUP_REMOVED lines=51> */
[----:B------:R-:W-:Y:S01]  /*48340*/  STL [R1+0xbc0], R3 ;  /* 0x000bc00301007387 */ /* 0x000fe20000100800 */
[----:B-1----:R-:W-:Y:S01]  /*48350*/  IMAD.MOV.U32 R4, RZ, RZ, R3 ;  /* 0x000000ffff047224 */ /* 0x002fe200078e0003 */
[----:B------:R-:W-:Y:S02]  /*48360*/  IADD3 R7, P2, R7, UR6, RZ ;  /* 0x0000000607077c10 */ /* 0x000fe4000ff5e0ff */
[----:B--2---:R-:W-:Y:S02]  /*48370*/  IADD3.X R149, R149, UR50, RZ, P1, !PT ;  /* 0x0000003295957c10 */ /* 0x004fe40008ffe4ff */
[----:B------:R-:W-:-:S03]  /*48380*/  IADD3.X R150, R150, UR50, RZ, P2, !PT ;  /* 0x0000003296967c10 */ /* 0x000fc600097fe4ff */
[----:B------:R-:W-:Y:S01]  /*48390*/  IMAD.MOV.U32 R5, RZ, RZ, R149 ;  /* 0x000000ffff057224 */ /* 0x000fe200078e0095 */
[----:B------:R1:W-:Y:S04]  /*483a0*/  STL [R1+0xbbc], R149 ;  /* 0x000bbc9501007387 */ /* 0x0003e80000100800 */
[----:B------:R-:W-:Y:S04]  /*483b0*/  STL [R1+0xc00], R7 ;  /* 0x000c000701007387 */ /* 0x000fe80000100800 */
[----:B------:R2:W-:Y:S04]  /*483c0*/  LDGSTS.E [R0+0x23180], desc[UR48][R4.64], P0 ;  /* 0x2318000004007fae */ /* 0x0005e80008121870 */
[----:B-1----:R-:W3:Y:S04]  /*483d0*/  LDL.LU R149, [R1+0xcc0] ;  /* 0x000cc00001957983 */ /* 0x002ee80000300800 */
[----:B------:R1:W-:Y:S04]  /*483e0*/  STL [R1+0xbfc], R150 ;  /* 0x000bfc9601007387 */ /* 0x0003e80000100800 */
[----:B------:R-:W3:Y:S01]  /*483f0*/  LDL.LU R3, [R1+0xd00] ;  /* 0x000d000001037983 */ /* 0x000ee20000300800 */
[----:B--2---:R-:W-:-:S03]  /*48400*/  IMAD.MOV.U32 R5, RZ, RZ, R150 ;  /* 0x000000ffff057224 */ /* 0x004fc600078e0096 */
[----:B-1----:R-:W2:Y:S01]  /*48410*/  LDL.LU R150, [R1+0xcbc] ;  /* 0x000cbc0001967983 */ /* 0x002ea20000300800 */
[----:B------:R-:W-:-:S03]  /*48420*/  IMAD.MOV.U32 R4, RZ, RZ, R7 ;  /* 0x000000ffff047224 */ /* 0x000fc600078e0007 */
[----:B------:R-:W2:Y:S04]  /*48430*/  LDL.LU R7, [R1+0xcfc] ;  /* 0x000cfc0001077983 */ /* 0x000ea80000300800 */
[----:B------:R1:W-:Y:S01]  /*48440*/  LDGSTS.E [R0+0x23580], desc[UR48][R4.64], P0 ;  /* 0x2358000004007fae */ /* 0x0003e20008121870 */
[----:B----4-:R-:W-:-:S05]  /*48450*/  IADD3 R2, P1, R2, UR6, RZ ;  /* 0x0000000602027c10 */ /* 0x010fca000ff3e0ff */
[----:B-1----:R-:W-:Y:S01]  /*48460*/  IMAD.MOV.U32 R4, RZ, RZ, R2 ;  /* 0x000000ffff047224 */ /* 0x002fe200078e0002 */
[----:B------:R-:W-:Y:S01]  /*48470*/  STL [R1+0xc40], R2 ;  /* 0x000c400201007387 */ /* 0x000fe20000100800 */
[----:B------:R-:W-:Y:S02]  /*48480*/  IADD3 R6, P2, R6, UR6, RZ ;  /* 0x0000000606067c10 */ /* 0x000fe4000ff5e0ff */
[----:B---3--:R-:W-:Y:S02]  /*48490*/  IADD3.X R147, R147, UR50, RZ, P1, !PT ;  /* 0x0000003293937c10 */ /* 0x008fe40008ffe4ff */
[----:B------:R-:W-:-:S03]  /*484a0*/  IADD3.X R148, R148, UR50, RZ, P2, !PT ;  /* 0x0000003294947c10 */ /* 0x000fc600097fe4ff */
[----:B------:R-:W-:Y:S01]  /*484b0*/  IMAD.MOV.U32 R5, RZ, RZ, R147 ;  /* 0x000000ffff057224 */ /* 0x000fe200078e0093 */
[----:B------:R1:W-:Y:S04]  /*484c0*/  STL [R1+0xc3c], R147 ;  /* 0x000c3c9301007387 */ /* 0x0003e80000100800 */
[----:B------:R-:W-:Y:S04]  /*484d0*/  STL [R1+0xc80], R6 ;  /* 0x000c800601007387 */ /* 0x000fe80000100800 */
[----:B------:R3:W-:Y:S04]  /*484e0*/  LDGSTS.E [R0+0x23980], desc[UR48][R4.64], P0 ;  /* 0x2398000004007fae */ /* 0x0007e80008121870 */
[----:B-1----:R-:W4:Y:S04]  /*484f0*/  LDL.LU R147, [R1+0xd40] ;  /* 0x000d400001937983 */ /* 0x002f280000300800 */
[----:B------:R1:W-:Y:S01]  /*48500*/  STL [R1+0xc7c], R148 ;  /* 0x000c7c9401007387 */ /* 0x0003e20000100800 */
[----:B---3--:R-:W-:-:S03]  /*48510*/  IMAD.MOV.U32 R4, RZ, RZ, R6 ;  /* 0x000000ffff047224 */ /* 0x008fc600078e0006 */
[----:B------:R-:W3:Y:S01]  /*48520*/  LDL.LU R2, [R1+0xd80] ;  /* 0x000d800001027983 */ /* 0x000ee20000300800 */
[----:B------:R-:W-:-:S03]  /*48530*/  IMAD.MOV.U32 R5, RZ, RZ, R148 ;  /* 0x000000ffff057224 */ /* 0x000fc600078e0094 */
[----:B-1----:R-:W3:Y:S04]  /*48540*/  LDL.LU R148, [R1+0xd3c] ;  /* 0x000d3c0001947983 */ /* 0x002ee80000300800 */
[----:B------:R1:W-:Y:S04]  /*48550*/  LDGSTS.E [R0+0x23d80], desc[UR48][R4.64], P0 ;  /* 0x23d8000004007fae */ /* 0x0003e80008121870 */
[----:B------:R-:W3:Y:S01]  /*48560*/  LDL.LU R6, [R1+0xd7c] ;  /* 0x000d7c0001067983 */ /* 0x000ee20000300800 */
[----:B------:R-:W-:-:S05]  /*48570*/  IADD3 R149, P1, R149, UR6, RZ ;  /* 0x0000000695957c10 */ /* 0x000fca000ff3e0ff */
[----:B-1----:R-:W-:Y:S01]  /*48580*/  IMAD.MOV.U32 R4, RZ, RZ, R149 ;  /* 0x000000ffff047224 */ /* 0x002fe200078e0095 */
[----:B------:R-:W-:Y:S02]  /*48590*/  IADD3 R3, P2, R3, UR6, RZ ;  /* 0x0000000603037c10 */ /* 0x000fe4000ff5e0ff */
[----:B--2---:R-:W-:Y:S01]  /*485a0*/  IADD3.X R150, R150, UR50, RZ, P1, !PT ;  /* 0x0000003296967c10 */ /* 0x004fe20008ffe4ff */
[----:B------:R-:W-:Y:S01]  /*485b0*/  STL [R1+0xcc0], R149 ;  /* 0x000cc09501007387 */ /* 0x000fe20000100800 */
[----:B------:R-:W-:-:S03]  /*485c0*/  IADD3.X R7, R7, UR50, RZ, P2, !PT ;  /* 0x0000003207077c10 */ /* 0x000fc600097fe4ff */
[----:B------:R-:W-:Y:S01]  /*485d0*/  IMAD.MOV.U32 R5, RZ, RZ, R150 ;  /* 0x000000ffff057224 */ /* 0x000fe200078e0096 */
[----:B------:R-:W-:Y:S04]  /*485e0*/  STL [R1+0xcbc], R150 ;  /* 0x000cbc9601007387 */ /* 0x000fe80000100800 */
[----:B------:R-:W-:Y:S04]  /*485f0*/  STL [R1+0xd00], R3 ;  /* 0x000d000301007387 */ /* 0x000fe80000100800 */
[----:B------:R1:W-:Y:S04]  /*48600*/  LDGSTS.E [R0+0x24180], desc[UR48][R4.64], P0 ;  /* 0x2418000004007fae */ /* 0x0003e80008121870 */
[----:B------:R2:W-:Y:S01]  /*48610*/  STL [R1+0xcfc], R7 ;  /* 0x000cfc0701007387 */ /* 0x0005e20000100800 */
[----:B-1----:R-:W-:-:S02]  /*48620*/  IMAD.MOV.U32 R5, RZ, RZ, R7 ;  /* 0x000000ffff057224 */ /* 0x002fc400078e0007 */
[----:B------:R-:W-:Y:S01]  /*48630*/  IMAD.MOV.U32 R4, RZ, RZ, R3 ;  /* 0x000000ffff047224 */ /* 0x000fe200078e0003 */
[----:B--2---:R-:W2:Y:S04]  /*48640*/  LDL.LU R7, [R1+0xdbc] ;  /* 0x000dbc0001077983 */ /* 0x004ea80000300800 */
[----:B------:R-:W2:Y:S04]  /*48650*/  LDL.LU R3, [R1+0xdc0] ;  /* 0x000dc00001037983 */ /* 0x000ea80000300800 */
[----:B------:R-:W2:Y:S04]  /*48660*/  LDL.LU R244, [R1+0xdfc] ;  /* 0x000dfc0001f47983 */ /* 0x000ea80000300800 */
[----:B------:R-:W2:Y:S04]  /*48670*/  LDL.LU R151, [R1+0xe00] ;  /* 0x000e000001977983 */ /* 0x000ea80000300800 */
[----:B------:R1:W-:Y:S01]  /*48680*/  LDGSTS.E [R0+0x24580], desc[UR48][R4.64], P0 ;  /* 0x2458000004007fae */ /* 0x0003e20008121870 */
[----:B----4-:R-:W-:-:S05]  /*48690*/  IADD3 R147, P1, R147, UR6, RZ ;  /* 0x0000000693937c10 */ /* 0x010fca000ff3e0ff */
[----:B------:R4:W-:Y:S01]  /*486a0*/  STL [R1+0xd40], R147 ;  /* 0x000d409301007387 */ /* 0x0009e20000100800 */
[----:B---3--:R-:W-:Y:S02]  /*486b0*/  IADD3 R2, P2, R2, UR6, RZ ;  /* 0x0000000602027c10 */ /* 0x008fe4000ff5e0ff */
[----:B------:R-:W-:Y:S01]  /*486c0*/  IADD3.X R148, R148, UR50, RZ, P1, !PT ;  /* 0x0000003294947c10 */ /* 0x000fe20008ffe4ff */
[----:B-1----:R-:W-:-:S04]  /*486d0*/  IMAD.MOV.U32 R4, RZ, RZ, R147 ;  /* 0x000000ffff047224 */ /* 0x002fc800078e0093 */
[----:B------:R1:W-:Y:S01]  /*486e0*/  STL [R1+0xd3c], R148 ;  /* 0x000d3c9401007387 */ /* 0x0003e20000100800 */
[----:B------:R-:W-:-:S03]  /*486f0*/  IADD3.X R6, R6, UR50, RZ, P2, !PT ;  /* 0x0000003206067c10 */ /* 0x000fc600097fe4ff */
[----:B------:R-:W-:Y:S01]  /*48700*/  STL [R1+0xd80], R2 ;  /* 0x000d800201007387 */ /* 0x000fe20000100800 */
[----:B------:R-:W-:-:S03]  /*48710*/  IMAD.MOV.U32 R5, RZ, RZ, R148 ;  /* 0x000000ffff057224 */ /* 0x000fc600078e0094 */
[----:B------:R-:W3:Y:S04]  /*48720*/  LDL.LU R149, [R1+0xe40] ;  /* 0x000e400001957983 */ /* 0x000ee80000300800 */
[----:B------:R1:W-:Y:S04]  /*48730*/  STL [R1+0xd7c], R6 ;  /* 0x000d7c0601007387 */ /* 0x0003e80000100800 */
[----:B----4-:R-:W4:Y:S04]  /*48740*/  LDL.LU R147, [R1+0xe80] ;  /* 0x000e800001937983 */ /* 0x010f280000300800 */
[----:B------:R-:W4:Y:S04]  /*48750*/  LDL.LU R150, [R1+0xe3c] ;  /* 0x000e3c0001967983 */ /* 0x000f280000300800 */
[----:B------:R1:W-:Y:S04]  /*48760*/  LDGSTS.E [R0+0x24980], desc[UR48][R4.64], P0 ;  /* 0x2498000004007fae */ /* 0x0003e80008121870 */
[----:B-1----:R-:W4:Y:S01]  /*48770*/  LDL.LU R148, [R1+0xe7c] ;  /* 0x000e7c0001947983 */ /* 0x002f220000300800 */
[----:B------:R-:W-:-:S02]  /*48780*/  IMAD.MOV.U32 R4, RZ, RZ, R2 ;  /* 0x000000ffff047224 */ /* 0x000fc400078e0002 */
[----:B------:R-:W-:Y:S02]  /*48790*/  IMAD.MOV.U32 R5, RZ, RZ, R6 ;  /* 0x000000ffff057224 */ /* 0x000fe400078e0006 */
[----:B------:R-:W4:Y:S04]  /*487a0*/  LDL.LU R6, [R1+0xec0] ;  /* 0x000ec00001067983 */ /* 0x000f280000300800 */
[----:B------:R-:W4:Y:S04]  /*487b0*/  LDL.LU R2, [R1+0xf00] ;  /* 0x000f000001027983 */ /* 0x000f280000300800 */
[----:B------:R1:W-:Y:S01]  /*487c0*/  LDGSTS.E [R0+0x24d80], desc[UR48][R4.64], P0 ;  /* 0x24d8000004007fae */ /* 0x0003e20008121870 */
[----:B--2---:R-:W-:-:S04]  /*487d0*/  IADD3 R3, P1, R3, UR6, RZ ;  /* 0x0000000603037c10 */ /* 0x004fc8000ff3e0ff */
[----:B------:R-:W-:Y:S01]  /*487e0*/  IADD3.X R7, R7, UR50, RZ, P1, !PT ;  /* 0x0000003207077c10 */ /* 0x000fe20008ffe4ff */
[----:B------:R-:W-:Y:S01]  /*487f0*/  STL [R1+0xdc0], R3 ;  /* 0x000dc00301007387 */ /* 0x000fe20000100800 */
[----:B------:R-:W-:-:S03]  /*48800*/  IADD3 R151, P2, R151, UR6, RZ ;  /* 0x0000000697977c10 */ /* 0x000fc6000ff5e0ff */
[----:B------:R2:W-:Y:S01]  /*48810*/  STL [R1+0xdbc], R7 ;  /* 0x000dbc0701007387 */ /* 0x0005e20000100800 */
[----:B-1----:R-:W-:Y:S01]  /*48820*/  IMAD.MOV.U32 R5, RZ, RZ, R7 ;  /* 0x000000ffff057224 */ /* 0x002fe200078e0007 */
[----:B------:R-:W-:Y:S02]  /*48830*/  IADD3.X R244, R244, UR50, RZ, P2, !PT ;  /* 0x00000032f4f47c10 */ /* 0x000fe400097fe4ff */
[----:B------:R-:W-:Y:S01]  /*48840*/  STL [R1+0xe00], R151 ;  /* 0x000e009701007387 */ /* 0x000fe20000100800 */
[----:B------:R-:W-:-:S03]  /*48850*/  IMAD.MOV.U32 R4, RZ, RZ, R3 ;  /* 0x000000ffff047224 */ /* 0x000fc600078e0003 */
[----:B--2---:R-:W2:Y:S04]  /*48860*/  LDL.LU R7, [R1+0xebc] ;  /* 0x000ebc0001077983 */ /* 0x004ea80000300800 */
[----:B------:R1:W-:Y:S04]  /*48870*/  STL [R1+0xdfc], R244 ;  /* 0x000dfcf401007387 */ /* 0x0003e80000100800 */
[----:B------:R-:W2:Y:S04]  /*48880*/  LDL.LU R3, [R1+0xefc] ;  /* 0x000efc0001037983 */ /* 0x000ea80000300800 */
[----:B------:R1:W-:Y:S02]  /*48890*/  LDGSTS.E [R0+0x25180], desc[UR48][R4.64], P0 ;  /* 0x2518000004007fae */ /* 0x0003e40008121870 */
[----:B-1----:R-:W-:-:S02]  /*488a0*/  IMAD.MOV.U32 R4, RZ, RZ, R151 ;  /* 0x000000ffff047224 */ /* 0x002fc400078e0097 */
[----:B------:R-:W-:-:S05]  /*488b0*/  IMAD.MOV.U32 R5, RZ, RZ, R244 ;  /* 0x000000ffff057224 */ /* 0x000fca00078e00f4 */
[----:B------:R1:W-:Y:S01]  /*488c0*/  LDGSTS.E [R0+0x25580], desc[UR48][R4.64], P0 ;  /* 0x2558000004007fae */ /* 0x0003e20008121870 */
[----:B---3--:R-:W-:Y:S02]  /*488d0*/  IADD3 R149, P1, R149, UR6, RZ ;  /* 0x0000000695957c10 */ /* 0x008fe4000ff3e0ff */
[----:B----4-:R-:W-:Y:S02]  /*488e0*/  IADD3 R147, P2, R147, UR6, RZ ;  /* 0x0000000693937c10 */ /* 0x010fe4000ff5e0ff */
[----:B------:R-:W-:Y:S01]  /*488f0*/  IADD3.X R150, R150, UR50, RZ, P1, !PT ;  /* 0x0000003296967c10 */ /* 0x000fe20008ffe4ff */
[----:B-1----:R-:W-:-:S04]  /*48900*/  IMAD.MOV.U32 R4, RZ, RZ, R149 ;  /* 0x000000ffff047224 */ /* 0x002fc800078e0095 */
[----:B------:R-:W-:Y:S01]  /*48910*/  IMAD.MOV.U32 R5, RZ, RZ, R150 ;  /* 0x000000ffff057224 */ /* 0x000fe200078e0096 */
[----:B------:R-:W-:Y:S01]  /*48920*/  IADD3.X R148, R148, UR50, RZ, P2, !PT ;  /* 0x0000003294947c10 */ /* 0x000fe200097fe4ff */
[----:B------:R1:W-:Y:S04]  /*48930*/  STL [R1+0xe40], R149 ;  /* 0x000e409501007387 */ /* 0x0003e80000100800 */
[----:B------:R3:W-:Y:S01]  /*48940*/  LDGSTS.E [R0+0x25980], desc[UR48][R4.64], P0 ;  /* 0x2598000004007fae */ /* 0x0007e20008121870 */
[----:B------:R-:W-:-:S03]  /*48950*/  IADD3 R6, P1, R6, UR6, RZ ;  /* 0x0000000606067c10 */ /* 0x000fc6000ff3e0ff */
[----:B------:R-:W-:Y:S01]  /*48960*/  STL [R1+0xe3c], R150 ;  /* 0x000e3c9601007387 */ /* 0x000fe20000100800 */
[----:B------:R-:W-:Y:S01]  /*48970*/  IADD3 R2, P2, R2, UR6, RZ ;  /* 0x0000000602027c10 */ /* 0x000fe2000ff5e0ff */
[----:B---3--:R-:W-:Y:S02]  /*48980*/  IMAD.MOV.U32 R4, RZ, RZ, R147 ;  /* 0x000000ffff047224 */ /* 0x008fe400078e0093 */
[----:B------:R-:W-:Y:S01]  /*48990*/  IMAD.MOV.U32 R5, RZ, RZ, R148 ;  /* 0x000000ffff057224 */ /* 0x000fe200078e0094 */
[----:B------:R3:W-:Y:S04]  /*489a0*/  STL [R1+0xe80], R147 ;  /* 0x000e809301007387 */ /* 0x0007e80000100800 */
[----:B------:R4:W-:Y:S04]  /*489b0*/  STL [R1+0xe7c], R148 ;  /* 0x000e7c9401007387 */ /* 0x0009e80000100800 */
[----:B------:R-:W4:Y:S04]  /*489c0*/  LDL.LU R244, [R1+0xf7c] ;  /* 0x000f7c0001f47983 */ /* 0x000f280000300800 */
[----:B------:R-:W4:Y:S04]  /*489d0*/  LDL.LU R151, [R1+0xf80] ;  /* 0x000f800001977983 */ /* 0x000f280000300800 */
[----:B------:R1:W-:Y:S04]  /*489e0*/  LDGSTS.E [R0+0x25d80], desc[UR48][R4.64], P0 ;  /* 0x25d8000004007fae */ /* 0x0003e80008121870 */
[----:B------:R-:W-:Y:S01]  /*489f0*/  STL [R1+0xec0], R6 ;  /* 0x000ec00601007387 */ /* 0x000fe20000100800 */
[----:B-1----:R-:W-:Y:S01]  /*48a00*/  IMAD.MOV.U32 R4, RZ, RZ, R6 ;  /* 0x000000ffff047224 */ /* 0x002fe200078e0006 */
[----:B--2---:R-:W-:-:S05]  /*48a10*/  IADD3.X R7, R7, UR50, RZ, P1, !PT ;  /* 0x0000003207077c10 */ /* 0x004fca0008ffe4ff */
[----:B------:R-:W-:Y:S01]  /*48a20*/  IMAD.MOV.U32 R5, RZ, RZ, R7 ;  /* 0x000000ffff057224 */ /* 0x000fe200078e0007 */
[----:B------:R1:W-:Y:S01]  /*48a30*/  STL [R1+0xebc], R7 ;  /* 0x000ebc0701007387 */ /* 0x0003e20000100800 */
[----:B------:R-:W-:-:S03]  /*48a40*/  IADD3.X R3, R3, UR50, RZ, P2, !PT ;  /* 0x0000003203037c10 */ /* 0x000fc600097fe4ff */
[----:B------:R-:W-:Y:S04]  /*48a50*/  STL [R1+0xf00], R2 ;  /* 0x000f000201007387 */ /* 0x000fe80000100800 */
[----:B------:R-:W2:Y:S04]  /*48a60*/  LDL.LU R149, [R1+0xfc0] ;  /* 0x000fc00001957983 */ /* 0x000ea80000300800 */
[----:B------:R1:W-:Y:S04]  /*48a70*/  STL [R1+0xefc], R3 ;  /* 0x000efc0301007387 */ /* 0x0003e80000100800 */
[----:B---3--:R-:W3:Y:S04]  /*48a80*/  LDL.LU R147, [R1+0x1000] ;  /* 0x0010000001937983 */ /* 0x008ee80000300800 */
[----:B------:R1:W-:Y:S04]  /*48a90*/  LDGSTS.E [R0+0x26180], desc[UR48][R4.64], P0 ;  /* 0x2618000004007fae */ /* 0x0003e80008121870 */
[----:B------:R-:W2:Y:S04]  /*48aa0*/  LDL.LU R150, [R1+0xfbc] ;  /* 0x000fbc0001967983 */ /* 0x000ea80000300800 */
[----:B----4-:R-:W4:Y:S01]  /*48ab0*/  LDL.LU R148, [R1+0xffc] ;  /* 0x000ffc0001947983 */ /* 0x010f220000300800 */
[----:B-1----:R-:W-:-:S03]  /*48ac0*/  IMAD.MOV.U32 R4, RZ, RZ, R2 ;  /* 0x000000ffff047224 */ /* 0x002fc600078e0002 */
[----:B------:R-:W2:Y:S01]  /*48ad0*/  LDL.LU R7, [R1+0x103c] ;  /* 0x00103c0001077983 */ /* 0x000ea20000300800 */
[----:B------:R-:W-:-:S03]  /*48ae0*/  IMAD.MOV.U32 R5, RZ, RZ, R3 ;  /* 0x000000ffff057224 */ /* 0x000fc600078e0003 */
[----:B------:R-:W2:Y:S04]  /*48af0*/  LDL.LU R6, [R1+0x1040] ;  /* 0x0010400001067983 */ /* 0x000ea80000300800 */
[----:B------:R-:W2:Y:S04]  /*48b00*/  LDL.LU R3, [R1+0x107c] ;  /* 0x00107c0001037983 */ /* 0x000ea80000300800 */
[----:B------:R-:W2:Y:S04]  /*48b10*/  LDL.LU R2, [R1+0x1080] ;  /* 0x0010800001027983 */ /* 0x000ea80000300800 */
[----:B------:R1:W-:Y:S04]  /*48b20*/  LDGSTS.E [R0+0x26580], desc[UR48][R4.64], P0 ;  /* 0x2658000004007fae */ /* 0x0003e80008121870 */
[----:B------:R-:W2:Y:S04]  /*48b30*/  LDL.LU R4, [R1+0xf3c] ;  /* 0x000f3c0001047983 */ /* 0x000ea80000300800 */
[----:B------:R-:W1:Y:S01]  /*48b40*/  LDL.LU R5, [R1+0xf40] ;  /* 0x000f400001057983 */ /* 0x000e620000300800 */
[----:B------:R-:W-:-:S04]  /*48b50*/  IADD3 R151, P2, R151, UR6, RZ ;  /* 0x0000000697977c10 */ /* 0x000fc8000ff5e0ff */
[----:B------:R-:W-:Y:S02]  /*48b60*/  IADD3.X R244, R244, UR50, RZ, P2, !PT ;  /* 0x00000032f4f47c10 */ /* 0x000fe400097fe4ff */
[----:B---3--:R-:W-:-:S04]  /*48b70*/  IADD3 R147, P2, R147, UR6, RZ ;  /* 0x0000000693937c10 */ /* 0x008fc8000ff5e0ff */
[----:B----4-:R-:W-:Y:S02]  /*48b80*/  IADD3.X R148, R148, UR50, RZ, P2, !PT ;  /* 0x0000003294947c10 */ /* 0x010fe400097fe4ff */
[----:B-1----:R-:W-:-:S04]  /*48b90*/  IADD3 R5, P1, R5, UR6, RZ ;  /* 0x0000000605057c10 */ /* 0x002fc8000ff3e0ff */
[----:B--2---:R-:W-:Y:S01]  /*48ba0*/  IADD3.X R4, R4, UR50, RZ, P1, !PT ;  /* 0x0000003204047c10 */ /* 0x004fe20008ffe4ff */
        /* <DEDUP_REMOVED lines=9> */
[----:B------:R-:W-:Y:S01]  /*48c40*/  STL [R1+0xf80], R151 ;  /* 0x000f809701007387 */ /* 0x000fe20000100800 */
[----:B-1----:R-:W-:Y:S02]  /*48c50*/  IMAD.MOV.U32 R4, RZ, RZ, R151 ;  /* 0x000000ffff047224 */ /* 0x002fe400078e0097 */
[----:B------:R-:W-:Y:S01]  /*48c60*/  IMAD.MOV.U32 R5, RZ, RZ, R244 ;  /* 0x000000ffff057224 */ /* 0x000fe200078e00f4 */
[----:B------:R-:W-:-:S04]  /*48c70*/  IADD3 R2, P2, R2, UR6, RZ ;  /* 0x0000000602027c10 */ /* 0x000fc8000ff5e0ff */
[----:B------:R1:W-:Y:S01]  /*48c80*/  LDGSTS.E [R0+0x26d80], desc[UR48][R4.64], P0 ;  /* 0x26d8000004007fae */ /* 0x0003e20008121870 */
[----:B------:R-:W-:-:S03]  /*48c90*/  IADD3.X R7, R7, UR50, RZ, P1, !PT ;  /* 0x0000003207077c10 */ /* 0x000fc60008ffe4ff */
[----:B------:R-:W-:Y:S01]  /*48ca0*/  STL [R1+0xf7c], R244 ;  /* 0x000f7cf401007387 */ /* 0x000fe20000100800 */
[----:B------:R-:W-:-:S03]  /*48cb0*/  IADD3.X R3, R3, UR50, RZ, P2, !PT ;  /* 0x0000003203037c10 */ /* 0x000fc600097fe4ff */
[----:B------:R-:W-:Y:S01]  /*48cc0*/  STL [R1+0xfc0], R149 ;  /* 0x000fc09501007387 */ /* 0x000fe20000100800 */
[----:B-1----:R-:W-:Y:S02]  /*48cd0*/  IMAD.MOV.U32 R4, RZ, RZ, R149 ;  /* 0x000000ffff047224 */ /* 0x002fe400078e0095 */
[----:B------:R-:W-:Y:S01]  /*48ce0*/  IMAD.MOV.U32 R5, RZ, RZ, R150 ;  /* 0x000000ffff057224 */ /* 0x000fe200078e0096 */
[----:B------:R1:W-:Y:S04]  /*48cf0*/  STL [R1+0xfbc], R150 ;  /* 0x000fbc9601007387 */ /* 0x0003e80000100800 */
[----:B------:R2:W-:Y:S04]  /*48d00*/  LDGSTS.E [R0+0x27180], desc[UR48][R4.64], P0 ;  /* 0x2718000004007fae */ /* 0x0005e80008121870 */
[----:B------:R-:W-:Y:S04]  /*48d10*/  STL [R1+0x1000], R147 ;  /* 0x0010009301007387 */ /* 0x000fe80000100800 */
[----:B------:R-:W-:Y:S01]  /*48d20*/  STL [R1+0xffc], R148 ;  /* 0x000ffc9401007387 */ /* 0x000fe20000100800 */
[----:B--2---:R-:W-:-:S02]  /*48d30*/  IMAD.MOV.U32 R4, RZ, RZ, R147 ;  /* 0x000000ffff047224 */ /* 0x004fc400078e0093 */
[----:B------:R-:W-:Y:S01]  /*48d40*/  IMAD.MOV.U32 R5, RZ, RZ, R148 ;  /* 0x000000ffff057224 */ /* 0x000fe200078e0094 */
[----:B------:R-:W-:Y:S04]  /*48d50*/  STL [R1+0x1040], R6 ;  /* 0x0010400601007387 */ /* 0x000fe80000100800 */
[----:B------:R2:W-:Y:S04]  /*48d60*/  STL [R1+0x103c], R7 ;  /* 0x00103c0701007387 */ /* 0x0005e80000100800 */
[----:B------:R3:W-:Y:S04]  /*48d70*/  STL [R1+0x1080], R2 ;  /* 0x0010800201007387 */ /* 0x0007e80000100800 */
[----:B------:R4:W-:Y:S04]  /*48d80*/  LDGSTS.E [R0+0x27580], desc[UR48][R4.64], P0 ;  /* 0x2758000004007fae */ /* 0x0009e80008121870 */
[----:B------:R3:W-:Y:S04]  /*48d90*/  STL [R1+0x107c], R3 ;  /* 0x00107c0301007387 */ /* 0x0007e80000100800 */
[----:B-1----:R-:W3:Y:S01]  /*48da0*/  LDL.LU R150, [R1+0x204] ;  /* 0x0002040001967983 */ /* 0x002ee20000300800 */
[----:B----4-:R-:W-:-:S03]  /*48db0*/  IMAD.MOV.U32 R5, RZ, RZ, R7 ;  /* 0x000000ffff057224 */ /* 0x010fc600078e0007 */
[----:B--2---:R-:W2:Y:S01]  /*48dc0*/  LDL.LU R7, [R1+0x208] ;  /* 0x0002080001077983 */ /* 0x004ea20000300800 */
        /* <DEDUP_REMOVED lines=8> */
[----:B-1----:R-:W-:Y:S01]  /*48e50*/  IMAD.MOV.U32 R4, RZ, RZ, R2 ;  /* 0x000000ffff047224 */ /* 0x002fe200078e0002 */
[----:B---3--:R-:W-:Y:S01]  /*48e60*/  LOP3.LUT R2, R8, 0x40, RZ, 0x3c, !PT ;  /* 0x0000004008027812 */ /* 0x008fe200078e3cff */
[----:B------:R-:W-:-:S05]  /*48e70*/  IMAD.MOV.U32 R5, RZ, RZ, R3 ;  /* 0x000000ffff057224 */ /* 0x000fca00078e0003 */
[----:B------:R1:W-:Y:S01]  /*48e80*/  LDGSTS.E [R0+0x27d80], desc[UR48][R4.64], P0 ;  /* 0x27d8000004007fae */ /* 0x0003e20008121870 */
[----:B------:R-:W-:Y:S02]  /*48e90*/  IADD3.X R206, R206, UR50, RZ, P1, !PT ;  /* 0x00000032cece7c10 */ /* 0x000fe40008ffe4ff */
[----:B------:R-:W-:Y:S01]  /*48ea0*/  IADD3 R223, P2, R223, UR6, RZ ;  /* 0x00000006dfdf7c10 */ /* 0x000fe2000ff5e0ff */
[----:B-1----:R-:W-:Y:S02]  /*48eb0*/  VIADD R0, R2, UR10 ;  /* 0x0000000a02007c36 */ /* 0x002fe40008000000 */
[----:B------:R-:W-:Y:S02]  /*48ec0*/  IMAD.MOV.U32 R4, RZ, RZ, R175 ;  /* 0x000000ffff047224 */ /* 0x000fe400078e00af */
[----:B------:R-:W-:Y:S01]  /*48ed0*/  IMAD.MOV.U32 R5, RZ, RZ, R174 ;  /* 0x000000ffff057224 */ /* 0x000fe200078e00ae */
[----:B------:R-:W-:Y:S01]  /*48ee0*/  IADD3.X R222, R222, UR50, RZ, P2, !PT ;  /* 0x00000032dede7c10 */ /* 0x000fe200097fe4ff */
[----:B------:R-:W3:Y:S04]  /*48ef0*/  LDL.LU R2, [R1+0x248] ;  /* 0x0002480001027983 */ /* 0x000ee80000300800 */
[----:B------:R1:W-:Y:S01]  /*48f00*/  LDGSTS.E [R0+0x200], desc[UR48][R4.64], P0 ;  /* 0x0020000004007fae */ /* 0x0003e20008121870 */
[----:B------:R-:W-:-:S03]  /*48f10*/  IADD3 R239, P1, R239, UR6, RZ ;  /* 0x00000006efef7c10 */ /* 0x000fc6000ff3e0ff */
[----:B------:R-:W4:Y:S01]  /*48f20*/  LDL.LU R148, [R1+0x284] ;  /* 0x0002840001947983 */ /* 0x000f220000300800 */
[----:B-1----:R-:W-:Y:S02]  /*48f30*/  IMAD.MOV.U32 R4, RZ, RZ, R191 ;  /* 0x000000ffff047224 */ /* 0x002fe400078e00bf */
[----:B------:R-:W-:Y:S01]  /*48f40*/  IMAD.MOV.U32 R5, RZ, RZ, R190 ;  /* 0x000000ffff057224 */ /* 0x000fe200078e00be */
[----:B------:R-:W-:Y:S01]  /*48f50*/  IADD3.X R238, R238, UR50, RZ, P1, !PT ;  /* 0x00000032eeee7c10 */ /* 0x000fe20008ffe4ff */
[----:B------:R-:W4:Y:S04]  /*48f60*/  LDL.LU R6, [R1+0x288] ;  /* 0x0002880001067983 */ /* 0x000f280000300800 */
[----:B------:R1:W-:Y:S04]  /*48f70*/  LDGSTS.E [R0+0x600], desc[UR48][R4.64], P0 ;  /* 0x0060000004007fae */ /* 0x0003e80008121870 */
[----:B------:R-:W4:Y:S04]  /*48f80*/  LDL.LU R3, [R1+0x2c8] ;  /* 0x0002c80001037983 */ /* 0x000f280000300800 */
[----:B------:R-:W4:Y:S01]  /*48f90*/  LDL.LU R149, [R1+0x308] ;  /* 0x0003080001957983 */ /* 0x000f220000300800 */
        /* <DEDUP_REMOVED lines=9> */
[----:B--2---:R-:W-:-:S04]  /*49030*/  IADD3 R7, P2, R7, UR6, RZ ;  /* 0x0000000607077c10 */ /* 0x004fc8000ff5e0ff */
[----:B------:R-:W-:Y:S01]  /*49040*/  IADD3.X R150, R150, UR50, RZ, P2, !PT ;  /* 0x0000003296967c10 */ /* 0x000fe200097fe4ff */
[----:B------:R2:W-:Y:S01]  /*49050*/  STL [R1+0x208], R7 ;  /* 0x0002080701007387 */ /* 0x0005e20000100800 */
[----:B-1----:R-:W-:-:S03]  /*49060*/  IMAD.MOV.U32 R4, RZ, RZ, R7 ;  /* 0x000000ffff047224 */ /* 0x002fc600078e0007 */
[----:B------:R1:W-:Y:S01]  /*49070*/  STL [R1+0x204], R150 ;  /* 0x0002049601007387 */ /* 0x0003e20000100800 */
[----:B------:R-:W-:-:S03]  /*49080*/  IMAD.MOV.U32 R5, RZ, RZ, R150 ;  /* 0x000000ffff057224 */ /* 0x000fc600078e0096 */
[----:B--2---:R-:W2:Y:S04]  /*49090*/  LDL.LU R7, [R1+0x2c4] ;  /* 0x0002c40001077983 */ /* 0x004ea80000300800 */
[----:B-1----:R-:W2:Y:S04]  /*490a0*/  LDL.LU R150, [R1+0x304] ;  /* 0x0003040001967983 */ /* 0x002ea80000300800 */
[----:B------:R1:W-:Y:S01]  /*490b0*/  LDGSTS.E [R0+0x1600], desc[UR48][R4.64], P0 ;  /* 0x0160000004007fae */ /* 0x0003e20008121870 */
[----:B---3--:R-:W-:-:S04]  /*490c0*/  IADD3 R2, P1, R2, UR6, RZ ;  /* 0x0000000602027c10 */ /* 0x008fc8000ff3e0ff */
[----:B----4-:R-:W-:Y:S01]  /*490d0*/  IADD3.X R147, R147, UR50, RZ, P1, !PT ;  /* 0x0000003293937c10 */ /* 0x010fe20008ffe4ff */
[----:B------:R3:W-:Y:S01]  /*490e0*/  STL [R1+0x248], R2 ;  /* 0x0002480201007387 */ /* 0x0007e20000100800 */
[----:B-1----:R-:W-:-:S03]  /*490f0*/  IMAD.MOV.U32 R4, RZ, RZ, R2 ;  /* 0x000000ffff047224 */ /* 0x002fc600078e0002 */
[----:B------:R-:W-:Y:S01]  /*49100*/  IMAD.MOV.U32 R5, RZ, RZ, R147 ;  /* 0x000000ffff057224 */ /* 0x000fe200078e0093 */
[----:B------:R1:W-:Y:S04]  /*49110*/  STL [R1+0x244], R147 ;  /* 0x0002449301007387 */ /* 0x0003e80000100800 */
[----:B------:R4:W-:Y:S01]  /*49120*/  LDGSTS.E [R0+0x1a00], desc[UR48][R4.64], P0 ;  /* 0x01a0000004007fae */ /* 0x0009e20008121870 */
[----:B------:R-:W-:-:S04]  /*49130*/  IADD3 R6, P2, R6, UR6, RZ ;  /* 0x0000000606067c10 */ /* 0x000fc8000ff5e0ff */
[----:B------:R-:W-:Y:S01]  /*49140*/  IADD3.X R148, R148, UR50, RZ, P2, !PT ;  /* 0x0000003294947c10 */ /* 0x000fe200097fe4ff */
[----:B------:R1:W-:Y:S01]  /*49150*/  STL [R1+0x288], R6 ;  /* 0x0002880601007387 */ /* 0x0003e20000100800 */
[----:B------:R-:W-:-:S03]  /*49160*/  IADD3 R3, P1, R3, UR6, RZ ;  /* 0x0000000603037c10 */ /* 0x000fc6000ff3e0ff */
[----:B---3--:R-:W3:Y:S01]  /*49170*/  LDL.LU R2, [R1+0x348] ;  /* 0x0003480001027983 */ /* 0x008ee20000300800 */
[----:B----4-:R-:W-:Y:S02]  /*49180*/  IMAD.MOV.U32 R4, RZ, RZ, R6 ;  /* 0x000000ffff047224 */ /* 0x010fe400078e0006 */
[----:B------:R-:W-:Y:S01]  /*49190*/  IMAD.MOV.U32 R5, RZ, RZ, R148 ;  /* 0x000000ffff057224 */ /* 0x000fe200078e0094 */
[----:B------:R4:W-:Y:S01]  /*491a0*/  STL [R1+0x284], R148 ;  /* 0x0002849401007387 */ /* 0x0009e20000100800 */
[----:B------:R-:W-:-:S03]  /*491b0*/  IADD3 R149, P2, R149, UR6, RZ ;  /* 0x0000000695957c10 */ /* 0x000fc6000ff5e0ff */
[----:B-1----:R-:W3:Y:S04]  /*491c0*/  LDL.LU R147, [R1+0x388] ;  /* 0x0003880001937983 */ /* 0x002ee80000300800 */
[----:B------:R-:W3:Y:S04]  /*491d0*/  LDL.LU R6, [R1+0x344] ;  /* 0x0003440001067983 */ /* 0x000ee80000300800 */
[----:B----4-:R-:W4:Y:S04]  /*491e0*/  LDL.LU R148, [R1+0x384] ;  /* 0x0003840001947983 */ /* 0x010f280000300800 */
        /* <DEDUP_REMOVED lines=12> */
[----:B--2---:R-:W-:-:S03]  /*492b0*/  IMAD.MOV.U32 R4, RZ, RZ, R149 ;  /* 0x000000ffff047224 */ /* 0x004fc600078e0095 */
[----:B------:R-:W2:Y:S01]  /*492c0*/  LDL.LU R149, [R1+0x3c4] ;  /* 0x0003c40001957983 */ /* 0x000ea20000300800 */
[----:B------:R-:W-:-:S03]  /*492d0*/  IMAD.MOV.U32 R5, RZ, RZ, R150 ;  /* 0x000000ffff057224 */ /* 0x000fc600078e0096 */
[----:B------:R-:W2:Y:S04]  /*492e0*/  LDL.LU R150, [R1+0x404] ;  /* 0x0004040001967983 */ /* 0x000ea80000300800 */
[----:B------:R1:W-:Y:S01]  /*492f0*/  LDGSTS.E [R0+0x2600], desc[UR48][R4.64], P0 ;  /* 0x0260000004007fae */ /* 0x0003e20008121870 */
[----:B---3--:R-:W-:Y:S02]  /*49300*/  IADD3 R2, P1, R2, UR6, RZ ;  /* 0x0000000602027c10 */ /* 0x008fe4000ff3e0ff */
[----:B------:R-:W-:Y:S02]  /*49310*/  IADD3 R147, P2, R147, UR6, RZ ;  /* 0x0000000693937c10 */ /* 0x000fe4000ff5e0ff */
[----:B------:R-:W-:Y:S01]  /*49320*/  IADD3.X R6, R6, UR50, RZ, P1, !PT ;  /* 0x0000003206067c10 */ /* 0x000fe20008ffe4ff */
[----:B------:R3:W-:Y:S01]  /*49330*/  STL [R1+0x348], R2 ;  /* 0x0003480201007387 */ /* 0x0007e20000100800 */
[----:B-1----:R-:W-:Y:S01]  /*49340*/  IMAD.MOV.U32 R4, RZ, RZ, R2 ;  /* 0x000000ffff047224 */ /* 0x002fe200078e0002 */
[----:B----4-:R-:W-:-:S02]  /*49350*/  IADD3.X R148, R148, UR50, RZ, P2, !PT ;  /* 0x0000003294947c10 */ /* 0x010fc400097fe4ff */
[----:B------:R-:W-:Y:S01]  /*49360*/  IMAD.MOV.U32 R5, RZ, RZ, R6 ;  /* 0x000000ffff057224 */ /* 0x000fe200078e0006 */
[----:B------:R1:W-:Y:S04]  /*49370*/  STL [R1+0x344], R6 ;  /* 0x0003440601007387 */ /* 0x0003e80000100800 */
[----:B------:R4:W-:Y:S04]  /*49380*/  STL [R1+0x388], R147 ;  /* 0x0003889301007387 */ /* 0x0009e80000100800 */
[----:B---3--:R-:W3:Y:S04]  /*49390*/  LDL.LU R2, [R1+0x448] ;  /* 0x0004480001027983 */ /* 0x008ee80000300800 */
[----:B------:R4:W-:Y:S04]  /*493a0*/  STL [R1+0x384], R148 ;  /* 0x0003849401007387 */ /* 0x0009e80000100800 */
[----:B------:R4:W-:Y:S04]  /*493b0*/  LDGSTS.E [R0+0x2a00], desc[UR48][R4.64], P0 ;  /* 0x02a0000004007fae */ /* 0x0009e80008121870 */
[----:B-1----:R-:W3:Y:S01]  /*493c0*/  LDL.LU R6, [R1+0x488] ;  /* 0x0004880001067983 */ /* 0x002ee20000300800 */
[----:B----4-:R-:W-:-:S02]  /*493d0*/  IMAD.MOV.U32 R4, RZ, RZ, R147 ;  /* 0x000000ffff047224 */ /* 0x010fc400078e0093 */
[----:B------:R-:W-:Y:S01]  /*493e0*/  IMAD.MOV.U32 R5, RZ, RZ, R148 ;  /* 0x000000ffff057224 */ /* 0x000fe200078e0094 */
[----:B------:R-:W4:Y:S04]  /*493f0*/  LDL.LU R147, [R1+0x444] ;  /* 0x0004440001937983 */ /* 0x000f280000300800 */
[----:B------:R-:W4:Y:S04]  /*49400*/  LDL.LU R148, [R1+0x484] ;  /* 0x0004840001947983 */ /* 0x000f280000300800 */
        /* <DEDUP_REMOVED lines=19> */
[----:B---3--:R-:W-:-:S05]  /*49540*/  IADD3 R2, P1, R2, UR6, RZ ;  /* 0x0000000602027c10 */ /* 0x008fca000ff3e0ff */
[----:B------:R3:W-:Y:S01]  /*49550*/  STL [R1+0x448], R2 ;  /* 0x0004480201007387 */ /* 0x0007e20000100800 */
[----:B-1----:R-:W-:Y:S01]  /*49560*/  IMAD.MOV.U32 R4, RZ, RZ, R2 ;  /* 0x000000ffff047224 */ /* 0x002fe200078e0002 */
[----:B------:R-:W-:Y:S02]  /*49570*/  IADD3 R6, P2, R6, UR6, RZ ;  /* 0x0000000606067c10 */ /* 0x000fe4000ff5e0ff */
[----:B----4-:R-:W-:Y:S02]  /*49580*/  IADD3.X R147, R147, UR50, RZ, P1, !PT ;  /* 0x0000003293937c10 */ /* 0x010fe40008ffe4ff */
[----:B------:R-:W-:-:S03]  /*49590*/  IADD3.X R148, R148, UR50, RZ, P2, !PT ;  /* 0x0000003294947c10 */ /* 0x000fc600097fe4ff */
        /* <DEDUP_REMOVED lines=274> */
[----:B-1----:R-:W4:Y:S04]  /*4a6c0*/  LDL.LU R149, [R1+0xcc8] ;  /* 0x000cc80001957983 */ /* 0x002f280000300800 */
[----:B------:R1:W-:Y:S04]  /*4a6d0*/  STL [R1+0xc04], R150 ;  /* 0x000c049601007387 */ /* 0x0003e80000100800 */
[----:B------:R-:W4:Y:S01]  /*4a6e0*/  LDL.LU R3, [R1+0xd08] ;  /* 0x000d080001037983 */ /* 0x000f220000300800 */
[----:B--2---:R-:W-:-:S03]  /*4a6f0*/  IMAD.MOV.U32 R5, RZ, RZ, R150 ;  /* 0x000000ffff057224 */ /* 0x004fc600078e0096 */
[----:B-1----:R-:W2:Y:S01]  /*4a700*/  LDL.LU R150, [R1+0xcc4] ;  /* 0x000cc40001967983 */ /* 0x002ea20000300800 */
[----:B------:R-:W-:-:S03]  /*4a710*/  IMAD.MOV.U32 R4, RZ, RZ, R7 ;  /* 0x000000ffff047224 */ /* 0x000fc600078e0007 */
[----:B------:R-:W2:Y:S04]  /*4a720*/  LDL.LU R7, [R1+0xd04] ;  /* 0x000d040001077983 */ /* 0x000ea80000300800 */
[----:B------:R1:W-:Y:S01]  /*4a730*/  LDGSTS.E [R0+0x23600], desc[UR48][R4.64], P0 ;  /* 0x2360000004007fae */ /* 0x0003e20008121870 */
[----:B---3--:R-:W-:-:S05]  /*4a740*/  IADD3 R2, P1, R2, UR6, RZ ;  /* 0x0000000602027c10 */ /* 0x008fca000ff3e0ff */
[----:B-1----:R-:W-:Y:S01]  /*4a750*/  IMAD.MOV.U32 R4, RZ, RZ, R2 ;  /* 0x000000ffff047224 */ /* 0x002fe200078e0002 */
[----:B------:R-:W-:Y:S01]  /*4a760*/  STL [R1+0xc48], R2 ;  /* 0x000c480201007387 */ /* 0x000fe20000100800 */
[----:B------:R-:W-:Y:S02]  /*4a770*/  IADD3 R6, P2, R6, UR6, RZ ;  /* 0x0000000606067c10 */ /* 0x000fe4000ff5e0ff */
[----:B----4-:R-:W-:Y:S02]  /*4a780*/  IADD3.X R147, R147, UR50, RZ, P1, !PT ;  /* 0x0000003293937c10 */ /* 0x010fe40008ffe4ff */
        /* <DEDUP_REMOVED lines=67> */
[----:B---3--:R-:W-:-:S05]  /*4abc0*/  IADD3 R149, P1, R149, UR6, RZ ;  /* 0x0000000695957c10 */ /* 0x008fca000ff3e0ff */
[----:B-1----:R-:W-:Y:S01]  /*4abd0*/  IMAD.MOV.U32 R4, RZ, RZ, R149 ;  /* 0x000000ffff047224 */ /* 0x002fe200078e0095 */
[----:B----4-:R-:W-:Y:S02]  /*4abe0*/  IADD3 R147, P2, R147, UR6, RZ ;  /* 0x0000000693937c10 */ /* 0x010fe4000ff5e0ff */
[----:B------:R-:W-:-:S05]  /*4abf0*/  IADD3.X R150, R150, UR50, RZ, P1, !PT ;  /* 0x0000003296967c10 */ /* 0x000fca0008ffe4ff */
        /* <DEDUP_REMOVED lines=1172> */
[----:B------:R1:W-:Y:S01]  /*4f540*/  STL [R1+0xf94], R244 ;  /* 0x000f94f401007387 */ /* 0x0003e20000100800 */
[----:B------:R-:W-:-:S03]  /*4f550*/  IADD3 R2, P2, R2, UR6, RZ ;  /* 0x0000000602027c10 */ /* 0x000fc6000ff5e0ff */
[----:B------:R2:W-:Y:S01]  /*4f560*/  LDGSTS.E [R0+0x26f00], desc[UR48][R4.64], P0 ;  /* 0x26f0000004007fae */ /* 0x0005e20008121870 */
[----:B------:R-:W-:Y:S02]  /*4f570*/  IADD3.X R7, R7, UR50, RZ, P1, !PT ;  /* 0x0000003207077c10 */ /* 0x000fe40008ffe4ff */
[----:B------:R-:W-:Y:S01]  /*4f580*/  IADD3.X R3, R3, UR50, RZ, P2, !PT ;  /* 0x0000003203037c10 */ /* 0x000fe200097fe4ff */
[----:B-1----:R-:W3:Y:S01]  /*4f590*/  LDL.LU R244, [R1+0x14d8] ;  /* 0x0014d80001f47983 */ /* 0x002ee20000300800 */
[----:B--2---:R-:W-:Y:S02]  /*4f5a0*/  IMAD.MOV.U32 R4, RZ, RZ, R149 ;  /* 0x000000ffff047224 */ /* 0x004fe400078e0095 */
[----:B------:R-:W-:Y:S01]  /*4f5b0*/  IMAD.MOV.U32 R5, RZ, RZ, R150 ;  /* 0x000000ffff057224 */ /* 0x000fe200078e0096 */
[----:B------:R-:W-:Y:S04]  /*4f5c0*/  STL [R1+0xfd8], R149 ;  /* 0x000fd89501007387 */ /* 0x000fe80000100800 */
[----:B------:R-:W-:Y:S04]  /*4f5d0*/  STL [R1+0xfd4], R150 ;  /* 0x000fd49601007387 */ /* 0x000fe80000100800 */
[----:B------:R1:W-:Y:S04]  /*4f5e0*/  LDGSTS.E [R0+0x27300], desc[UR48][R4.64], P0 ;  /* 0x2730000004007fae */ /* 0x0003e80008121870 */
[----:B------:R-:W-:Y:S04]  /*4f5f0*/  STL [R1+0x1018], R147 ;  /* 0x0010189301007387 */ /* 0x000fe80000100800 */
[----:B------:R2:W-:Y:S01]  /*4f600*/  STL [R1+0x1014], R148 ;  /* 0x0010149401007387 */ /* 0x0005e20000100800 */
[----:B-1----:R-:W-:-:S02]  /*4f610*/  IMAD.MOV.U32 R4, RZ, RZ, R147 ;  /* 0x000000ffff047224 */ /* 0x002fc400078e0093 */
[----:B------:R-:W-:Y:S01]  /*4f620*/  IMAD.MOV.U32 R5, RZ, RZ, R148 ;  /* 0x000000ffff057224 */ /* 0x000fe200078e0094 */
[----:B------:R-:W-:Y:S04]  /*4f630*/  STL [R1+0x1058], R6 ;  /* 0x0010580601007387 */ /* 0x000fe80000100800 */
[----:B------:R1:W-:Y:S04]  /*4f640*/  STL [R1+0x1054], R7 ;  /* 0x0010540701007387 */ /* 0x0003e80000100800 */
[----:B------:R4:W-:Y:S04]  /*4f650*/  STL [R1+0x1098], R2 ;  /* 0x0010980201007387 */ /* 0x0009e80000100800 */
[----:B------:R1:W-:Y:S04]  /*4f660*/  LDGSTS.E [R0+0x27700], desc[UR48][R4.64], P0 ;  /* 0x2770000004007fae */ /* 0x0003e80008121870 */
[----:B------:R4:W-:Y:S04]  /*4f670*/  STL [R1+0x1094], R3 ;  /* 0x0010940301007387 */ /* 0x0009e80000100800 */
[----:B--2---:R-:W2:Y:S01]  /*4f680*/  LDL.LU R148, [R1+0x21c] ;  /* 0x00021c0001947983 */ /* 0x004ea20000300800 */
[----:B-1----:R-:W-:-:S03]  /*4f690*/  IMAD.MOV.U32 R5, RZ, RZ, R7 ;  /* 0x000000ffff057224 */ /* 0x002fc600078e0007 */
[----:B------:R-:W2:Y:S01]  /*4f6a0*/  LDL.LU R7, [R1+0x220] ;  /* 0x0002200001077983 */ /* 0x000ea20000300800 */
[----:B------:R-:W-:Y:S01]  /*4f6b0*/  IMAD.MOV.U32 R4, RZ, RZ, R6 ;  /* 0x000000ffff047224 */ /* 0x000fe200078e0006 */
[----:B------:R-:W-:Y:S02]  /*4f6c0*/  IADD3 R181, P1, R181, UR6, RZ ;  /* 0x00000006b5b57c10 */ /* 0x000fe4000ff3e0ff */
[----:B------:R-:W-:Y:S01]  /*4f6d0*/  IADD3 R197, P2, R197, UR6, RZ ;  /* 0x00000006c5c57c10 */ /* 0x000fe2000ff5e0ff */
[----:B------:R-:W2:Y:S01]  /*4f6e0*/  LDL.LU R149, [R1+0x25c] ;  /* 0x00025c0001957983 */ /* 0x000ea20000300800 */
[----:B------:R-:W-:-:S03]  /*4f6f0*/  IADD3.X R180, R180, UR50, RZ, P1, !PT ;  /* 0x00000032b4b47c10 */ /* 0x000fc60008ffe4ff */
[----:B------:R1:W-:Y:S01]  /*4f700*/  LDGSTS.E [R0+0x27b00], desc[UR48][R4.64], P0 ;  /* 0x27b0000004007fae */ /* 0x0003e20008121870 */
[----:B------:R-:W-:Y:S02]  /*4f710*/  IADD3.X R196, R196, UR50, RZ, P2, !PT ;  /* 0x00000032c4c47c10 */ /* 0x000fe400097fe4ff */
[----:B------:R-:W-:Y:S01]  /*4f720*/  IADD3 R213, P1, R213, UR6, RZ ;  /* 0x00000006d5d57c10 */ /* 0x000fe2000ff3e0ff */
[----:B-1----:R-:W-:Y:S01]  /*4f730*/  IMAD.MOV.U32 R4, RZ, RZ, R2 ;  /* 0x000000ffff047224 */ /* 0x002fe200078e0002 */
[----:B----4-:R-:W-:Y:S01]  /*4f740*/  LOP3.LUT R2, R8, 0x70, RZ, 0x3c, !PT ;  /* 0x0000007008027812 */ /* 0x010fe200078e3cff */
        /* <DEDUP_REMOVED lines=8> */
[----:B------:R-:W4:Y:S04]  /*4f7d0*/  LDL.LU R2, [R1+0x260] ;  /* 0x0002600001027983 */ /* 0x000f280000300800 */
[----:B------:R1:W-:Y:S01]  /*4f7e0*/  LDGSTS.E [R0+0x380], desc[UR48][R4.64], P0 ;  /* 0x0038000004007fae */ /* 0x0003e20008121870 */
[----:B------:R-:W-:-:S03]  /*4f7f0*/  IADD3 R245, P1, R245, UR6, RZ ;  /* 0x00000006f5f57c10 */ /* 0x000fc6000ff3e0ff */
[----:B------:R-:W4:Y:S04]  /*4f800*/  LDL.LU R150, [R1+0x29c] ;  /* 0x00029c0001967983 */ /* 0x000f280000300800 */
[----:B------:R-:W4:Y:S01]  /*4f810*/  LDL.LU R6, [R1+0x2a0] ;  /* 0x0002a00001067983 */ /* 0x000f220000300800 */
[----:B-1----:R-:W-:-:S03]  /*4f820*/  IMAD.MOV.U32 R4, RZ, RZ, R197 ;  /* 0x000000ffff047224 */ /* 0x002fc600078e00c5 */
[----:B------:R-:W4:Y:S01]  /*4f830*/  LDL.LU R3, [R1+0x2e0] ;  /* 0x0002e00001037983 */ /* 0x000f220000300800 */
[----:B------:R-:W-:-:S03]  /*4f840*/  IMAD.MOV.U32 R5, RZ, RZ, R196 ;  /* 0x000000ffff057224 */ /* 0x000fc600078e00c4 */
[----:B------:R-:W4:Y:S04]  /*4f850*/  LDL.LU R147, [R1+0x320] ;  /* 0x0003200001937983 */ /* 0x000f280000300800 */
[----:B------:R1:W-:Y:S02]  /*4f860*/  LDGSTS.E [R0+0x780], desc[UR48][R4.64], P0 ;  /* 0x0078000004007fae */ /* 0x0003e40008121870 */
[----:B-1----:R-:W-:Y:S02]  /*4f870*/  IMAD.MOV.U32 R4, RZ, RZ, R213 ;  /* 0x000000ffff047224 */ /* 0x002fe400078e00d5 */
[----:B------:R-:W-:-:S05]  /*4f880*/  IMAD.MOV.U32 R5, RZ, RZ, R212 ;  /* 0x000000ffff057224 */ /* 0x000fca00078e00d4 */
[----:B------:R1:W-:Y:S02]  /*4f890*/  LDGSTS.E [R0+0xb80], desc[UR48][R4.64], P0 ;  /* 0x00b8000004007fae */ /* 0x0003e40008121870 */
[----:B-1----:R-:W-:Y:S02]  /*4f8a0*/  IMAD.MOV.U32 R4, RZ, RZ, R229 ;  /* 0x000000ffff047224 */ /* 0x002fe400078e00e5 */
[----:B------:R-:W-:-:S05]  /*4f8b0*/  IMAD.MOV.U32 R5, RZ, RZ, R228 ;  /* 0x000000ffff057224 */ /* 0x000fca00078e00e4 */
[----:B------:R1:W-:Y:S02]  /*4f8c0*/  LDGSTS.E [R0+0xf80], desc[UR48][R4.64], P0 ;  /* 0x00f8000004007fae */ /* 0x0003e40008121870 */
[----:B-1----:R-:W-:Y:S01]  /*4f8d0*/  IMAD.MOV.U32 R4, RZ, RZ, R245 ;  /* 0x000000ffff047224 */ /* 0x002fe200078e00f5 */
[----:B---3--:R-:W-:-:S05]  /*4f8e0*/  IADD3.X R244, R244, UR50, RZ, P1, !PT ;  /* 0x00000032f4f47c10 */ /* 0x008fca0008ffe4ff */
        /* <DEDUP_REMOVED lines=9> */
[----:B-1----:R-:W3:Y:S04]  /*4f980*/  LDL.LU R148, [R1+0x31c] ;  /* 0x00031c0001947983 */ /* 0x002ee80000300800 */
[----:B------:R1:W-:Y:S01]  /*4f990*/  LDGSTS.E [R0+0x1780], desc[UR48][R4.64], P0 ;  /* 0x0178000004007fae */ /* 0x0003e20008121870 */
[----:B----4-:R-:W-:-:S04]  /*4f9a0*/  IADD3 R2, P1, R2, UR6, RZ ;  /* 0x0000000602027c10 */ /* 0x010fc8000ff3e0ff */
[----:B------:R-:W-:Y:S01]  /*4f9b0*/  IADD3.X R149, R149, UR50, RZ, P1, !PT ;  /* 0x0000003295957c10 */ /* 0x000fe20008ffe4ff */
[----:B------:R4:W-:Y:S01]  /*4f9c0*/  STL [R1+0x260], R2 ;  /* 0x0002600201007387 */ /* 0x0009e20000100800 */
[----:B-1----:R-:W-:Y:S01]  /*4f9d0*/  IMAD.MOV.U32 R4, RZ, RZ, R2 ;  /* 0x000000ffff047224 */ /* 0x002fe200078e0002 */
[----:B------:R-:W-:Y:S02]  /*4f9e0*/  IADD3 R6, P2, R6, UR6, RZ ;  /* 0x0000000606067c10 */ /* 0x000fe4000ff5e0ff */
[----:B------:R-:W-:Y:S01]  /*4f9f0*/  IMAD.MOV.U32 R5, RZ, RZ, R149 ;  /* 0x000000ffff057224 */ /* 0x000fe200078e0095 */
[----:B------:R1:W-:Y:S01]  /*4fa00*/  STL [R1+0x25c], R149 ;  /* 0x00025c9501007387 */ /* 0x0003e20000100800 */
[----:B------:R-:W-:-:S03]  /*4fa10*/  IADD3.X R150, R150, UR50, RZ, P2, !PT ;  /* 0x0000003296967c10 */ /* 0x000fc600097fe4ff */
[----:B------:R1:W-:Y:S01]  /*4fa20*/  STL [R1+0x2a0], R6 ;  /* 0x0002a00601007387 */ /* 0x0003e20000100800 */
[----:B------:R-:W-:-:S03]  /*4fa30*/  IADD3 R3, P1, R3, UR6, RZ ;  /* 0x0000000603037c10 */ /* 0x000fc6000ff3e0ff */
[----:B----4-:R-:W4:Y:S01]  /*4fa40*/  LDL.LU R2, [R1+0x360] ;  /* 0x0003600001027983 */ /* 0x010f220000300800 */
[----:B------:R-:W-:-:S03]  /*4fa50*/  IADD3 R147, P2, R147, UR6, RZ ;  /* 0x0000000693937c10 */ /* 0x000fc6000ff5e0ff */
[----:B------:R1:W-:Y:S04]  /*4fa60*/  STL [R1+0x29c], R150 ;  /* 0x00029c9601007387 */ /* 0x0003e80000100800 */
[----:B------:R1:W-:Y:S04]  /*4fa70*/  LDGSTS.E [R0+0x1b80], desc[UR48][R4.64], P0 ;  /* 0x01b8000004007fae */ /* 0x0003e80008121870 */
[----:B-1----:R-:W4:Y:S01]  /*4fa80*/  LDL.LU R149, [R1+0x3a0] ;  /* 0x0003a00001957983 */ /* 0x002f220000300800 */
[----:B------:R-:W-:Y:S02]  /*4fa90*/  IMAD.MOV.U32 R4, RZ, RZ, R6 ;  /* 0x000000ffff047224 */ /* 0x000fe400078e0006 */
[----:B------:R-:W-:Y:S01]  /*4faa0*/  IMAD.MOV.U32 R5, RZ, RZ, R150 ;  /* 0x000000ffff057224 */ /* 0x000fe200078e0096 */
[----:B------:R-:W4:Y:S04]  /*4fab0*/  LDL.LU R6, [R1+0x35c] ;  /* 0x00035c0001067983 */ /* 0x000f280000300800 */
[----:B------:R-:W4:Y:S04]  /*4fac0*/  LDL.LU R150, [R1+0x39c] ;  /* 0x00039c0001967983 */ /* 0x000f280000300800 */
[----:B------:R1:W-:Y:S04]  /*4fad0*/  LDGSTS.E [R0+0x1f80], desc[UR48][R4.64], P0 ;  /* 0x01f8000004007fae */ /* 0x0003e80008121870 */
[----:B------:R3:W-:Y:S01]  /*4fae0*/  STL [R1+0x2e0], R3 ;  /* 0x0002e00301007387 */ /* 0x0007e20000100800 */
[----:B-1----:R-:W-:Y:S01]  /*4faf0*/  IMAD.MOV.U32 R4, RZ, RZ, R3 ;  /* 0x000000ffff047224 */ /* 0x002fe200078e0003 */
[----:B--2---:R-:W-:-:S02]  /*4fb00*/  IADD3.X R7, R7, UR50, RZ, P1, !PT ;  /* 0x0000003207077c10 */ /* 0x004fc40008ffe4ff */
[----:B---3--:R-:W-:-:S03]  /*4fb10*/  IADD3.X R148, R148, UR50, RZ, P2, !PT ;  /* 0x0000003294947c10 */ /* 0x008fc600097fe4ff */
        /* <DEDUP_REMOVED lines=16> */
[----:B------:R-:W-:Y:S02]  /*4fc20*/  IADD3.X R6, R6, UR50, RZ, P1, !PT ;  /* 0x0000003206067c10 */ /* 0x000fe40008ffe4ff */
        /* <DEDUP_REMOVED lines=8> */
[----:B------:R-:W-:-:S02]  /*4fcb0*/  IMAD.MOV.U32 R4, RZ, RZ, R149 ;  /* 0x000000ffff047224 */ /* 0x000fc400078e0095 */
[----:B------:R-:W-:Y:S01]  /*4fcc0*/  IMAD.MOV.U32 R5, RZ, RZ, R150 ;  /* 0x000000ffff057224 */ /* 0x000fe200078e0096 */
[----:B------:R-:W4:Y:S04]  /*4fcd0*/  LDL.LU R149, [R1+0x45c] ;  /* 0x00045c0001957983 */ /* 0x000f280000300800 */
[----:B------:R-:W4:Y:S04]  /*4fce0*/  LDL.LU R150, [R1+0x49c] ;  /* 0x00049c0001967983 */ /* 0x000f280000300800 */
[----:B------:R1:W-:Y:S01]  /*4fcf0*/  LDGSTS.E [R0+0x2f80], desc[UR48][R4.64], P0 ;  /* 0x02f8000004007fae */ /* 0x0003e20008121870 */
[----:B---3--:R-:W-:-:S05]  /*4fd00*/  IADD3 R3, P1, R3, UR6, RZ ;  /* 0x0000000603037c10 */ /* 0x008fca000ff3e0ff */
        /* <DEDUP_REMOVED lines=307> */
[----:B------:R-:W-:Y:S01]  /*51040*/  IADD3 R6, P2, R6, UR6, RZ ;  /* 0x0000000606067c10 */ /* 0x000fe2000ff5e0ff */
[----:B------:R-:W-:Y:S01]  /*51050*/  STL [R1+0xc60], R2 ;  /* 0x000c600201007387 */ /* 0x000fe20000100800 */
[----:B------:R-:W-:Y:S02]  /*51060*/  IADD3.X R149, R149, UR50, RZ, P1, !PT ;  /* 0x0000003295957c10 */ /* 0x000fe40008ffe4ff */
[----:B------:R-:W-:-:S03]  /*51070*/  IADD3.X R150, R150, UR50, RZ, P2, !PT ;  /* 0x0000003296967c10 */ /* 0x000fc600097fe4ff */
[----:B------:R-:W-:Y:S01]  /*51080*/  IMAD.MOV.U32 R5, RZ, RZ, R149 ;  /* 0x000000ffff057224 */ /* 0x000fe200078e0095 */
[----:B------:R1:W-:Y:S04]  /*51090*/  STL [R1+0xc5c], R149 ;  /* 0x000c5c9501007387 */ /* 0x0003e80000100800 */
[----:B------:R4:W-:Y:S04]  /*510a0*/  LDGSTS.E [R0+0x23b80], desc[UR48][R4.64], P0 ;  /* 0x23b8000004007fae */ /* 0x0009e80008121870 */
[----:B------:R-:W-:Y:S04]  /*510b0*/  STL [R1+0xca0], R6 ;  /* 0x000ca00601007387 */ /* 0x000fe80000100800 */
[----:B-1----:R-:W2:Y:S01]  /*510c0*/  LDL.LU R149, [R1+0xd60] ;  /* 0x000d600001957983 */ /* 0x002ea20000300800 */
[----:B----4-:R-:W-:-:S02]  /*510d0*/  IMAD.MOV.U32 R4, RZ, RZ, R6 ;  /* 0x000000ffff047224 */ /* 0x010fc400078e0006 */
[----:B------:R-:W-:Y:S01]  /*510e0*/  IMAD.MOV.U32 R5, RZ, RZ, R150 ;  /* 0x000000ffff057224 */ /* 0x000fe200078e0096 */
[----:B------:R1:W-:Y:S04]  /*510f0*/  STL [R1+0xc9c], R150 ;  /* 0x000c9c9601007387 */ /* 0x0003e80000100800 */
[----:B------:R-:W4:Y:S04]  /*51100*/  LDL.LU R2, [R1+0xda0] ;  /* 0x000da00001027983 */ /* 0x000f280000300800 */
[----:B------:R3:W-:Y:S04]  /*51110*/  LDGSTS.E [R0+0x23f80], desc[UR48][R4.64], P0 ;  /* 0x23f8000004007fae */ /* 0x0007e80008121870 */
[----:B-1----:R-:W4:Y:S04]  /*51120*/  LDL.LU R150, [R1+0xd5c] ;  /* 0x000d5c0001967983 */ /* 0x002f280000300800 */
[----:B------:R-:W4:Y:S01]  /*51130*/  LDL.LU R6, [R1+0xd9c] ;  /* 0x000d9c0001067983 */ /* 0x000f220000300800 */
[----:B---3--:R-:W-:-:S05]  /*51140*/  IADD3 R147, P1, R147, UR6, RZ ;  /* 0x0000000693937c10 */ /* 0x008fca000ff3e0ff */
[----:B------:R-:W-:Y:S01]  /*51150*/  IMAD.MOV.U32 R4, RZ, RZ, R147 ;  /* 0x000000ffff047224 */ /* 0x000fe200078e0093 */
        /* <DEDUP_REMOVED lines=12> */
[----:B------:R-:W3:Y:S04]  /*51220*/  LDL.LU R3, [R1+0xde0] ;  /* 0x000de00001037983 */ /* 0x000ee80000300800 */
[----:B------:R-:W2:Y:S04]  /*51230*/  LDL.LU R147, [R1+0xe1c] ;  /* 0x000e1c0001937983 */ /* 0x000ea80000300800 */
[----:B------:R-:W2:Y:S04]  /*51240*/  LDL.LU R148, [R1+0xe20] ;  /* 0x000e200001947983 */ /* 0x000ea80000300800 */
[----:B------:R1:W-:Y:S01]  /*51250*/  LDGSTS.E [R0+0x24780], desc[UR48][R4.64], P0 ;  /* 0x2478000004007fae */ /* 0x0003e20008121870 */
[----:B------:R-:W-:-:S05]  /*51260*/  IADD3 R149, P1, R149, UR6, RZ ;  /* 0x0000000695957c10 */ /* 0x000fca000ff3e0ff */
[----:B-1----:R-:W-:Y:S01]  /*51270*/  IMAD.MOV.U32 R4, RZ, RZ, R149 ;  /* 0x000000ffff047224 */ /* 0x002fe200078e0095 */
[----:B----4-:R-:W-:Y:S02]  /*51280*/  IADD3 R2, P2, R2, UR6, RZ ;  /* 0x0000000602027c10 */ /* 0x010fe4000ff5e0ff */
[----:B------:R-:W-:Y:S02]  /*51290*/  IADD3.X R150, R150, UR50, RZ, P1, !PT ;  /* 0x0000003296967c10 */ /* 0x000fe40008ffe4ff */
[----:B------:R-:W-:-:S03]  /*512a0*/  IADD3.X R6, R6, UR50, RZ, P2, !PT ;  /* 0x0000003206067c10 */ /* 0x000fc600097fe4ff */
[----:B------:R-:W-:Y:S01]  /*512b0*/  IMAD.MOV.U32 R5, RZ, RZ, R150 ;  /* 0x000000ffff057224 */ /* 0x000fe200078e0096 */
[----:B------:R1:W-:Y:S04]  /*512c0*/  STL [R1+0xd60], R149 ;  /* 0x000d609501007387 */ /* 0x0003e80000100800 */
[----:B------:R4:W-:Y:S04]  /*512d0*/  LDGSTS.E [R0+0x24b80], desc[UR48][R4.64], P0 ;  /* 0x24b8000004007fae */ /* 0x0009e80008121870 */
[----:B------:R1:W-:Y:S04]  /*512e0*/  STL [R1+0xd5c], R150 ;  /* 0x000d5c9601007387 */ /* 0x0003e80000100800 */
[----:B------:R-:W-:Y:S01]  /*512f0*/  STL [R1+0xda0], R2 ;  /* 0x000da00201007387 */ /* 0x000fe20000100800 */
[----:B----4-:R-:W-:-:S03]  /*51300*/  IMAD.MOV.U32 R4, RZ, RZ, R2 ;  /* 0x000000ffff047224 */ /* 0x010fc600078e0002 */
[----:B------:R-:W4:Y:S01]  /*51310*/  LDL.LU R151, [R1+0xe60] ;  /* 0x000e600001977983 */ /* 0x000f220000300800 */
[----:B------:R-:W-:-:S03]  /*51320*/  IMAD.MOV.U32 R5, RZ, RZ, R6 ;  /* 0x000000ffff057224 */ /* 0x000fc600078e0006 */
[----:B------:R1:W-:Y:S04]  /*51330*/  STL [R1+0xd9c], R6 ;  /* 0x000d9c0601007387 */ /* 0x0003e80000100800 */
[----:B------:R2:W-:Y:S04]  /*51340*/  LDGSTS.E [R0+0x24f80], desc[UR48][R4.64], P0 ;  /* 0x24f8000004007fae */ /* 0x0005e80008121870 */
[----:B-1----:R-:W4:Y:S04]  /*51350*/  LDL.LU R149, [R1+0xea0] ;  /* 0x000ea00001957983 */ /* 0x002f280000300800 */
[----:B------:R-:W4:Y:S04]  /*51360*/  LDL.LU R150, [R1+0xe9c] ;  /* 0x000e9c0001967983 */ /* 0x000f280000300800 */
[----:B------:R-:W4:Y:S04]  /*51370*/  LDL.LU R6, [R1+0xee0] ;  /* 0x000ee00001067983 */ /* 0x000f280000300800 */
[----:B------:R-:W4:Y:S01]  /*51380*/  LDL.LU R2, [R1+0xf20] ;  /* 0x000f200001027983 */ /* 0x000f220000300800 */
[----:B---3--:R-:W-:-:S04]  /*51390*/  IADD3 R3, P1, R3, UR6, RZ ;  /* 0x0000000603037c10 */ /* 0x008fc8000ff3e0ff */
[----:B--2---:R-:W-:Y:S01]  /*513a0*/  IADD3.X R7, R7, UR50, RZ, P1, !PT ;  /* 0x0000003207077c10 */ /* 0x004fe20008ffe4ff */
[----:B------:R-:W-:Y:S01]  /*513b0*/  IMAD.MOV.U32 R4, RZ, RZ, R3 ;  /* 0x000000ffff047224 */ /* 0x000fe200078e0003 */
[----:B------:R-:W-:-:S03]  /*513c0*/  IADD3 R148, P2, R148, UR6, RZ ;  /* 0x0000000694947c10 */ /* 0x000fc6000ff5e0ff */
[----:B------:R-:W-:Y:S01]  /*513d0*/  IMAD.MOV.U32 R5, RZ, RZ, R7 ;  /* 0x000000ffff057224 */ /* 0x000fe200078e0007 */
[----:B------:R-:W-:Y:S01]  /*513e0*/  IADD3.X R147, R147, UR50, RZ, P2, !PT ;  /* 0x0000003293937c10 */ /* 0x000fe200097fe4ff */
[----:B------:R-:W-:Y:S04]  /*513f0*/  STL [R1+0xde0], R3 ;  /* 0x000de00301007387 */ /* 0x000fe80000100800 */
[----:B------:R1:W-:Y:S04]  /*51400*/  STL [R1+0xddc], R7 ;  /* 0x000ddc0701007387 */ /* 0x0003e80000100800 */
[----:B------:R2:W-:Y:S04]  /*51410*/  LDGSTS.E [R0+0x25380], desc[UR48][R4.64], P0 ;  /* 0x2538000004007fae */ /* 0x0005e80008121870 */
[----:B------:R-:W-:Y:S04]  /*51420*/  STL [R1+0xe20], R148 ;  /* 0x000e209401007387 */ /* 0x000fe80000100800 */
[----:B-1----:R-:W3:Y:S01]  /*51430*/  LDL.LU R7, [R1+0xedc] ;  /* 0x000edc0001077983 */ /* 0x002ee20000300800 */
[----:B--2---:R-:W-:-:S02]  /*51440*/  IMAD.MOV.U32 R4, RZ, RZ, R148 ;  /* 0x000000ffff047224 */ /* 0x004fc400078e0094 */
[----:B------:R-:W-:Y:S01]  /*51450*/  IMAD.MOV.U32 R5, RZ, RZ, R147 ;  /* 0x000000ffff057224 */ /* 0x000fe200078e0093 */
[----:B------:R1:W-:Y:S04]  /*51460*/  STL [R1+0xe1c], R147 ;  /* 0x000e1c9301007387 */ /* 0x0003e80000100800 */
[----:B------:R-:W2:Y:S04]  /*51470*/  LDL.LU R3, [R1+0xf1c] ;  /* 0x000f1c0001037983 */ /* 0x000ea80000300800 */
[----:B------:R4:W-:Y:S04]  /*51480*/  LDGSTS.E [R0+0x25780], desc[UR48][R4.64], P0 ;  /* 0x2578000004007fae */ /* 0x0009e80008121870 */
[----:B-1----:R-:W5:Y:S04]  /*51490*/  LDL.LU R147, [R1+0x14d4] ;  /* 0x0014d40001937983 */ /* 0x002f680000300800 */
[----:B------:R-:W5:Y:S04]  /*514a0*/  LDL.LU R148, [R1+0x14d0] ;  /* 0x0014d00001947983 */ /* 0x000f680000300800 */
[----:B------:R-:W3:Y:S01]  /*514b0*/  LDL.LU R5, [R1+0xe5c] ;  /* 0x000e5c0001057983 */ /* 0x000ee20000300800 */
[----:B----4-:R-:W-:-:S05]  /*514c0*/  IADD3 R151, P1, R151, UR6, RZ ;  /* 0x0000000697977c10 */ /* 0x010fca000ff3e0ff */
[----:B------:R-:W-:Y:S01]  /*514d0*/  IMAD.MOV.U32 R4, RZ, RZ, R151 ;  /* 0x000000ffff047224 */ /* 0x000fe200078e0097 */
[----:B------:R-:W-:Y:S01]  /*514e0*/  IADD3 R149, P2, R149, UR6, RZ ;  /* 0x0000000695957c10 */ /* 0x000fe2000ff5e0ff */
[----:B------:R-:W-:Y:S03]  /*514f0*/  STL [R1+0xe60], R151 ;  /* 0x000e609701007387 */ /* 0x000fe60000100800 */
[----:B------:R-:W-:Y:S02]  /*51500*/  IADD3.X R150, R150, UR50, RZ, P2, !PT ;  /* 0x0000003296967c10 */ /* 0x000fe400097fe4ff */
[----:B------:R-:W-:-:S04]  /*51510*/  IADD3 R2, P2, R2, UR6, RZ ;  /* 0x0000000602027c10 */ /* 0x000fc8000ff5e0ff */
[----:B--2---:R-:W-:Y:S02]  /*51520*/  IADD3.X R3, R3, UR50, RZ, P2, !PT ;  /* 0x0000003203037c10 */ /* 0x004fe400097fe4ff */
[----:B---3--:R-:W-:Y:S02]  /*51530*/  IADD3.X R5, R5, UR50, RZ, P1, !PT ;  /* 0x0000003205057c10 */ /* 0x008fe40008ffe4ff */
[----:B------:R-:W-:-:S03]  /*51540*/  IADD3 R6, P1, R6, UR6, RZ ;  /* 0x0000000606067c10 */ /* 0x000fc6000ff3e0ff */
[----:B------:R1:W-:Y:S01]  /*51550*/  STL [R1+0xe5c], R5 ;  /* 0x000e5c0501007387 */ /* 0x0003e20000100800 */
[----:B------:R-:W-:-:S03]  /*51560*/  IADD3.X R7, R7, UR50, RZ, P1, !PT ;  /* 0x0000003207077c10 */ /* 0x000fc60008ffe4ff */
[----:B------:R2:W-:Y:S04]  /*51570*/  LDGSTS.E [R0+0x25b80], desc[UR48][R4.64], P0 ;  /* 0x25b8000004007fae */ /* 0x0005e80008121870 */
[----:B------:R3:W-:Y:S01]  /*51580*/  STL [R1+0xea0], R149 ;  /* 0x000ea09501007387 */ /* 0x0007e20000100800 */
[----:B--2---:R-:W-:Y:S02]  /*51590*/  IMAD.MOV.U32 R4, RZ, RZ, R149 ;  /* 0x000000ffff047224 */ /* 0x004fe400078e0095 */
[----:B-1----:R-:W-:Y:S01]  /*515a0*/  IMAD.MOV.U32 R5, RZ, RZ, R150 ;  /* 0x000000ffff057224 */ /* 0x002fe200078e0096 */
[----:B------:R1:W-:Y:S04]  /*515b0*/  STL [R1+0xe9c], R150 ;  /* 0x000e9c9601007387 */ /* 0x0003e80000100800 */
[----:B------:R2:W-:Y:S04]  /*515c0*/  LDGSTS.E [R0+0x25f80], desc[UR48][R4.64], P0 ;  /* 0x25f8000004007fae */ /* 0x0005e80008121870 */
[----:B---3--:R-:W3:Y:S04]  /*515d0*/  LDL.LU R149, [R1+0xf9c] ;  /* 0x000f9c0001957983 */ /* 0x008ee80000300800 */
[----:B-1----:R-:W4:Y:S01]  /*515e0*/  LDL.LU R150, [R1+0xfa0] ;  /* 0x000fa00001967983 */ /* 0x002f220000300800 */
[----:B--2---:R-:W-:-:S02]  /*515f0*/  IMAD.MOV.U32 R4, RZ, RZ, R6 ;  /* 0x000000ffff047224 */ /* 0x004fc400078e0006 */
[----:B------:R-:W-:Y:S01]  /*51600*/  IMAD.MOV.U32 R5, RZ, RZ, R7 ;  /* 0x000000ffff057224 */ /* 0x000fe200078e0007 */
[----:B------:R1:W-:Y:S04]  /*51610*/  STL [R1+0xee0], R6 ;  /* 0x000ee00601007387 */ /* 0x0003e80000100800 */
[----:B------:R2:W-:Y:S04]  /*51620*/  STL [R1+0xedc], R7 ;  /* 0x000edc0701007387 */ /* 0x0005e80000100800 */
[----:B------:R2:W-:Y:S04]  /*51630*/  STL [R1+0xf20], R2 ;  /* 0x000f200201007387 */ /* 0x0005e80000100800 */
[----:B------:R2:W-:Y:S04]  /*51640*/  LDGSTS.E [R0+0x26380], desc[UR48][R4.64], P0 ;  /* 0x2638000004007fae */ /* 0x0005e80008121870 */
[----:B-1----:R-:W3:Y:S04]  /*51650*/  LDL.LU R6, [R1+0x1020] ;  /* 0x0010200001067983 */ /* 0x002ee80000300800 */
[----:B------:R1:W-:Y:S01]  /*51660*/  STL [R1+0xf1c], R3 ;  /* 0x000f1c0301007387 */ /* 0x0003e20000100800 */
[----:B--2---:R-:W-:-:S03]  /*51670*/  IMAD.MOV.U32 R4, RZ, RZ, R2 ;  /* 0x000000ffff047224 */ /* 0x004fc600078e0002 */
[----:B------:R-:W2:Y:S01]  /*51680*/  LDL.LU R151, [R1+0x101c] ;  /* 0x00101c0001977983 */ /* 0x000ea20000300800 */
[----:B------:R-:W-:-:S03]  /*51690*/  IMAD.MOV.U32 R5, RZ, RZ, R3 ;  /* 0x000000ffff057224 */ /* 0x000fc600078e0003 */
[----:B------:R-:W2:Y:S04]  /*516a0*/  LDL.LU R7, [R1+0x1060] ;  /* 0x0010600001077983 */ /* 0x000ea80000300800 */
[----:B------:R-:W2:Y:S04]  /*516b0*/  LDL.LU R2, [R1+0x109c] ;  /* 0x00109c0001027983 */ /* 0x000ea80000300800 */
[----:B-1----:R-:W2:Y:S04]  /*516c0*/  LDL.LU R3, [R1+0x10a0] ;  /* 0x0010a00001037983 */ /* 0x002ea80000300800 */
[----:B------:R1:W-:Y:S04]  /*516d0*/  LDGSTS.E [R0+0x26780], desc[UR48][R4.64], P0 ;  /* 0x2678000004007fae */ /* 0x0003e80008121870 */
[----:B------:R-:W2:Y:S04]  /*516e0*/  LDL.LU R4, [R1+0xf5c] ;  /* 0x000f5c0001047983 */ /* 0x000ea80000300800 */
[----:B------:R-:W1:Y:S01]  /*516f0*/  LDL.LU R5, [R1+0xf60] ;  /* 0x000f600001057983 */ /* 0x000e620000300800 */
[----:B----4-:R-:W-:-:S04]  /*51700*/  IADD3 R150, P2, R150, UR6, RZ ;  /* 0x0000000696967c10 */ /* 0x010fc8000ff5e0ff */
[----:B---3--:R-:W-:Y:S02]  /*51710*/  IADD3.X R149, R149, UR50, RZ, P2, !PT ;  /* 0x0000003295957c10 */ /* 0x008fe400097fe4ff */
[----:B-1----:R-:W-:-:S04]  /*51720*/  IADD3 R5, P1, R5, UR6, RZ ;  /* 0x0000000605057c10 */ /* 0x002fc8000ff3e0ff */
[----:B--2---:R-:W-:Y:S01]  /*51730*/  IADD3.X R4, R4, UR50, RZ, P1, !PT ;  /* 0x0000003204047c10 */ /* 0x004fe20008ffe4ff */
[----:B------:R1:W-:Y:S04]  /*51740*/  STL [R1+0xf60], R5 ;  /* 0x000f600501007387 */ /* 0x0003e80000100800 */
[----:B------:R2:W-:Y:S01]  /*51750*/  STL [R1+0xf5c], R4 ;  /* 0x000f5c0401007387 */ /* 0x0005e20000100800 */
[----:B-1----:R-:W-:-:S04]  /*51760*/  LOP3.LUT R5, R5, R4, RZ, 0x3c, !PT ;  /* 0x0000000405057212 */ /* 0x002fc800078e3cff */
[----:B--2---:R-:W-:-:S04]  /*51770*/  LOP3.LUT R4, R5, R4, RZ, 0x3c, !PT ;  /* 0x0000000405047212 */ /* 0x004fc800078e3cff */
[----:B------:R-:W-:Y:S01]  /*51780*/  LOP3.LUT R5, R5, R4, RZ, 0x3c, !PT ;  /* 0x0000000405057212 */ /* 0x000fe200078e3cff */
[----:B------:R-:W-:Y:S04]  /*51790*/  STL [R1+0xfa0], R150 ;  /* 0x000fa09601007387 */ /* 0x000fe80000100800 */
[----:B------:R1:W-:Y:S04]  /*517a0*/  LDGSTS.E [R0+0x26b80], desc[UR48][R4.64], P0 ;  /* 0x26b8000004007fae */ /* 0x0003e80008121870 */
[----:B------:R2:W-:Y:S01]  /*517b0*/  STL [R1+0xf9c], R149 ;  /* 0x000f9c9501007387 */ /* 0x0005e20000100800 */
[----:B-1----:R-:W-:-:S02]  /*517c0*/  IMAD.MOV.U32 R4, RZ, RZ, R150 ;  /* 0x000000ffff047224 */ /* 0x002fc400078e0096 */
[----:B------:R-:W-:Y:S02]  /*517d0*/  IMAD.MOV.U32 R5, RZ, RZ, R149 ;  /* 0x000000ffff057224 */ /* 0x000fe400078e0095 */
[----:B--2---:R-:W5:Y:S04]  /*517e0*/  LDL.LU R149, [R1+0x14cc] ;  /* 0x0014cc0001957983 */ /* 0x004f680000300800 */
[----:B------:R-:W5:Y:S04]  /*517f0*/  LDL.LU R150, [R1+0x14c8] ;  /* 0x0014c80001967983 */ /* 0x000f680000300800 */
[----:B------:R1:W-:Y:S04]  /*51800*/  LDGSTS.E [R0+0x26f80], desc[UR48][R4.64], P0 ;  /* 0x26f8000004007fae */ /* 0x0003e80008121870 */
[----:B------:R-:W2:Y:S04]  /*51810*/  LDL.LU R4, [R1+0xfdc] ;  /* 0x000fdc0001047983 */ /* 0x000ea80000300800 */
[----:B------:R-:W1:Y:S01]  /*51820*/  LDL.LU R5, [R1+0xfe0] ;  /* 0x000fe00001057983 */ /* 0x000e620000300800 */
[----:B------:R-:W-:-:S04]  /*51830*/  IADD3 R6, P2, R6, UR6, RZ ;  /* 0x0000000606067c10 */ /* 0x000fc8000ff5e0ff */
[----:B------:R-:W-:Y:S02]  /*51840*/  IADD3.X R151, R151, UR50, RZ, P2, !PT ;  /* 0x0000003297977c10 */ /* 0x000fe400097fe4ff */
        /* <DEDUP_REMOVED lines=15> */
[----:B------:R-:W2:Y:S01]  /*51940*/  LDL.LU R5, [R1+0x105c] ;  /* 0x00105c0001057983 */ /* 0x000ea20000300800 */
[----:B------:R-:W-:-:S02]  /*51950*/  IADD3 R7, P1, R7, UR6, RZ ;  /* 0x0000000607077c10 */ /* 0x000fc4000ff3e0ff */
[----:B------:R-:W-:-:S03]  /*51960*/  IADD3 R3, P2, R3, UR6, RZ ;  /* 0x0000000603037c10 */ /* 0x000fc6000ff5e0ff */
[----:B-1----:R-:W-:Y:S01]  /*51970*/  IMAD.MOV.U32 R4, RZ, RZ, R7 ;  /* 0x000000ffff047224 */ /* 0x002fe200078e0007 */
[----:B------:R-:W-:Y:S01]  /*51980*/  IADD3.X R2, R2, UR50, RZ, P2, !PT ;  /* 0x0000003202027c10 */ /* 0x000fe200097fe4ff */
[----:B------:R1:W-:Y:S02]  /*51990*/  STL [R1+0x1060], R7 ;  /* 0x0010600701007387 */ /* 0x0003e40000100800 */
[----:B-1----:R-:W1:Y:S02]  /*519a0*/  LDC R7, c[0x0][0x230] ;  /* 0x00008c00ff077b82 */ /* 0x002e640000000800 */
[----:B-1----:R-:W-:Y:S01]  /*519b0*/  VIADD R7, R7, 0x7f ;  /* 0x0000007f07077836 */ /* 0x002fe20000000000 */
[----:B--2---:R-:W-:-:S05]  /*519c0*/  IADD3.X R5, R5, UR50, RZ, P1, !PT ;  /* 0x0000003205057c10 */ /* 0x004fca0008ffe4ff */
[----:B------:R-:W-:Y:S04]  /*519d0*/  STL [R1+0x105c], R5 ;  /* 0x00105c0501007387 */ /* 0x000fe80000100800 */
[----:B------:R-:W-:Y:S04]  /*519e0*/  STL [R1+0x10a0], R3 ;  /* 0x0010a00301007387 */ /* 0x000fe80000100800 */
[----:B------:R1:W-:Y:S04]  /*519f0*/  LDGSTS.E [R0+0x27b80], desc[UR48][R4.64], P0 ;  /* 0x27b8000004007fae */ /* 0x0003e80008121870 */
[----:B------:R2:W-:Y:S01]  /*51a00*/  STL [R1+0x109c], R2 ;  /* 0x00109c0201007387 */ /* 0x0005e20000100800 */
[----:B-1----:R-:W-:-:S03]  /*51a10*/  IMAD.MOV.U32 R4, RZ, RZ, R2 ;  /* 0x000000ffff047224 */ /* 0x002fc600078e0002 */
[----:B--2---:R-:W5:Y:S01]  /*51a20*/  LDL.LU R2, [R1+0x14bc] ;  /* 0x0014bc0001027983 */ /* 0x004f620000300800 */
[----:B------:R-:W-:Y:S01]  /*51a30*/  IMAD.MOV.U32 R5, RZ, RZ, R3 ;  /* 0x000000ffff057224 */ /* 0x000fe200078e0003 */
[----:B------:R-:W-:-:S04]  /*51a40*/  SHF.R.S32.HI R3, RZ, 0x1f, R7 ;  /* 0x0000001fff037819 */ /* 0x000fc80000011407 */
[----:B------:R-:W-:Y:S02]  /*51a50*/  LEA.HI R3, R3, R7, RZ, 0x7 ;  /* 0x0000000703037211 */ /* 0x000fe400078f38ff */
[----:B------:R-:W1:Y:S01]  /*51a60*/  S2R R7, SR_TID.X ;  /* 0x0000000000077919 */ /* 0x000e620000002100 */
[----:B------:R-:W-:-:S04]  /*51a70*/  LOP3.LUT R5, R5, R4, RZ, 0x3c, !PT ;  /* 0x0000000405057212 */ /* 0x000fc800078e3cff */
[C---:B------:R-:W-:Y:S02]  /*51a80*/  LOP3.LUT R4, R5.reuse, R4, RZ, 0x3c, !PT ;  /* 0x0000000405047212 */ /* 0x040fe400078e3cff */
[----:B------:R-:W-:Y:S02]  /*51a90*/  SHF.R.S32.HI R3, RZ, 0x7, R3 ;  /* 0x00000007ff037819 */ /* 0x000fe40000011403 */
[----:B------:R-:W-:-:S05]  /*51aa0*/  LOP3.LUT R5, R5, R4, RZ, 0x3c, !PT ;  /* 0x0000000405057212 */ /* 0x000fca00078e3cff */
[----:B------:R2:W-:Y:S01]  /*51ab0*/  LDGSTS.E [R0+0x27f80], desc[UR48][R4.64], P0 ;  /* 0x27f8000004007fae */ /* 0x0005e20008121870 */
[----:B------:R-:W-:Y:S01]  /*51ac0*/  ISETP.NE.U32.AND P0, PT, R3, UR9, PT ;  /* 0x0000000903007c0c */ /* 0x000fe2000bf05070 */
[----:B------:R-:W-:Y:S02]  /*51ad0*/  UMOV UR61, UR9 ;  /* 0x00000009003d7c82 */ /* 0x000fe40008000000 */
[----:B------:R-:W0:Y:S01]  /*51ae0*/  LDGDEPBAR ;  /* 0x00000000000079af */ /* 0x000e220000000000 */
[----:B--2---:R-:W-:Y:S01]  /*51af0*/  IMAD.U32 R0, RZ, RZ, UR8 ;  /* 0x00000008ff007e24 */ /* 0x004fe2000f8e00ff */
[----:B-1----:R-:W-:-:S04]  /*51b00*/  SHF.R.U32.HI R7, RZ, 0x6, R7 ;  /* 0x00000006ff077819 */ /* 0x002fc80000011607 */
[----:B------:R-:W-:-:S04]  /*51b10*/  SGXT.U32 R7, R7, 0x1 ;  /* 0x000000010707781a */ /* 0x000fc80000000000 */
[----:B------:R-:W-:Y:S05]  /*51b20*/  @P0 BRA `(.L_x_1) ;  /* 0xfffffe9000780947 */ /* 0x000fea000383ffff */
.L_x_0:
[----:B------:R-:W2:Y:S01]  /*51b30*/  LDL.LU R252, [R1+0x13c8] ;  /* 0x0013c80001fc7983 */ /* 0x000ea20000300800 */
[----:B------:R-:W-:-:S04]  /*51b40*/  DEPBAR.LE SB0, 0x0 ;  /* 0x000080000000791a */ /* 0x000fc80000000000 */
[----:B------:R-:W2:Y:S01]  /*51b50*/  LDL.LU R5, [R1+0x13cc] ;  /* 0x0013cc0001057983 */ /* 0x000ea20000300800 */
[----:B------:R-:W-:Y:S01]  /*51b60*/  ULDC UR5, c[0x0][0x244] ;  /* 0x0000910000057ab9 */ /* 0x000fe20000000800 */
[----:B------:R-:W-:Y:S01]  /*51b70*/  ULDC.64 UR6, c[0x0][0x220] ;  /* 0x0000880000067ab9 */ /* 0x000fe20000000a00 */
[----:B------:R-:W-:Y:S01]  /*51b80*/  ULDC UR8, c[0x0][0x22c] ;  /* 0x00008b0000087ab9 */ /* 0x000fe20000000800 */
[----:B-----5:R-:W-:Y:S01]  /*51b90*/  STL.64 [R1+0x1940], R150 ;  /* 0x0019409601007387 */ /* 0x020fe20000100a00 */
[----:B------:R-:W-:Y:S01]  /*51ba0*/  ULDC UR9, c[0x0][0x22c] ;  /* 0x00008b0000097ab9 */ /* 0x000fe20000000800 */
[----:B------:R-:W-:Y:S01]  /*51bb0*/  ULDC UR10, c[0x0][0x22c] ;  /* 0x00008b00000a7ab9 */ /* 0x000fe20000000800 */
[----:B------:R-:W-:Y:S01]  /*51bc0*/  ULDC UR11, c[0x0][0x22c] ;  /* 0x00008b00000b7ab9 */ /* 0x000fe20000000800 */
        /* <DEDUP_REMOVED lines=63> */
[----:B-1----:R-:W3:Y:S04]  /*51fc0*/  LDL.LU R24, [R1] ;  /* 0x0000000001187983 */ /* 0x002ee80000300800 */
[----:B------:R-:W3:Y:S04]  /*51fd0*/  LDL.LU R25, [R1+0x4] ;  /* 0x0000040001197983 */ /* 0x000ee80000300800 */
[----:B------:R-:W3:Y:S04]  /*51fe0*/  LDL.LU R26, [R1+0x8] ;  /* 0x00000800011a7983 */ /* 0x000ee80000300800 */
[----:B------:R-:W3:Y:S04]  /*51ff0*/  LDL.LU R27, [R1+0xc] ;  /* 0x00000c00011b7983 */ /* 0x000ee80000300800 */
        /* <DEDUP_REMOVED lines=51> */
[----:B------:R-:W1:Y:S03]  /*52330*/  S2R R0, SR_TID.X ;  /* 0x0000000000007919 */ /* 0x000e660000002100 */
        /* <DEDUP_REMOVED lines=28> */
[----:B-1----:R-:W-:-:S03]  /*52500*/  IMAD.SHL.U32 R3, R0, 0x8, RZ ;  /* 0x0000000800037824 */ /* 0x002fc600078e00ff */
[----:B------:R-:W4:Y:S01]  /*52510*/  LDL.LU R107, [R1+0x14c] ;  /* 0x00014c00016b7983 */ /* 0x000f220000300800 */
[C---:B------:R-:W-:Y:S01]  /*52520*/  IMAD.SHL.U32 R4, R0.reuse, 0x80, RZ ;  /* 0x0000008000047824 */ /* 0x040fe200078e00ff */
[----:B------:R-:W-:Y:S01]  /*52530*/  BAR.SYNC.DEFER_BLOCKING 0x0 ;  /* 0x0000000000007b1d */ /* 0x000fe20000010000 */
[----:B--2---:R-:W-:Y:S01]  /*52540*/  ISETP.GE.AND P0, PT, R5, R252, PT ;  /* 0x000000fc0500720c */ /* 0x004fe20003f06270 */
[----:B------:R-:W-:-:S04]  /*52550*/  IMAD.SHL.U32 R6, R0, 0x10, RZ ;  /* 0x0000001000067824 */ /* 0x000fc800078e00ff */
[----:B------:R-:W2:Y:S04]  /*52560*/  LDL.LU R108, [R1+0x150] ;  /* 0x00015000016c7983 */ /* 0x000ea80000300800 */
[----:B------:R-:W2:Y:S04]  /*52570*/  LDL.LU R109, [R1+0x154] ;  /* 0x00015400016d7983 */ /* 0x000ea80000300800 */
[----:B------:R-:W2:Y:S04]  /*52580*/  LDL.LU R110, [R1+0x158] ;  /* 0x00015800016e7983 */ /* 0x000ea80000300800 */
[----:B------:R-:W2:Y:S01]  /*52590*/  LDL.LU R111, [R1+0x15c] ;  /* 0x00015c00016f7983 */ /* 0x000ea20000300800 */
[----:B------:R-:W1:Y:S01]  /*525a0*/  S2R R252, SR_TID.X ;  /* 0x0000000000fc7919 */ /* 0x000e620000002100 */
[----:B------:R-:W-:-:S02]  /*525b0*/  LOP3.LUT R3, R3, 0x380, RZ, 0xc0, !PT ;  /* 0x0000038003037812 */ /* 0x000fc400078ec0ff */
[----:B------:R-:W2:Y:S01]  /*525c0*/  LDL.LU R112, [R1+0x160] ;  /* 0x0001600001707983 */ /* 0x000ea20000300800 */
[----:B------:R-:W-:-:S03]  /*525d0*/  LOP3.LUT R4, R4, 0x400, RZ, 0xc0, !PT ;  /* 0x0000040004047812 */ /* 0x000fc600078ec0ff */
[----:B------:R-:W2:Y:S04]  /*525e0*/  LDL.LU R113, [R1+0x164] ;  /* 0x0001640001717983 */ /* 0x000ea80000300800 */
[----:B------:R-:W2:Y:S04]  /*525f0*/  LDL.LU R114, [R1+0x168] ;  /* 0x0001680001727983 */ /* 0x000ea80000300800 */
[----:B------:R-:W2:Y:S01]  /*52600*/  LDL.LU R115, [R1+0x16c] ;  /* 0x00016c0001737983 */ /* 0x000ea20000300800 */
[----:B------:R-:W-:-:S03]  /*52610*/  IADD3 R4, R3, UR51, R4 ;  /* 0x0000003303047c10 */ /* 0x000fc6000fffe004 */
[----:B------:R-:W2:Y:S01]  /*52620*/  LDL.LU R116, [R1+0x170] ;  /* 0x0001700001747983 */ /* 0x000ea20000300800 */
[----:B------:R-:W-:-:S03]  /*52630*/  LOP3.LUT R6, R6, 0x70, RZ, 0xc0, !PT ;  /* 0x0000007006067812 */ /* 0x000fc600078ec0ff */
[----:B------:R-:W2:Y:S04]  /*52640*/  LDL.LU R117, [R1+0x174] ;  /* 0x0001740001757983 */ /* 0x000ea80000300800 */
[----:B------:R-:W2:Y:S04]  /*52650*/  LDL.LU R118, [R1+0x178] ;  /* 0x0001780001767983 */ /* 0x000ea80000300800 */
[----:B------:R-:W2:Y:S04]  /*52660*/  LDL.LU R119, [R1+0x17c] ;  /* 0x00017c0001777983 */ /* 0x000ea80000300800 */
[----:B------:R-:W2:Y:S01]  /*52670*/  LDL.LU R120, [R1+0x180] ;  /* 0x0001800001787983 */ /* 0x000ea20000300800 */
[----:B------:R-:W-:-:S03]  /*52680*/  IMAD.IADD R4, R6, 0x1, R4 ;  /* 0x0000000106047824 */ /* 0x000fc600078e0204 */
[----:B------:R-:W2:Y:S04]  /*52690*/  LDL.LU R121, [R1+0x184] ;  /* 0x0001840001797983 */ /* 0x000ea80000300800 */
[----:B------:R-:W2:Y:S04]  /*526a0*/  LDL.LU R122, [R1+0x188] ;  /* 0x00018800017a7983 */ /* 0x000ea80000300800 */
[----:B------:R-:W2:Y:S04]  /*526b0*/  LDL.LU R123, [R1+0x18c] ;  /* 0x00018c00017b7983 */ /* 0x000ea80000300800 */
[----:B------:R-:W2:Y:S01]  /*526c0*/  LDL.LU R124, [R1+0x190] ;  /* 0x00019000017c7983 */ /* 0x000ea20000300800 */
[----:B------:R-:W-:-:S03]  /*526d0*/  IMAD R0, R5, UR5, RZ ;  /* 0x0000000505007c24 */ /* 0x000fc6000f8e02ff */
[----:B------:R-:W2:Y:S04]  /*526e0*/  LDL.LU R125, [R1+0x194] ;  /* 0x00019400017d7983 */ /* 0x000ea80000300800 */
[----:B---3--:R-:W-:Y:S01]  /*526f0*/  STSM.16.M88.4 [R4], R24 ;  /* 0x0000001804007844 */ /* 0x008fe20000000200 */
[----:B------:R-:W-:Y:S01]  /*52700*/  LOP3.LUT R5, R2, R7, RZ, 0xfc, !PT ;  /* 0x0000000702057212 */ /* 0x000fe200078efcff */
[----:B------:R-:W-:Y:S02]  /*52710*/  ULDC UR5, c[0x0][0x248] ;  /* 0x0000920000057ab9 */ /* 0x000fe40000000800 */
[----:B------:R-:W3:Y:S04]  /*52720*/  LDL.LU R126, [R1+0x198] ;  /* 0x00019800017e7983 */ /* 0x000ee80000300800 */
[----:B------:R-:W3:Y:S04]  /*52730*/  LDL.LU R127, [R1+0x19c] ;  /* 0x00019c00017f7983 */ /* 0x000ee80000300800 */
[----:B------:R-:W3:Y:S04]  /*52740*/  LDL.LU R128, [R1+0x1a0] ;  /* 0x0001a00001807983 */ /* 0x000ee80000300800 */
[----:B------:R-:W3:Y:S01]  /*52750*/  LDL.LU R129, [R1+0x1a4] ;  /* 0x0001a40001817983 */ /* 0x000ee20000300800 */
[----:B------:R-:W-:Y:S01]  /*52760*/  BAR.SYNC.DEFER_BLOCKING 0x0 ;  /* 0x0000000000007b1d */ /* 0x000fe20000010000 */
[----:B------:R-:W-:-:S05]  /*52770*/  LEA R3, P1, R0, UR6, 0x2 ;  /* 0x0000000600037c11 */ /* 0x000fca000f8210ff */
[----:B------:R-:W3:Y:S01]  /*52780*/  LDL.LU R130, [R1+0x1a8] ;  /* 0x0001a80001827983 */ /* 0x000ee20000300800 */
[----:B-1----:R-:W-:Y:S01]  /*52790*/  LOP3.LUT R252, R252, 0x7f, RZ, 0xc0, !PT ;  /* 0x0000007ffcfc7812 */ /* 0x002fe200078ec0ff */
[----:B------:R-:W-:Y:S02]  /*527a0*/  ULDC UR6, c[0x0][0x22c] ;  /* 0x00008b0000067ab9 */ /* 0x000fe40000000800 */
[----:B------:R-:W3:Y:S04]  /*527b0*/  LDL.LU R131, [R1+0x1ac] ;  /* 0x0001ac0001837983 */ /* 0x000ee80000300800 */
[----:B------:R-:W3:Y:S04]  /*527c0*/  LDL.LU R132, [R1+0x1b0] ;  /* 0x0001b00001847983 */ /* 0x000ee80000300800 */
[----:B------:R-:W3:Y:S01]  /*527d0*/  LDL.LU R133, [R1+0x1b4] ;  /* 0x0001b40001857983 */ /* 0x000ee20000300800 */
[----:B------:R-:W-:Y:S01]  /*527e0*/  LEA.HI.X.SX32 R0, R0, UR7, 0x2, P1 ;  /* 0x0000000700007c11 */ /* 0x000fe200088f16ff */
[----:B------:R-:W-:-:S02]  /*527f0*/  ULDC UR7, c[0x0][0x22c] ;  /* 0x00008b0000077ab9 */ /* 0x000fc40000000800 */
[----:B------:R-:W3:Y:S01]  /*52800*/  LDL.LU R134, [R1+0x1b8] ;  /* 0x0001b80001867983 */ /* 0x000ee20000300800 */
[----:B------:R-:W-:-:S03]  /*52810*/  ISETP.LT.AND P1, PT, R5, UR4, !P0 ;  /* 0x0000000405007c0c */ /* 0x000fc6000c721270 */
[----:B------:R-:W3:Y:S01]  /*52820*/  LDL.LU R135, [R1+0x1bc] ;  /* 0x0001bc0001877983 */ /* 0x000ee20000300800 */
[----:B------:R-:W-:Y:S01]  /*52830*/  IMAD R5, R5, UR5, RZ ;  /* 0x0000000505057c24 */ /* 0x000fe2000f8e02ff */
[----:B------:R-:W-:Y:S01]  /*52840*/  LEA R6, R252, UR51, 0x4 ;  /* 0x00000033fc067c11 */ /* 0x000fe2000f8e20ff */
[----:B------:R-:W-:Y:S01]  /*52850*/  ULDC UR4, c[0x0][0x22c] ;  /* 0x00008b0000047ab9 */ /* 0x000fe20000000800 */
[----:B------:R-:W3:Y:S04]  /*52860*/  LDL.LU R136, [R1+0x1c0] ;  /* 0x0001c00001887983 */ /* 0x000ee80000300800 */
[----:B------:R-:W3:Y:S04]  /*52870*/  LDL.LU R137, [R1+0x1c4] ;  /* 0x0001c40001897983 */ /* 0x000ee80000300800 */
[----:B------:R-:W3:Y:S04]  /*52880*/  LDL.LU R138, [R1+0x1c8] ;  /* 0x0001c800018a7983 */ /* 0x000ee80000300800 */
[----:B------:R-:W3:Y:S04]  /*52890*/  LDL.LU R139, [R1+0x1cc] ;  /* 0x0001cc00018b7983 */ /* 0x000ee80000300800 */
[----:B------:R-:W3:Y:S01]  /*528a0*/  LDL.LU R140, [R1+0x1d0] ;  /* 0x0001d000018c7983 */ /* 0x000ee20000300800 */
[----:B------:R-:W-:-:S03]  /*528b0*/  LEA R8, P2, R5, R3, 0x2 ;  /* 0x0000000305087211 */ /* 0x000fc600078410ff */
[----:B------:R-:W3:Y:S04]  /*528c0*/  LDL.LU R141, [R1+0x1d4] ;  /* 0x0001d400018d7983 */ /* 0x000ee80000300800 */
[----:B------:R-:W3:Y:S04]  /*528d0*/  LDL.LU R142, [R1+0x1d8] ;  /* 0x0001d800018e7983 */ /* 0x000ee80000300800 */
[----:B------:R-:W3:Y:S04]  /*528e0*/  LDL.LU R143, [R1+0x1dc] ;  /* 0x0001dc00018f7983 */ /* 0x000ee80000300800 */
[----:B------:R-:W3:Y:S01]  /*528f0*/  LDL.LU R144, [R1+0x1e0] ;  /* 0x0001e00001907983 */ /* 0x000ee20000300800 */
[----:B------:R-:W-:-:S03]  /*52900*/  LEA.HI.X.SX32 R9, R5, R0, 0x2, P2 ;  /* 0x0000000005097211 */ /* 0x000fc600010f16ff */
[----:B------:R-:W3:Y:S04]  /*52910*/  LDL.LU R145, [R1+0x1e4] ;  /* 0x0001e40001917983 */ /* 0x000ee80000300800 */
[----:B------:R-:W3:Y:S04]  /*52920*/  LDL.LU R146, [R1+0x1e8] ;  /* 0x0001e80001927983 */ /* 0x000ee80000300800 */
[----:B------:R-:W3:Y:S04]  /*52930*/  LDL.LU R147, [R1+0x1ec] ;  /* 0x0001ec0001937983 */ /* 0x000ee80000300800 */
[----:B------:R-:W3:Y:S04]  /*52940*/  LDL.LU R148, [R1+0x1f0] ;  /* 0x0001f00001947983 */ /* 0x000ee80000300800 */
[----:B------:R-:W3:Y:S04]  /*52950*/  LDL.LU R149, [R1+0x1f4] ;  /* 0x0001f40001957983 */ /* 0x000ee80000300800 */
[----:B------:R-:W3:Y:S04]  /*52960*/  LDL.LU R150, [R1+0x1f8] ;  /* 0x0001f80001967983 */ /* 0x000ee80000300800 */
[----:B------:R-:W3:Y:S04]  /*52970*/  LDL.LU R151, [R1+0x1fc] ;  /* 0x0001fc0001977983 */ /* 0x000ee80000300800 */
[----:B------:R-:W-:Y:S04]  /*52980*/  STL [R1+0x228], R6 ;  /* 0x0002280601007387 */ /* 0x000fe80000100800 */
[----:B------:R-:W-:Y:S04]  /*52990*/  STL.64 [R1+0x210], R8 ;  /* 0x0002100801007387 */ /* 0x000fe80000100a00 */
[----:B------:R-:W1:Y:S01]  /*529a0*/  LDS.128 R8, [R6] ;  /* 0x0000000006087984 */ /* 0x000e620000000c00 */
[----:B------:R-:W-:Y:S06]  /*529b0*/  BAR.SYNC.DEFER_BLOCKING 0x0 ;  /* 0x0000000000007b1d */ /* 0x000fec0000010000 */
[----:B----4-:R-:W-:Y:S04]  /*529c0*/  STSM.16.M88.4 [R4], R28 ;  /* 0x0000001c04007844 */ /* 0x010fe80000000200 */
[----:B-1----:R-:W-:Y:S01]  /*529d0*/  STL [R1+0x204], R9 ;  /* 0x0002040901007387 */ /* 0x002fe20000100800 */
[----:B------:R-:W-:-:S03]  /*529e0*/  IMAD.MOV.U32 R252, RZ, RZ, R8 ;  /* 0x000000fffffc7224 */ /* 0x000fc600078e0008 */
[----:B------:R-:W-:Y:S01]  /*529f0*/  STL.64 [R1+0x208], R10 ;  /* 0x0002080a01007387 */ /* 0x000fe20000100a00 */
[----:B------:R-:W-:Y:S06]  /*52a00*/  BAR.SYNC.DEFER_BLOCKING 0x0 ;  /* 0x0000000000007b1d */ /* 0x000fec0000010000 */
[----:B------:R-:W1:Y:S02]  /*52a10*/  LDS.128 R8, [R6] ;  /* 0x0000000006087984 */ /* 0x000e640000000c00 */
[----:B------:R-:W-:Y:S06]  /*52a20*/  BAR.SYNC.DEFER_BLOCKING 0x0 ;  /* 0x0000000000007b1d */ /* 0x000fec0000010000 */
[----:B------:R-:W-:Y:S04]  /*52a30*/  STSM.16.M88.4 [R4], R32 ;  /* 0x0000002004007844 */ /* 0x000fe80000000200 */
[----:B-1----:R-:W-:Y:S04]  /*52a40*/  STL.64 [R1+0x10], R8 ;  /* 0x0000100801007387 */ /* 0x002fe80000100a00 */
[----:B------:R-:W-:Y:S01]  /*52a50*/  STL.64 [R1+0x18], R10 ;  /* 0x0000180a01007387 */ /* 0x000fe20000100a00 */
[----:B------:R-:W-:Y:S06]  /*52a60*/  BAR.SYNC.DEFER_BLOCKING 0x0 ;  /* 0x0000000000007b1d */ /* 0x000fec0000010000 */
[----:B------:R-:W1:Y:S02]  /*52a70*/  LDS.128 R8, [R6] ;  /* 0x0000000006087984 */ /* 0x000e640000000c00 */
[----:B------:R-:W-:Y:S06]  /*52a80*/  BAR.SYNC.DEFER_BLOCKING 0x0 ;  /* 0x0000000000007b1d */ /* 0x000fec0000010000 */
[----:B------:R-:W-:Y:S02]  /*52a90*/  STSM.16.M88.4 [R4], R36 ;  /* 0x0000002404007844 */ /* 0x000fe40000000200 */
[----:B------:R-:W-:Y:S06]  /*52aa0*/  BAR.SYNC.DEFER_BLOCKING 0x0 ;  /* 0x0000000000007b1d */ /* 0x000fec0000010000 */
[----:B-1----:R-:W-:Y:S04]  /*52ab0*/  STL.64 [R1], R8 ;  /* 0x0000000801007387 */ /* 0x002fe80000100a00 */
[----:B------:R-:W-:Y:S04]  /*52ac0*/  STL.64 [R1+0x8], R10 ;  /* 0x0000080a01007387 */ /* 0x000fe80000100a00 */
[----:B------:R-:W-:Y:S01]  /*52ad0*/  LDS.128 R248, [R6] ;  /* 0x0000000006f87984 */ /* 0x000fe20000000c00 */
[----:B------:R-:W-:Y:S06]  /*52ae0*/  BAR.SYNC.DEFER_BLOCKING 0x0 ;  /* 0x0000000000007b1d */ /* 0x000fec0000010000 */
[----:B------:R-:W-:Y:S02]  /*52af0*/  STSM.16.M88.4 [R4], R40 ;  /* 0x0000002804007844 */ /* 0x000fe40000000200 */
[----:B------:R-:W-:Y:S06]  /*52b00*/  BAR.SYNC.DEFER_BLOCKING 0x0 ;  /* 0x0000000000007b1d */ /* 0x000fec0000010000 */
[----:B------:R-:W-:Y:S02]  /*52b10*/  LDS.128 R244, [R6] ;  /* 0x0000000006f47984 */ /* 0x000fe40000000c00 */
        /* <DEDUP_REMOVED lines=65> */
[----:B--2---:R-:W-:Y:S02]  /*52f30*/  STSM.16.M88.4 [R4], R108 ;  /* 0x0000006c04007844 */ /* 0x004fe40000000200 */
[----:B------:R-:W-:Y:S06]  /*52f40*/  BAR.SYNC.DEFER_BLOCKING 0x0 ;  /* 0x0000000000007b1d */ /* 0x000fec0000010000 */
[----:B------:R-:W-:Y:S02]  /*52f50*/  LDS.128 R192, [R6] ;  /* 0x0000000006c07984 */ /* 0x000fe40000000c00 */
[----:B------:R-:W-:Y:S06]  /*52f60*/  BAR.SYNC.DEFER_BLOCKING 0x0 ;  /* 0x0000000000007b1d */ /* 0x000fec0000010000 */
[----:B------:R-:W-:Y:S02]  /*52f70*/  STSM.16.M88.4 [R4], R112 ;  /* 0x0000007004007844 */ /* 0x000fe40000000200 */
[----:B------:R-:W-:Y:S06]  /*52f80*/  BAR.SYNC.DEFER_BLOCKING 0x0 ;  /* 0x0000000000007b1d */ /* 0x000fec0000010000 */
[----:B------:R-:W1:Y:S02]  /*52f90*/  LDS.128 R196, [R6] ;  /* 0x0000000006c47984 */ /* 0x000e640000000c00 */
[----:B------:R-:W-:Y:S06]  /*52fa0*/  BAR.SYNC.DEFER_BLOCKING 0x0 ;  /* 0x0000000000007b1d */ /* 0x000fec0000010000 */
[----:B------:R-:W-:Y:S02]  /*52fb0*/  STSM.16.M88.4 [R4], R116 ;  /* 0x0000007404007844 */ /* 0x000fe40000000200 */
[----:B------:R-:W-:Y:S06]  /*52fc0*/  BAR.SYNC.DEFER_BLOCKING 0x0 ;  /* 0x0000000000007b1d */ /* 0x000fec0000010000 */
[----:B-1----:R-:W-:Y:S04]  /*52fd0*/  STL [R1+0x1744], R196 ;  /* 0x001744c401007387 */ /* 0x002fe80000100800 */
[----:B------:R-:W-:Y:S04]  /*52fe0*/  STL [R1+0x1740], R197 ;  /* 0x001740c501007387 */ /* 0x000fe80000100800 */
[----:B------:R-:W-:Y:S04]  /*52ff0*/  STL [R1+0x173c], R198 ;  /* 0x00173cc601007387 */ /* 0x000fe80000100800 */
[----:B------:R-:W-:Y:S04]  /*53000*/  STL [R1+0x1734], R199 ;  /* 0x001734c701007387 */ /* 0x000fe80000100800 */
[----:B------:R-:W1:Y:S01]  /*53010*/  LDS.128 R200, [R6] ;  /* 0x0000000006c87984 */ /* 0x000e620000000c00 */
        /* <DEDUP_REMOVED lines=9> */
[----:B---3--:R-:W-:Y:S02]  /*530b0*/  STSM.16.M88.4 [R4], R124 ;  /* 0x0000007c04007844 */ /* 0x008fe40000000200 */
        /* <DEDUP_REMOVED lines=47> */
[----:B------:R2:W-:Y:S02]  /*533b0*/  STSM.16.M88.4 [R4], R148 ;  /* 0x0000009404007844 */ /* 0x0005e40000000200 */
[----:B------:R-:W-:Y:S06]  /*533c0*/  BAR.SYNC.DEFER_BLOCKING 0x0 ;  /* 0x0000000000007b1d */ /* 0x000fec0000010000 */
[----:B-1----:R-:W-:Y:S04]  /*533d0*/  STL [R1+0x16c4], R228 ;  /* 0x0016c4e401007387 */ /* 0x002fe80000100800 */
[----:B------:R-:W-:Y:S04]  /*533e0*/  STL [R1+0x16c0], R229 ;  /* 0x0016c0e501007387 */ /* 0x000fe80000100800 */
[----:B------:R-:W-:Y:S04]  /*533f0*/  STL [R1+0x16bc], R230 ;  /* 0x0016bce601007387 */ /* 0x000fe80000100800 */
[----:B------:R-:W-:Y:S04]  /*53400*/  STL [R1+0x16b8], R231 ;  /* 0x0016b8e701007387 */ /* 0x000fe80000100800 */
[----:B--2---:R-:W2:Y:S04]  /*53410*/  LDL.LU.64 R150, [R1+0x1940] ;  /* 0x0019400001967983 */ /* 0x004ea80000300a00 */
[----:B------:R-:W2:Y:S04]  /*53420*/  LDL.LU.64 R148, [R1+0x1938] ;  /* 0x0019380001947983 */ /* 0x000ea80000300a00 */
[----:B------:R-:W3:Y:S04]  /*53430*/  LDL.LU.64 R146, [R1+0x1930] ;  /* 0x0019300001927983 */ /* 0x000ee80000300a00 */
[----:B------:R-:W3:Y:S04]  /*53440*/  LDL.LU.64 R144, [R1+0x1928] ;  /* 0x0019280001907983 */ /* 0x000ee80000300a00 */
[----:B------:R-:W4:Y:S04]  /*53450*/  LDL.LU.64 R142, [R1+0x1920] ;  /* 0x00192000018e7983 */ /* 0x000f280000300a00 */
[----:B------:R-:W4:Y:S04]  /*53460*/  LDL.LU.64 R140, [R1+0x1918] ;  /* 0x00191800018c7983 */ /* 0x000f280000300a00 */
[----:B------:R-:W2:Y:S04]  /*53470*/  LDL.LU.64 R138, [R1+0x1910] ;  /* 0x00191000018a7983 */ /* 0x000ea80000300a00 */
        /* <DEDUP_REMOVED lines=57> */
[----:B------:R-:W1:Y:S01]  /*53810*/  LDS.128 R232, [R6] ;  /* 0x0000000006e87984 */ /* 0x000e620000000c00 */
[----:B------:R-:W-:Y:S06]  /*53820*/  BAR.SYNC.DEFER_BLOCKING 0x0 ;  /* 0x0000000000007b1d */ /* 0x000fec0000010000 */
[----:B------:R-:W4:Y:S04]  /*53830*/  LDL.LU.64 R200, [R1+0x210] ;  /* 0x0002100001c87983 */ /* 0x000f280000300a00 */
[----:B-1----:R-:W-:Y:S04]  /*53840*/  STL [R1+0x16b4], R232 ;  /* 0x0016b4e801007387 */ /* 0x002fe80000100800 */
[----:B------:R-:W-:Y:S04]  /*53850*/  STL [R1+0x16b0], R233 ;  /* 0x0016b0e901007387 */ /* 0x000fe80000100800 */
[----:B------:R-:W-:Y:S04]  /*53860*/  STL [R1+0x16ac], R234 ;  /* 0x0016acea01007387 */ /* 0x000fe80000100800 */
[----:B------:R-:W-:Y:S04]  /*53870*/  STL [R1+0x16a4], R235 ;  /* 0x0016a4eb01007387 */ /* 0x000fe80000100800 */
[----:B---3--:R-:W-:Y:S01]  /*53880*/  STSM.16.M88.4 [R4], R24 ;  /* 0x0000001804007844 */ /* 0x008fe20000000200 */
[----:B------:R-:W-:Y:S06]  /*53890*/  BAR.SYNC.DEFER_BLOCKING 0x0 ;  /* 0x0000000000007b1d */ /* 0x000fec0000010000 */
[----:B------:R-:W1:Y:S02]  /*538a0*/  LDS.128 R24, [R6] ;  /* 0x0000000006187984 */ /* 0x000e640000000c00 */
[----:B------:R-:W-:Y:S06]  /*538b0*/  BAR.SYNC.DEFER_BLOCKING 0x0 ;  /* 0x0000000000007b1d */ /* 0x000fec0000010000 */
[----:B--2---:R-:W-:Y:S02]  /*538c0*/  STSM.16.M88.4 [R4], R28 ;  /* 0x0000001c04007844 */ /* 0x004fe40000000200 */
[----:B------:R-:W-:Y:S06]  /*538d0*/  BAR.SYNC.DEFER_BLOCKING 0x0 ;  /* 0x0000000000007b1d */ /* 0x000fec0000010000 */
[----:B-1----:R-:W-:Y:S04]  /*538e0*/  STL [R1+0x16a8], R24 ;  /* 0x0016a81801007387 */ /* 0x002fe80000100800 */
[----:B------:R-:W-:Y:S04]  /*538f0*/  STL [R1+0x16a0], R25 ;  /* 0x0016a01901007387 */ /* 0x000fe80000100800 */
[----:B------:R-:W-:Y:S04]  /*53900*/  STL [R1+0x169c], R26 ;  /* 0x00169c1a01007387 */ /* 0x000fe80000100800 */
[----:B------:R-:W-:Y:S04]  /*53910*/  STL [R1+0x1698], R27 ;  /* 0x0016981b01007387 */ /* 0x000fe80000100800 */
[----:B------:R-:W1:Y:S01]  /*53920*/  LDS.128 R28, [R6] ;  /* 0x00000000061c7984 */ /* 0x000e620000000c00 */
[----:B------:R-:W-:Y:S06]  /*53930*/  BAR.SYNC.DEFER_BLOCKING 0x0 ;  /* 0x0000000000007b1d */ /* 0x000fec0000010000 */
[----:B----4-:R-:W-:Y:S02]  /*53940*/  STSM.16.M88.4 [R4], R32 ;  /* 0x0000002004007844 */ /* 0x010fe40000000200 */
        /* <DEDUP_REMOVED lines=228> */
[----:B------:R-:W2:Y:S04]  /*54790*/  LDL.LU R196, [R1+0x204] ;  /* 0x0002040001c47983 */ /* 0x000ea80000300800 */
[----:B------:R-:W1:Y:S01]  /*547a0*/  LDS.128 R144, [R6] ;  /* 0x0000000006907984 */ /* 0x000e620000000c00 */
[----:B------:R-:W-:Y:S01]  /*547b0*/  BAR.SYNC.DEFER_BLOCKING 0x0 ;  /* 0x0000000000007b1d */ /* 0x000fe20000010000 */
[----:B------:R-:W-:-:S05]  /*547c0*/  LOP3.LUT R5, R2, 0x2, R7, 0xfe, !PT ;  /* 0x0000000202057812 */ /* 0x000fca00078efe07 */
[----:B------:R-:W3:Y:S04]  /*547d0*/  LDL.LU R198, [R1+0x208] ;  /* 0x0002080001c67983 */ /* 0x000ee80000300800 */
[----:B------:R-:W4:Y:S04]  /*547e0*/  LDL.LU R197, [R1+0x20c] ;  /* 0x00020c0001c57983 */ /* 0x000f280000300800 */
[----:B------:R1:W-:Y:S01]  /*547f0*/  STSM.16.M88.4 [R4], R148 ;  /* 0x0000009404007844 */ /* 0x0003e20000000200 */
[----:B------:R-:W-:Y:S06]  /*54800*/  BAR.SYNC.DEFER_BLOCKING 0x0 ;  /* 0x0000000000007b1d */ /* 0x000fec0000010000 */
[----:B-1----:R-:W-:Y:S01]  /*54810*/  STL [R1+0x14d0], R144 ;  /* 0x0014d09001007387 */ /* 0x002fe20000100800 */
[----:B------:R-:W-:-:S03]  /*54820*/  IMAD R151, R5, UR5, RZ ;  /* 0x0000000505977c24 */ /* 0x000fc6000f8e02ff */
[----:B------:R-:W-:Y:S04]  /*54830*/  STL [R1+0x14c4], R145 ;  /* 0x0014c49101007387 */ /* 0x000fe80000100800 */
[----:B------:R-:W-:Y:S01]  /*54840*/  STL [R1+0x14c0], R146 ;  /* 0x0014c09201007387 */ /* 0x000fe20000100800 */
[----:B------:R-:W-:-:S03]  /*54850*/  LEA R24, P6, R151, R3, 0x2 ;  /* 0x0000000397187211 */ /* 0x000fc600078c10ff */
[----:B------:R-:W-:Y:S01]  /*54860*/  @P1 STG.E desc[UR48][R200.64], R252 ;  /* 0x000000fcc8001986 */ /* 0x000fe2000c101930 */
[----:B------:R-:W-:Y:S01]  /*54870*/  ISETP.LT.AND P1, PT, R5, UR4, !P0 ;  /* 0x0000000405007c0c */ /* 0x000fe2000c721270 */
[----:B------:R-:W-:Y:S02]  /*54880*/  ULDC UR4, c[0x0][0x22c] ;  /* 0x00008b0000047ab9 */ /* 0x000fe40000000800 */
[----:B------:R-:W-:Y:S04]  /*54890*/  STL [R1+0x14bc], R147 ;  /* 0x0014bc9301007387 */ /* 0x000fe80000100800 */
[----:B------:R-:W4:Y:S01]  /*548a0*/  LDL.LU R202, [R1+0x10] ;  /* 0x0000100001ca7983 */ /* 0x000f220000300800 */
[----:B------:R-:W-:-:S05]  /*548b0*/  LEA.HI.X.SX32 R25, R151, R0, 0x2, P6 ;  /* 0x0000000097197211 */ /* 0x000fca00030f16ff */
[----:B--2---:R1:W-:Y:S04]  /*548c0*/  @P1 STG.E desc[UR48][R24.64], R196 ;  /* 0x000000c418001986 */ /* 0x0043e8000c101930 */
[----:B-1----:R-:W2:Y:S01]  /*548d0*/  LDL.LU R196, [R1+0x14] ;  /* 0x0000140001c47983 */ /* 0x002ea20000300800 */
[C-C-:B------:R-:W-:Y:S02]  /*548e0*/  LOP3.LUT R6, R2.reuse, 0x4, R7.reuse, 0xfe, !PT ;  /* 0x0000000402067812 */ /* 0x140fe400078efe07 */
[--C-:B------:R-:W-:Y:S01]  /*548f0*/  LOP3.LUT R4, R2, 0x6, R7.reuse, 0xfe, !PT ;  /* 0x0000000602047812 */ /* 0x100fe200078efe07 */
[----:B------:R-:W2:Y:S01]  /*54900*/  LDL.LU R201, [R1+0x18] ;  /* 0x0000180001c97983 */ /* 0x000ea20000300800 */
[C---:B------:R-:W-:Y:S01]  /*54910*/  ISETP.LT.AND P3, PT, R6.reuse, UR6, !P0 ;  /* 0x0000000606007c0c */ /* 0x040fe2000c761270 */
[----:B------:R-:W-:Y:S01]  /*54920*/  IMAD R6, R6, UR5, RZ ;  /* 0x0000000506067c24 */ /* 0x000fe2000f8e02ff */
[--C-:B------:R-:W-:Y:S01]  /*54930*/  LOP3.LUT R252, R2, 0x8, R7.reuse, 0xfe, !PT ;  /* 0x0000000802fc7812 */ /* 0x100fe200078efe07 */
[C---:B------:R-:W-:Y:S01]  /*54940*/  IMAD R149, R4.reuse, UR5, RZ ;  /* 0x0000000504957c24 */ /* 0x040fe2000f8e02ff */
[----:B------:R-:W-:Y:S01]  /*54950*/  ISETP.LT.AND P2, PT, R4, UR7, !P0 ;  /* 0x0000000704007c0c */ /* 0x000fe2000c741270 */
[----:B------:R-:W2:Y:S01]  /*54960*/  LDL.LU R200, [R1+0x1c] ;  /* 0x00001c0001c87983 */ /* 0x000ea20000300800 */
[-C--:B------:R-:W-:Y:S01]  /*54970*/  LEA R150, P4, R6, R3.reuse, 0x2 ;  /* 0x0000000306967211 */ /* 0x080fe200078810ff */
[C---:B------:R-:W-:Y:S01]  /*54980*/  IMAD R5, R252.reuse, UR5, RZ ;  /* 0x00000005fc057c24 */ /* 0x040fe2000f8e02ff */
[----:B------:R-:W-:Y:S01]  /*54990*/  ISETP.LT.AND P6, PT, R252, UR4, !P0 ;  /* 0x00000004fc007c0c */ /* 0x000fe2000c7c1270 */
[----:B------:R-:W2:Y:S01]  /*549a0*/  LDL.LU R199, [R1] ;  /* 0x0000000001c77983 */ /* 0x000ea20000300800 */
[-C--:B------:R-:W-:Y:S01]  /*549b0*/  LEA R148, P5, R149, R3.reuse, 0x2 ;  /* 0x0000000395947211 */ /* 0x080fe200078a10ff */
[----:B------:R-:W-:Y:S01]  /*549c0*/  ULDC UR4, c[0x0][0x22c] ;  /* 0x00008b0000047ab9 */ /* 0x000fe20000000800 */
[-C--:B------:R-:W-:Y:S01]  /*549d0*/  LEA.HI.X.SX32 R151, R6, R0.reuse, 0x2, P4 ;  /* 0x0000000006977211 */ /* 0x080fe200020f16ff */
[----:B------:R-:W-:Y:S01]  /*549e0*/  ULDC UR6, c[0x0][0x22c] ;  /* 0x00008b0000067ab9 */ /* 0x000fe20000000800 */
[----:B------:R-:W-:Y:S01]  /*549f0*/  LEA R4, P4, R5, R3, 0x2 ;  /* 0x0000000305047211 */ /* 0x000fe200078810ff */
[----:B------:R-:W-:Y:S01]  /*54a00*/  ULDC UR7, c[0x0][0x22c] ;  /* 0x00008b0000077ab9 */ /* 0x000fe20000000800 */
[----:B------:R-:W-:Y:S01]  /*54a10*/  LOP3.LUT R6, R2, 0xa, R7, 0xfe, !PT ;  /* 0x0000000a02067812 */ /* 0x000fe200078efe07 */
[----:B---3--:R1:W-:Y:S01]  /*54a20*/  @P3 STG.E desc[UR48][R150.64], R198 ;  /* 0x000000c696003986 */ /* 0x0083e2000c101930 */
[----:B------:R-:W-:-:S02]  /*54a30*/  LEA.HI.X.SX32 R149, R149, R0, 0x2, P5 ;  /* 0x0000000095957211 */ /* 0x000fc400028f16ff */
[----:B------:R-:W-:Y:S02]  /*54a40*/  LEA.HI.X.SX32 R5, R5, R0, 0x2, P4 ;  /* 0x0000000005057211 */ /* 0x000fe400020f16ff */
[----:B------:R-:W-:Y:S01]  /*54a50*/  ISETP.LT.AND P1, PT, R6, UR4, !P0 ;  /* 0x0000000406007c0c */ /* 0x000fe2000c721270 */
[----:B----4-:R3:W-:Y:S01]  /*54a60*/  @P2 STG.E desc[UR48][R148.64], R197 ;  /* 0x000000c594002986 */ /* 0x0107e2000c101930 */
[----:B------:R-:W-:Y:S01]  /*54a70*/  LOP3.LUT R252, R2, 0x10, R7, 0xfe, !PT ;  /* 0x0000001002fc7812 */ /* 0x000fe200078efe07 */
[----:B------:R-:W-:Y:S01]  /*54a80*/  ULDC UR4, c[0x0][0x22c] ;  /* 0x00008b0000047ab9 */ /* 0x000fe20000000800 */
[----:B-1----:R-:W-:Y:S01]  /*54a90*/  IMAD R151, R6, UR5, RZ ;  /* 0x0000000506977c24 */ /* 0x002fe2000f8e02ff */
[----:B------:R-:W4:Y:S04]  /*54aa0*/  LDL.LU R198, [R1+0x4] ;  /* 0x0000040001c67983 */ /* 0x000f280000300800 */
[----:B---3--:R-:W3:Y:S04]  /*54ab0*/  LDL.LU R197, [R1+0x8] ;  /* 0x0000080001c57983 */ /* 0x008ee80000300800 */
[----:B------:R-:W-:Y:S01]  /*54ac0*/  @P6 STG.E desc[UR48][R4.64], R202 ;  /* 0x000000ca04006986 */ /* 0x000fe2000c101930 */
[----:B------:R-:W-:-:S04]  /*54ad0*/  LEA R24, P6, R151, R3, 0x2 ;  /* 0x0000000397187211 */ /* 0x000fc800078c10ff */
[----:B------:R-:W-:-:S05]  /*54ae0*/  LEA.HI.X.SX32 R25, R151, R0, 0x2, P6 ;  /* 0x0000000097197211 */ /* 0x000fca00030f16ff */
[----:B--2---:R1:W-:Y:S04]  /*54af0*/  @P1 STG.E desc[UR48][R24.64], R196 ;  /* 0x000000c418001986 */ /* 0x0043e8000c101930 */
[----:B-1----:R-:W2:Y:S01]  /*54b00*/  LDL.LU R196, [R1+0xc] ;  /* 0x00000c0001c47983 */ /* 0x002ea20000300800 */
[C-C-:B------:R-:W-:Y:S02]  /*54b10*/  LOP3.LUT R148, R2.reuse, 0xc, R7.reuse, 0xfe, !PT ;  /* 0x0000000c02947812 */ /* 0x140fe400078efe07 */
[----:B------:R-:W-:Y:S02]  /*54b20*/  LOP3.LUT R4, R2, 0xe, R7, 0xfe, !PT ;  /* 0x0000000e02047812 */ /* 0x000fe400078efe07 */
[C---:B------:R-:W-:Y:S01]  /*54b30*/  ISETP.LT.AND P3, PT, R148.reuse, UR6, !P0 ;  /* 0x0000000694007c0c */ /* 0x040fe2000c761270 */
[----:B------:R-:W-:Y:S01]  /*54b40*/  IMAD R5, R148, UR5, RZ ;  /* 0x0000000594057c24 */ /* 0x000fe2000f8e02ff */
[C---:B------:R-:W-:Y:S01]  /*54b50*/  ISETP.LT.AND P2, PT, R4.reuse, UR7, !P0 ;  /* 0x0000000704007c0c */ /* 0x040fe2000c741270 */
[----:B------:R-:W-:Y:S01]  /*54b60*/  IMAD R149, R4, UR5, RZ ;  /* 0x0000000504957c24 */ /* 0x000fe2000f8e02ff */
[C---:B------:R-:W-:Y:S01]  /*54b70*/  ISETP.LT.AND P6, PT, R252.reuse, UR4, !P0 ;  /* 0x00000004fc007c0c */ /* 0x040fe2000c7c1270 */
[----:B------:R-:W-:Y:S01]  /*54b80*/  IMAD R6, R252, UR5, RZ ;  /* 0x00000005fc067c24 */ /* 0x000fe2000f8e02ff */
[-C--:B------:R-:W-:Y:S01]  /*54b90*/  LEA R150, P4, R5, R3.reuse, 0x2 ;  /* 0x0000000305967211 */ /* 0x080fe200078810ff */
[----:B------:R-:W-:Y:S01]  /*54ba0*/  ULDC UR4, c[0x0][0x22c] ;  /* 0x00008b0000047ab9 */ /* 0x000fe20000000800 */
[----:B------:R-:W-:Y:S01]  /*54bb0*/  LEA R148, P5, R149, R3, 0x2 ;  /* 0x0000000395947211 */ /* 0x000fe200078a10ff */
[----:B------:R-:W-:Y:S01]  /*54bc0*/  ULDC UR7, c[0x0][0x22c] ;  /* 0x00008b0000077ab9 */ /* 0x000fe20000000800 */
[-C--:B------:R-:W-:Y:S01]  /*54bd0*/  LEA.HI.X.SX32 R151, R5, R0.reuse, 0x2, P4 ;  /* 0x0000000005977211 */ /* 0x080fe200020f16ff */
[----:B------:R-:W-:Y:S01]  /*54be0*/  ULDC UR6, c[0x0][0x22c] ;  /* 0x00008b0000067ab9 */ /* 0x000fe20000000800 */
[----:B------:R-:W-:-:S02]  /*54bf0*/  LEA.HI.X.SX32 R149, R149, R0, 0x2, P5 ;  /* 0x0000000095957211 */ /* 0x000fc400028f16ff */
[C---:B------:R-:W-:Y:S01]  /*54c00*/  LEA R4, P4, R6.reuse, R3, 0x2 ;  /* 0x0000000306047211 */ /* 0x040fe200078810ff */
[----:B------:R-:W-:Y:S03]  /*54c10*/  @P3 STG.E desc[UR48][R150.64], R201 ;  /* 0x000000c996003986 */ /* 0x000fe6000c101930 */
[----:B------:R-:W-:Y:S01]  /*54c20*/  LEA.HI.X.SX32 R5, R6, R0, 0x2, P4 ;  /* 0x0000000006057211 */ /* 0x000fe200020f16ff */
[----:B------:R1:W-:Y:S01]  /*54c30*/  @P2 STG.E desc[UR48][R148.64], R200 ;  /* 0x000000c894002986 */ /* 0x0003e2000c101930 */
[----:B------:R-:W-:-:S03]  /*54c40*/  LOP3.LUT R6, R2, 0x14, R7, 0xfe, !PT ;  /* 0x0000001402067812 */ /* 0x000fc600078efe07 */
[----:B------:R4:W-:Y:S01]  /*54c50*/  @P6 STG.E desc[UR48][R4.64], R199 ;  /* 0x000000c704006986 */ /* 0x0009e2000c101930 */
[C-C-:B-1----:R-:W-:Y:S02]  /*54c60*/  LOP3.LUT R148, R2.reuse, 0x12, R7.reuse, 0xfe, !PT ;  /* 0x0000001202947812 */ /* 0x142fe400078efe07 */
[----:B------:R-:W-:-:S03]  /*54c70*/  LOP3.LUT R149, R2, 0x16, R7, 0xfe, !PT ;  /* 0x0000001602957812 */ /* 0x000fc600078efe07 */
[C---:B----4-:R-:W-:Y:S01]  /*54c80*/  IMAD R5, R148.reuse, UR5, RZ ;  /* 0x0000000594057c24 */ /* 0x050fe2000f8e02ff */
[----:B------:R-:W-:Y:S01]  /*54c90*/  ISETP.LT.AND P1, PT, R148, UR4, !P0 ;  /* 0x0000000494007c0c */ /* 0x000fe2000c721270 */
[----:B------:R-:W-:Y:S01]  /*54ca0*/  IMAD R4, R6, UR5, RZ ;  /* 0x0000000506047c24 */ /* 0x000fe2000f8e02ff */
[C---:B------:R-:W-:Y:S01]  /*54cb0*/  ISETP.LT.AND P2, PT, R149.reuse, UR7, !P0 ;  /* 0x0000000795007c0c */ /* 0x040fe2000c741270 */
[----:B------:R-:W-:Y:S01]  /*54cc0*/  IMAD R149, R149, UR5, RZ ;  /* 0x0000000595957c24 */ /* 0x000fe2000f8e02ff */
[----:B------:R-:W-:Y:S01]  /*54cd0*/  LOP3.LUT R151, R2, 0x18, R7, 0xfe, !PT ;  /* 0x0000001802977812 */ /* 0x000fe200078efe07 */
[----:B------:R-:W-:Y:S01]  /*54ce0*/  ULDC UR4, c[0x0][0x22c] ;  /* 0x00008b0000047ab9 */ /* 0x000fe20000000800 */
[----:B------:R-:W-:Y:S01]  /*54cf0*/  ISETP.LT.AND P3, PT, R6, UR6, !P0 ;  /* 0x0000000606007c0c */ /* 0x000fe2000c761270 */
[----:B------:R-:W-:Y:S01]  /*54d00*/  ULDC UR7, c[0x0][0x22c] ;  /* 0x00008b0000077ab9 */ /* 0x000fe20000000800 */
[-C--:B------:R-:W-:Y:S01]  /*54d10*/  LEA R24, P6, R5, R3.reuse, 0x2 ;  /* 0x0000000305187211 */ /* 0x080fe200078c10ff */
[----:B------:R-:W-:Y:S01]  /*54d20*/  IMAD R6, R151, UR5, RZ ;  /* 0x0000000597067c24 */ /* 0x000fe2000f8e02ff */
[-C--:B------:R-:W-:Y:S01]  /*54d30*/  LEA R150, P4, R4, R3.reuse, 0x2 ;  /* 0x0000000304967211 */ /* 0x080fe200078810ff */
[----:B------:R-:W-:Y:S01]  /*54d40*/  ULDC UR6, c[0x0][0x22c] ;  /* 0x00008b0000067ab9 */ /* 0x000fe20000000800 */
[----:B------:R-:W-:-:S02]  /*54d50*/  LEA R148, P5, R149, R3, 0x2 ;  /* 0x0000000395947211 */ /* 0x000fc400078a10ff */
[-C--:B------:R-:W-:Y:S02]  /*54d60*/  LEA.HI.X.SX32 R25, R5, R0.reuse, 0x2, P6 ;  /* 0x0000000005197211 */ /* 0x080fe400030f16ff */
[----:B------:R-:W-:Y:S01]  /*54d70*/  ISETP.LT.AND P6, PT, R151, UR4, !P0 ;  /* 0x0000000497007c0c */ /* 0x000fe2000c7c1270 */
[----:B------:R-:W-:Y:S01]  /*54d80*/  ULDC UR4, c[0x0][0x248] ;  /* 0x0000920000047ab9 */ /* 0x000fe20000000800 */
[-C--:B------:R-:W-:Y:S02]  /*54d90*/  LEA.HI.X.SX32 R151, R4, R0.reuse, 0x2, P4 ;  /* 0x0000000004977211 */ /* 0x080fe400020f16ff */
[-C--:B------:R-:W-:Y:S02]  /*54da0*/  LEA.HI.X.SX32 R149, R149, R0.reuse, 0x2, P5 ;  /* 0x0000000095957211 */ /* 0x080fe400028f16ff */
[C---:B------:R-:W-:Y:S01]  /*54db0*/  LEA R4, P4, R6.reuse, R3, 0x2 ;  /* 0x0000000306047211 */ /* 0x040fe200078810ff */
[----:B------:R-:W-:Y:S03]  /*54dc0*/  @P1 STG.E desc[UR48][R24.64], R198 ;  /* 0x000000c618001986 */ /* 0x000fe6000c101930 */
[----:B------:R-:W-:Y:S01]  /*54dd0*/  LEA.HI.X.SX32 R5, R6, R0, 0x2, P4 ;  /* 0x0000000006057211 */ /* 0x000fe200020f16ff */
[----:B---3--:R1:W-:Y:S01]  /*54de0*/  @P3 STG.E desc[UR48][R150.64], R197 ;  /* 0x000000c596003986 */ /* 0x0083e2000c101930 */
[----:B------:R-:W-:-:S02]  /*54df0*/  LOP3.LUT R6, R2, 0x1c, R7, 0xfe, !PT ;  /* 0x0000001c02067812 */ /* 0x000fc400078efe07 */
[----:B------:R-:W-:Y:S02]  /*54e00*/  LOP3.LUT R252, R2, 0x1e, R7, 0xfe, !PT ;  /* 0x0000001e02fc7812 */ /* 0x000fe400078efe07 */
[C---:B------:R-:W-:Y:S01]  /*54e10*/  ISETP.LT.AND P3, PT, R6.reuse, UR7, !P0 ;  /* 0x0000000706007c0c */ /* 0x040fe2000c761270 */
[----:B------:R-:W-:Y:S01]  /*54e20*/  IMAD R6, R6, UR5, RZ ;  /* 0x0000000506067c24 */ /* 0x000fe2000f8e02ff */
[----:B------:R-:W-:-:S04]  /*54e30*/  ULDC UR7, c[0x0][0x248] ;  /* 0x0000920000077ab9 */ /* 0x000fc80000000800 */
[----:B-1----:R-:W-:-:S04]  /*54e40*/  LEA R150, P4, R6, R3, 0x2 ;  /* 0x0000000306967211 */ /* 0x002fc800078810ff */
[----:B------:R-:W-:Y:S02]  /*54e50*/  LEA.HI.X.SX32 R151, R6, R0, 0x2, P4 ;  /* 0x0000000006977211 */ /* 0x000fe400020f16ff */
[C-C-:B------:R-:W-:Y:S01]  /*54e60*/  LOP3.LUT R6, R2.reuse, 0x28, R7.reuse, 0xfe, !PT ;  /* 0x0000002802067812 */ /* 0x140fe200078efe07 */
[----:B--2---:R1:W-:Y:S04]  /*54e70*/  @P2 STG.E desc[UR48][R148.64], R196 ;  /* 0x000000c494002986 */ /* 0x0043e8000c101930 */
[----:B------:R2:W-:Y:S01]  /*54e80*/  @P6 STG.E desc[UR48][R4.64], R248 ;  /* 0x000000f804006986 */ /* 0x0005e2000c101930 */
[----:B-1----:R-:W-:Y:S01]  /*54e90*/  LOP3.LUT R148, R2, 0x1a, R7, 0xfe, !PT ;  /* 0x0000001a02947812 */ /* 0x002fe200078efe07 */
[----:B------:R-:W-:-:S04]  /*54ea0*/  IMAD R149, R252, UR5, RZ ;  /* 0x00000005fc957c24 */ /* 0x000fc8000f8e02ff */
[C---:B--2---:R-:W-:Y:S01]  /*54eb0*/  IMAD R4, R148.reuse, UR5, RZ ;  /* 0x0000000594047c24 */ /* 0x044fe2000f8e02ff */
[----:B------:R-:W-:Y:S01]  /*54ec0*/  ISETP.LT.AND P1, PT, R148, UR6, !P0 ;  /* 0x0000000694007c0c */ /* 0x000fe2000c721270 */
[----:B------:R-:W-:Y:S01]  /*54ed0*/  ULDC UR5, c[0x0][0x22c] ;  /* 0x00008b0000057ab9 */ /* 0x000fe20000000800 */
[----:B------:R-:W-:Y:S01]  /*54ee0*/  LOP3.LUT R5, R2, 0x20, R7, 0xfe, !PT ;  /* 0x0000002002057812 */ /* 0x000fe200078efe07 */
[----:B------:R-:W-:Y:S01]  /*54ef0*/  ULDC UR6, c[0x0][0x248] ;  /* 0x0000920000067ab9 */ /* 0x000fe20000000800 */
[----:B------:R-:W-:Y:S01]  /*54f00*/  ISETP.LT.AND P2, PT, R252, UR8, !P0 ;  /* 0x00000008fc007c0c */ /* 0x000fe2000c741270 */
[----:B------:R-:W-:Y:S01]  /*54f10*/  ULDC UR8, c[0x0][0x22c] ;  /* 0x00008b0000087ab9 */ /* 0x000fe20000000800 */
[CC--:B------:R-:W-:Y:S01]  /*54f20*/  LEA R24, P6, R4.reuse, R3.reuse, 0x2 ;  /* 0x0000000304187211 */ /* 0x0c0fe200078c10ff */
[----:B------:R-:W-:Y:S01]  /*54f30*/  IMAD R248, R5, UR4, RZ ;  /* 0x0000000405f87c24 */ /* 0x000fe2000f8e02ff */
[----:B------:R-:W-:Y:S01]  /*54f40*/  LEA R148, P5, R149, R3, 0x2 ;  /* 0x0000000395947211 */ /* 0x000fe200078a10ff */
[----:B------:R-:W-:Y:S01]  /*54f50*/  ULDC UR4, c[0x0][0x248] ;  /* 0x0000920000047ab9 */ /* 0x000fe20000000800 */
[----:B------:R-:W-:-:S02]  /*54f60*/  LEA.HI.X.SX32 R25, R4, R0, 0x2, P6 ;  /* 0x0000000004197211 */ /* 0x000fc400030f16ff */
[----:B------:R-:W-:Y:S01]  /*54f70*/  ISETP.LT.AND P6, PT, R5, UR5, !P0 ;  /* 0x0000000505007c0c */ /* 0x000fe2000c7c1270 */
[----:B------:R-:W-:Y:S01]  /*54f80*/  ULDC UR5, c[0x0][0x248] ;  /* 0x0000920000057ab9 */ /* 0x000fe20000000800 */
[-C--:B------:R-:W-:Y:S02]  /*54f90*/  LEA.HI.X.SX32 R149, R149, R0.reuse, 0x2, P5 ;  /* 0x0000000095957211 */ /* 0x080fe400028f16ff */
[C---:B------:R-:W-:Y:S01]  /*54fa0*/  LEA R4, P4, R248.reuse, R3, 0x2 ;  /* 0x00000003f8047211 */ /* 0x040fe200078810ff */
[----:B------:R-:W-:Y:S03]  /*54fb0*/  @P1 STG.E desc[UR48][R24.64], R249 ;  /* 0x000000f918001986 */ /* 0x000fe6000c101930 */
[----:B------:R-:W-:Y:S01]  /*54fc0*/  LEA.HI.X.SX32 R5, R248, R0, 0x2, P4 ;  /* 0x00000000f8057211 */ /* 0x000fe200020f16ff */
[----:B------:R-:W-:Y:S04]  /*54fd0*/  @P3 STG.E desc[UR48][R150.64], R250 ;  /* 0x000000fa96003986 */ /* 0x000fe8000c101930 */
[----:B------:R1:W-:Y:S01]  /*54fe0*/  @P2 STG.E desc[UR48][R148.64], R251 ;  /* 0x000000fb94002986 */ /* 0x0003e2000c101930 */
[----:B------:R-:W-:-:S02]  /*54ff0*/  LOP3.LUT R252, R2, 0x24, R7, 0xfe, !PT ;  /* 0x0000002402fc7812 */ /* 0x000fc400078efe07 */
[C-C-:B------:R-:W-:Y:S01]  /*55000*/  LOP3.LUT R248, R2.reuse, 0x26, R7.reuse, 0xfe, !PT ;  /* 0x0000002602f87812 */ /* 0x140fe200078efe07 */
[----:B------:R2:W-:Y:S01]  /*55010*/  @P6 STG.E desc[UR48][R4.64], R244 ;  /* 0x000000f404006986 */ /* 0x0005e2000c101930 */
[----:B-1----:R-:W-:-:S03]  /*55020*/  LOP3.LUT R148, R2, 0x22, R7, 0xfe, !PT ;  /* 0x0000002202947812 */ /* 0x002fc600078efe07 */
[----:B------:R-:W-:Y:S01]  /*55030*/  IMAD R149, R248, UR6, RZ ;  /* 0x00000006f8957c24 */ /* 0x000fe2000f8e02ff */
[----:B------:R-:W-:Y:S01]  /*55040*/  ISETP.LT.AND P3, PT, R252, UR9, !P0 ;  /* 0x00000009fc007c0c */ /* 0x000fe2000c761270 */
[C---:B--2---:R-:W-:Y:S01]  /*55050*/  IMAD R5, R148.reuse, UR4, RZ ;  /* 0x0000000494057c24 */ /* 0x044fe2000f8e02ff */
[----:B------:R-:W-:Y:S01]  /*55060*/  ISETP.LT.AND P1, PT, R148, UR8, !P0 ;  /* 0x0000000894007c0c */ /* 0x000fe2000c721270 */
[----:B------:R-:W-:Y:S01]  /*55070*/  IMAD R252, R252, UR5, RZ ;  /* 0x00000005fcfc7c24 */ /* 0x000fe2000f8e02ff */
[----:B------:R-:W-:Y:S01]  /*55080*/  ISETP.LT.AND P2, PT, R248, UR10, !P0 ;  /* 0x0000000af8007c0c */ /* 0x000fe2000c741270 */
[----:B------:R-:W-:Y:S01]  /*55090*/  ULDC UR4, c[0x0][0x22c] ;  /* 0x00008b0000047ab9 */ /* 0x000fe20000000800 */
[CC--:B------:R-:W-:Y:S01]  /*550a0*/  LEA R248, P6, R5.reuse, R3.reuse, 0x2 ;  /* 0x0000000305f87211 */ /* 0x0c0fe200078c10ff */
[----:B------:R-:W-:Y:S01]  /*550b0*/  IMAD R151, R6, UR7, RZ ;  /* 0x0000000706977c24 */ /* 0x000fe2000f8e02ff */
[-C--:B------:R-:W-:Y:S01]  /*550c0*/  LEA R4, P4, R252, R3.reuse, 0x2 ;  /* 0x00000003fc047211 */ /* 0x080fe200078810ff */
[----:B------:R-:W-:Y:S01]  /*550d0*/  ULDC UR8, c[0x0][0x22c] ;  /* 0x00008b0000087ab9 */ /* 0x000fe20000000800 */
[-C--:B------:R-:W-:Y:S01]  /*550e0*/  LEA.HI.X.SX32 R249, R5, R0.reuse, 0x2, P6 ;  /* 0x0000000005f97211 */ /* 0x080fe200030f16ff */
[----:B------:R-:W-:Y:S01]  /*550f0*/  ULDC UR9, c[0x0][0x22c] ;  /* 0x00008b0000097ab9 */ /* 0x000fe20000000800 */
[----:B------:R-:W-:Y:S01]  /*55100*/  ISETP.LT.AND P6, PT, R6, UR4, !P0 ;  /* 0x0000000406007c0c */ /* 0x000fe2000c7c1270 */
[----:B------:R-:W-:Y:S01]  /*55110*/  ULDC UR4, c[0x0][0x248] ;  /* 0x0000920000047ab9 */ /* 0x000fe20000000800 */
[-C--:B------:R-:W-:Y:S01]  /*55120*/  LEA R148, P5, R149, R3.reuse, 0x2 ;  /* 0x0000000395947211 */ /* 0x080fe200078a10ff */
[----:B------:R-:W-:Y:S01]  /*55130*/  ULDC UR5, c[0x0][0x248] ;  /* 0x0000920000057ab9 */ /* 0x000fe20000000800 */
[----:B------:R-:W-:Y:S01]  /*55140*/  LEA.HI.X.SX32 R5, R252, R0, 0x2, P4 ;  /* 0x00000000fc057211 */ /* 0x000fe200020f16ff */
[----:B------:R-:W-:Y:S01]  /*55150*/  ULDC UR6, c[0x0][0x248] ;  /* 0x0000920000067ab9 */ /* 0x000fe20000000800 */
[----:B------:R-:W-:-:S02]  /*55160*/  LEA R150, P4, R151, R3, 0x2 ;  /* 0x0000000397967211 */ /* 0x000fc400078810ff */
[C-C-:B------:R-:W-:Y:S01]  /*55170*/  LOP3.LUT R251, R2.reuse, 0x2a, R7.reuse, 0xfe, !PT ;  /* 0x0000002a02fb7812 */ /* 0x140fe200078efe07 */
[----:B------:R-:W-:Y:S01]  /*55180*/  @P1 STG.E desc[UR48][R248.64], R245 ;  /* 0x000000f5f8001986 */ /* 0x000fe2000c101930 */
[-C--:B------:R-:W-:Y:S01]  /*55190*/  LEA.HI.X.SX32 R149, R149, R0.reuse, 0x2, P5 ;  /* 0x0000000095957211 */ /* 0x080fe200028f16ff */
[----:B------:R-:W-:Y:S01]  /*551a0*/  ULDC UR10, c[0x0][0x22c] ;  /* 0x00008b00000a7ab9 */ /* 0x000fe20000000800 */
[-C--:B------:R-:W-:Y:S01]  /*551b0*/  LEA.HI.X.SX32 R151, R151, R0.reuse, 0x2, P4 ;  /* 0x0000000097977211 */ /* 0x080fe200020f16ff */
[----:B------:R-:W-:Y:S01]  /*551c0*/  ULDC UR7, c[0x0][0x248] ;  /* 0x0000920000077ab9 */ /* 0x000fe20000000800 */
[C-C-:B------:R-:W-:Y:S02]  /*551d0*/  LOP3.LUT R250, R2.reuse, 0x2c, R7.reuse, 0xfe, !PT ;  /* 0x0000002c02fa7812 */ /* 0x140fe400078efe07 */
[C---:B------:R-:W-:Y:S01]  /*551e0*/  ISETP.LT.AND P1, PT, R251.reuse, UR8, !P0 ;  /* 0x00000008fb007c0c */ /* 0x040fe2000c721270 */
[----:B------:R-:W-:Y:S01]  /*551f0*/  IMAD R251, R251, UR4, RZ ;  /* 0x00000004fbfb7c24 */ /* 0x000fe2000f8e02ff */
[----:B------:R1:W-:Y:S01]  /*55200*/  @P3 STG.E desc[UR48][R4.64], R246 ;  /* 0x000000f604003986 */ /* 0x0003e2000c101930 */
[--C-:B------:R-:W-:Y:S01]  /*55210*/  LOP3.LUT R244, R2, 0x2e, R7.reuse, 0xfe, !PT ;  /* 0x0000002e02f47812 */ /* 0x100fe200078efe07 */
[----:B------:R-:W-:Y:S01]  /*55220*/  ULDC UR4, c[0x0][0x22c] ;  /* 0x00008b0000047ab9 */ /* 0x000fe20000000800 */
[----:B------:R-:W-:Y:S01]  /*55230*/  ISETP.LT.AND P3, PT, R250, UR9, !P0 ;  /* 0x00000009fa007c0c */ /* 0x000fe2000c761270 */
[----:B------:R2:W-:Y:S01]  /*55240*/  @P2 STG.E desc[UR48][R148.64], R247 ;  /* 0x000000f794002986 */ /* 0x0005e2000c101930 */
[--C-:B------:R-:W-:Y:S01]  /*55250*/  LOP3.LUT R6, R2, 0x30, R7.reuse, 0xfe, !PT ;  /* 0x0000003002067812 */ /* 0x100fe200078efe07 */
[----:B------:R-:W-:Y:S01]  /*55260*/  IMAD R250, R250, UR5, RZ ;  /* 0x00000005fafa7c24 */ /* 0x000fe2000f8e02ff */
[C---:B------:R-:W-:Y:S01]  /*55270*/  ISETP.LT.AND P2, PT, R244.reuse, UR10, !P0 ;  /* 0x0000000af4007c0c */ /* 0x040fe2000c741270 */
[----:B------:R3:W-:Y:S01]  /*55280*/  @P6 STG.E desc[UR48][R150.64], R240 ;  /* 0x000000f096006986 */ /* 0x0007e2000c101930 */
[----:B------:R-:W-:Y:S01]  /*55290*/  ULDC UR8, c[0x0][0x22c] ;  /* 0x00008b0000087ab9 */ /* 0x000fe20000000800 */
[----:B------:R-:W-:Y:S01]  /*552a0*/  ULDC UR9, c[0x0][0x22c] ;  /* 0x00008b0000097ab9 */ /* 0x000fe20000000800 */
[----:B------:R-:W-:Y:S01]  /*552b0*/  ULDC UR5, c[0x0][0x248] ;  /* 0x0000920000057ab9 */ /* 0x000fe20000000800 */
[----:B-1----:R-:W-:Y:S01]  /*552c0*/  IMAD R5, R244, UR6, RZ ;  /* 0x00000006f4057c24 */ /* 0x002fe2000f8e02ff */
[----:B------:R-:W-:Y:S01]  /*552d0*/  LOP3.LUT R246, R2, 0x34, R7, 0xfe, !PT ;  /* 0x0000003402f67812 */ /* 0x000fe200078efe07 */
[----:B------:R-:W-:Y:S01]  /*552e0*/  ULDC UR6, c[0x0][0x248] ;  /* 0x0000920000067ab9 */ /* 0x000fe20000000800 */
[----:B------:R-:W-:Y:S01]  /*552f0*/  ULDC UR10, c[0x0][0x22c] ;  /* 0x00008b00000a7ab9 */ /* 0x000fe20000000800 */
[CC--:B--2---:R-:W-:Y:S01]  /*55300*/  LEA R148, P6, R251.reuse, R3.reuse, 0x2 ;  /* 0x00000003fb947211 */ /* 0x0c4fe200078c10ff */
[----:B---3--:R-:W-:Y:S01]  /*55310*/  IMAD R240, R6, UR7, RZ ;  /* 0x0000000706f07c24 */ /* 0x008fe2000f8e02ff */
[----:B------:R-:W-:Y:S01]  /*55320*/  LEA R150, P4, R250, R3, 0x2 ;  /* 0x00000003fa967211 */ /* 0x000fe200078810ff */
[----:B------:R-:W-:Y:S01]  /*55330*/  ULDC UR7, c[0x0][0x248] ;  /* 0x0000920000077ab9 */ /* 0x000fe20000000800 */
[----:B------:R-:W-:-:S02]  /*55340*/  LEA.HI.X.SX32 R149, R251, R0, 0x2, P6 ;  /* 0x00000000fb957211 */ /* 0x000fc400030f16ff */
[----:B------:R-:W-:Y:S01]  /*55350*/  ISETP.LT.AND P6, PT, R6, UR4, !P0 ;  /* 0x0000000406007c0c */ /* 0x000fe2000c7c1270 */
[----:B------:R-:W-:Y:S01]  /*55360*/  ULDC UR4, c[0x0][0x248] ;  /* 0x0000920000047ab9 */ /* 0x000fe20000000800 */
[CC--:B------:R-:W-:Y:S02]  /*55370*/  LEA R244, P5, R5.reuse, R3.reuse, 0x2 ;  /* 0x0000000305f47211 */ /* 0x0c0fe400078a10ff */
[-C--:B------:R-:W-:Y:S02]  /*55380*/  LEA.HI.X.SX32 R151, R250, R0.reuse, 0x2, P4 ;  /* 0x00000000fa977211 */ /* 0x080fe400020f16ff */
[----:B------:R-:W-:Y:S02]  /*55390*/  LEA R4, P4, R240, R3, 0x2 ;  /* 0x00000003f0047211 */ /* 0x000fe400078810ff */
[----:B------:R-:W-:Y:S01]  /*553a0*/  LOP3.LUT R247, R2, 0x32, R7, 0xfe, !PT ;  /* 0x0000003202f77812 */ /* 0x000fe200078efe07 */
[----:B------:R1:W-:Y:S01]  /*553b0*/  @P1 STG.E desc[UR48][R148.64], R241 ;  /* 0x000000f194001986 */ /* 0x0003e2000c101930 */
[----:B------:R-:W-:-:S02]  /*553c0*/  LEA.HI.X.SX32 R245, R5, R0, 0x2, P5 ;  /* 0x0000000005f57211 */ /* 0x000fc400028f16ff */
[-C--:B------:R-:W-:Y:S02]  /*553d0*/  LEA.HI.X.SX32 R5, R240, R0.reuse, 0x2, P4 ;  /* 0x00000000f0057211 */ /* 0x080fe400020f16ff */
[C---:B------:R-:W-:Y:S01]  /*553e0*/  ISETP.LT.AND P1, PT, R247.reuse, UR8, !P0 ;  /* 0x00000008f7007c0c */ /* 0x040fe2000c721270 */
[----:B------:R-:W-:Y:S01]  /*553f0*/  IMAD R247, R247, UR4, RZ ;  /* 0x00000004f7f77c24 */ /* 0x000fe2000f8e02ff */
[----:B------:R2:W-:Y:S01]  /*55400*/  @P3 STG.E desc[UR48][R150.64], R242 ;  /* 0x000000f296003986 */ /* 0x0005e2000c101930 */
[--C-:B------:R-:W-:Y:S01]  /*55410*/  LOP3.LUT R240, R2, 0x36, R7.reuse, 0xfe, !PT ;  /* 0x0000003602f07812 */ /* 0x100fe200078efe07 */
[----:B------:R-:W-:Y:S01]  /*55420*/  ULDC UR4, c[0x0][0x22c] ;  /* 0x00008b0000047ab9 */ /* 0x000fe20000000800 */
[----:B------:R-:W-:Y:S01]  /*55430*/  ISETP.LT.AND P3, PT, R246, UR9, !P0 ;  /* 0x00000009f6007c0c */ /* 0x000fe2000c761270 */
[----:B------:R-:W-:Y:S01]  /*55440*/  @P2 STG.E desc[UR48][R244.64], R243 ;  /* 0x000000f3f4002986 */ /* 0x000fe2000c101930 */
[--C-:B------:R-:W-:Y:S01]  /*55450*/  LOP3.LUT R6, R2, 0x38, R7.reuse, 0xfe, !PT ;  /* 0x0000003802067812 */ /* 0x100fe200078efe07 */
[----:B------:R-:W-:Y:S01]  /*55460*/  IMAD R246, R246, UR5, RZ ;  /* 0x00000005f6f67c24 */ /* 0x000fe2000f8e02ff */
[----:B------:R-:W-:Y:S01]  /*55470*/  ISETP.LT.AND P2, PT, R240, UR10, !P0 ;  /* 0x0000000af0007c0c */ /* 0x000fe2000c741270 */
[----:B------:R3:W-:Y:S01]  /*55480*/  @P6 STG.E desc[UR48][R4.64], R236 ;  /* 0x000000ec04006986 */ /* 0x0007e2000c101930 */
[----:B------:R-:W-:Y:S01]  /*55490*/  ULDC UR8, c[0x0][0x22c] ;  /* 0x00008b0000087ab9 */ /* 0x000fe20000000800 */
[----:B------:R-:W-:Y:S01]  /*554a0*/  ULDC UR9, c[0x0][0x22c] ;  /* 0x00008b0000097ab9 */ /* 0x000fe20000000800 */
[-C--:B-1----:R-:W-:Y:S01]  /*554b0*/  LEA R148, P4, R246, R3.reuse, 0x2 ;  /* 0x00000003f6947211 */ /* 0x082fe200078810ff */
[----:B--2---:R-:W-:Y:S01]  /*554c0*/  IMAD R151, R240, UR6, RZ ;  /* 0x00000006f0977c24 */ /* 0x004fe2000f8e02ff */
[----:B------:R-:W-:Y:S01]  /*554d0*/  LOP3.LUT R242, R2, 0x3c, R7, 0xfe, !PT ;  /* 0x0000003c02f27812 */ /* 0x000fe200078efe07 */
[----:B------:R-:W-:Y:S01]  /*554e0*/  ULDC UR5, c[0x0][0x248] ;  /* 0x0000920000057ab9 */ /* 0x000fe20000000800 */
[----:B------:R-:W-:Y:S01]  /*554f0*/  ULDC UR10, c[0x0][0x22c] ;  /* 0x00008b00000a7ab9 */ /* 0x000fe20000000800 */
[-C--:B---3--:R-:W-:Y:S01]  /*55500*/  LEA R4, P6, R247, R3.reuse, 0x2 ;  /* 0x00000003f7047211 */ /* 0x088fe200078c10ff */
[C---:B------:R-:W-:Y:S01]  /*55510*/  IMAD R236, R6.reuse, UR7, RZ ;  /* 0x0000000706ec7c24 */ /* 0x040fe2000f8e02ff */
[----:B------:R-:W-:Y:S01]  /*55520*/  LEA R150, P5, R151, R3, 0x2 ;  /* 0x0000000397967211 */ /* 0x000fe200078a10ff */
[----:B------:R-:W-:Y:S01]  /*55530*/  ULDC UR6, c[0x0][0x248] ;  /* 0x0000920000067ab9 */ /* 0x000fe20000000800 */
[-C--:B------:R-:W-:Y:S01]  /*55540*/  LEA.HI.X.SX32 R5, R247, R0.reuse, 0x2, P6 ;  /* 0x00000000f7057211 */ /* 0x080fe200030f16ff */
[----:B------:R-:W-:Y:S01]  /*55550*/  ULDC UR7, c[0x0][0x248] ;  /* 0x0000920000077ab9 */ /* 0x000fe20000000800 */
[----:B------:R-:W-:Y:S01]  /*55560*/  ISETP.LT.AND P6, PT, R6, UR4, !P0 ;  /* 0x0000000406007c0c */ /* 0x000fe2000c7c1270 */
[----:B------:R-:W-:Y:S01]  /*55570*/  ULDC UR4, c[0x0][0x248] ;  /* 0x0000920000047ab9 */ /* 0x000fe20000000800 */
[----:B------:R-:W-:-:S02]  /*55580*/  LEA.HI.X.SX32 R149, R246, R0, 0x2, P4 ;  /* 0x00000000f6957211 */ /* 0x000fc400020f16ff */
[-C--:B------:R-:W-:Y:S02]  /*55590*/  LEA R240, P4, R236, R3.reuse, 0x2 ;  /* 0x00000003ecf07211 */ /* 0x080fe400078810ff */
[--C-:B------:R-:W-:Y:S01]  /*555a0*/  LOP3.LUT R243, R2, 0x3a, R7.reuse, 0xfe, !PT ;  /* 0x0000003a02f37812 */ /* 0x100fe200078efe07 */
[----:B------:R1:W-:Y:S01]  /*555b0*/  @P1 STG.E desc[UR48][R4.64], R237 ;  /* 0x000000ed04001986 */ /* 0x0003e2000c101930 */
[-C--:B------:R-:W-:Y:S02]  /*555c0*/  LEA.HI.X.SX32 R151, R151, R0.reuse, 0x2, P5 ;  /* 0x0000000097977211 */ /* 0x080fe400028f16ff */
[-C--:B------:R-:W-:Y:S02]  /*555d0*/  LEA.HI.X.SX32 R241, R236, R0.reuse, 0x2, P4 ;  /* 0x00000000ecf17211 */ /* 0x080fe400020f16ff */
        /* <DEDUP_REMOVED lines=9> */
[----:B------:R-:W-:Y:S01]  /*55670*/  ISETP.LT.AND P2, PT, R236, UR10, !P0 ;  /* 0x0000000aec007c0c */ /* 0x000fe2000c741270 */
[----:B------:R4:W-:Y:S01]  /*55680*/  @P6 STG.E desc[UR48][R240.64], R8 ;  /* 0x00000008f0006986 */ /* 0x0009e2000c101930 */
[CC--:B-1----:R-:W-:Y:S01]  /*55690*/  LEA R4, P6, R243.reuse, R3.reuse, 0x2 ;  /* 0x00000003f3047211 */ /* 0x0c2fe200078c10ff */
[----:B------:R-:W-:Y:S01]  /*556a0*/  IMAD R237, R6, UR7, RZ ;  /* 0x0000000706ed7c24 */ /* 0x000fe2000f8e02ff */
[----:B------:R-:W-:Y:S01]  /*556b0*/  ULDC UR8, c[0x0][0x22c] ;  /* 0x00008b0000087ab9 */ /* 0x000fe20000000800 */
[-C--:B--2---:R-:W-:Y:S01]  /*556c0*/  LEA R148, P4, R242, R3.reuse, 0x2 ;  /* 0x00000003f2947211 */ /* 0x084fe200078810ff */
[----:B------:R-:W-:Y:S01]  /*556d0*/  ULDC UR9, c[0x0][0x22c] ;  /* 0x00008b0000097ab9 */ /* 0x000fe20000000800 */
[-C--:B------:R-:W-:Y:S01]  /*556e0*/  LEA.HI.X.SX32 R5, R243, R0.reuse, 0x2, P6 ;  /* 0x00000000f3057211 */ /* 0x080fe200030f16ff */
[----:B------:R-:W-:Y:S01]  /*556f0*/  ULDC UR5, c[0x0][0x248] ;  /* 0x0000920000057ab9 */ /* 0x000fe20000000800 */
[----:B------:R-:W-:Y:S01]  /*55700*/  ISETP.LT.AND P6, PT, R6, UR4, !P0 ;  /* 0x0000000406007c0c */ /* 0x000fe2000c7c1270 */
[----:B------:R-:W-:Y:S01]  /*55710*/  ULDC UR4, c[0x0][0x248] ;  /* 0x0000920000047ab9 */ /* 0x000fe20000000800 */
[----:B---3--:R-:W-:Y:S01]  /*55720*/  LOP3.LUT R239, R2, 0x42, R7, 0xfe, !PT ;  /* 0x0000004202ef7812 */ /* 0x008fe200078efe07 */
[----:B------:R-:W-:Y:S01]  /*55730*/  ULDC UR10, c[0x0][0x22c] ;  /* 0x00008b00000a7ab9 */ /* 0x000fe20000000800 */
[----:B----4-:R-:W-:Y:S01]  /*55740*/  IMAD R8, R236, UR6, RZ ;  /* 0x00000006ec087c24 */ /* 0x010fe2000f8e02ff */
[-C--:B------:R-:W-:Y:S01]  /*55750*/  LEA.HI.X.SX32 R149, R242, R0.reuse, 0x2, P4 ;  /* 0x00000000f2957211 */ /* 0x080fe200020f16ff */
[----:B------:R1:W-:Y:S01]  /*55760*/  @P1 STG.E desc[UR48][R4.64], R9 ;  /* 0x0000000904001986 */ /* 0x0003e2000c101930 */
[CC--:B------:R-:W-:Y:S01]  /*55770*/  LEA R236, P4, R237.reuse, R3.reuse, 0x2 ;  /* 0x00000003edec7211 */ /* 0x0c0fe200078810ff */
[----:B------:R-:W-:Y:S01]  /*55780*/  ULDC UR6, c[0x0][0x248] ;  /* 0x0000920000067ab9 */ /* 0x000fe20000000800 */
[----:B------:R-:W-:Y:S01]  /*55790*/  LEA R150, P5, R8, R3, 0x2 ;  /* 0x0000000308967211 */ /* 0x000fe200078a10ff */
[----:B------:R-:W-:Y:S01]  /*557a0*/  ULDC UR7, c[0x0][0x248] ;  /* 0x0000920000077ab9 */ /* 0x000fe20000000800 */
[----:B------:R-:W-:-:S02]  /*557b0*/  LEA.HI.X.SX32 R237, R237, R0, 0x2, P4 ;  /* 0x00000000eded7211 */ /* 0x000fc400020f16ff */
[-C--:B------:R-:W-:Y:S02]  /*557c0*/  LEA.HI.X.SX32 R151, R8, R0.reuse, 0x2, P5 ;  /* 0x0000000008977211 */ /* 0x080fe400028f16ff */
[C-C-:B------:R-:W-:Y:S02]  /*557d0*/  LOP3.LUT R238, R2.reuse, 0x44, R7.reuse, 0xfe, !PT ;  /* 0x0000004402ee7812 */ /* 0x140fe400078efe07 */
[C---:B------:R-:W-:Y:S01]  /*557e0*/  ISETP.LT.AND P1, PT, R239.reuse, UR8, !P0 ;  /* 0x00000008ef007c0c */ /* 0x040fe2000c721270 */
[----:B------:R-:W-:Y:S01]  /*557f0*/  IMAD R239, R239, UR4, RZ ;  /* 0x00000004efef7c24 */ /* 0x000fe2000f8e02ff */
[----:B------:R-:W-:Y:S01]  /*55800*/  @P3 STG.E desc[UR48][R148.64], R10 ;  /* 0x0000000a94003986 */ /* 0x000fe2000c101930 */
[--C-:B------:R-:W-:Y:S01]  /*55810*/  LOP3.LUT R8, R2, 0x46, R7.reuse, 0xfe, !PT ;  /* 0x0000004602087812 */ /* 0x100fe200078efe07 */
[----:B------:R-:W-:Y:S01]  /*55820*/  ULDC UR4, c[0x0][0x22c] ;  /* 0x00008b0000047ab9 */ /* 0x000fe20000000800 */
[----:B------:R-:W-:Y:S01]  /*55830*/  ISETP.LT.AND P3, PT, R238, UR9, !P0 ;  /* 0x00000009ee007c0c */ /* 0x000fe2000c761270 */
[----:B------:R2:W-:Y:S01]  /*55840*/  @P2 STG.E desc[UR48][R150.64], R11 ;  /* 0x0000000b96002986 */ /* 0x0005e2000c101930 */
[----:B------:R-:W-:Y:S01]  /*55850*/  LOP3.LUT R6, R2, 0x48, R7, 0xfe, !PT ;  /* 0x0000004802067812 */ /* 0x000fe200078efe07 */
[----:B------:R-:W-:Y:S01]  /*55860*/  IMAD R238, R238, UR5, RZ ;  /* 0x00000005eeee7c24 */ /* 0x000fe2000f8e02ff */
[C---:B------:R-:W-:Y:S01]  /*55870*/  ISETP.LT.AND P2, PT, R8.reuse, UR10, !P0 ;  /* 0x0000000a08007c0c */ /* 0x040fe2000c741270 */
[----:B------:R3:W-:Y:S01]  /*55880*/  @P6 STG.E desc[UR48][R236.64], R12 ;  /* 0x0000000cec006986 */ /* 0x0007e2000c101930 */
[CC--:B-1----:R-:W-:Y:S01]  /*55890*/  LEA R4, P6, R239.reuse, R3.reuse, 0x2 ;  /* 0x00000003ef047211 */ /* 0x0c2fe200078c10ff */
[----:B------:R-:W-:Y:S01]  /*558a0*/  ULDC UR8, c[0x0][0x22c] ;  /* 0x00008b0000087ab9 */ /* 0x000fe20000000800 */
[----:B------:R-:W-:Y:S01]  /*558b0*/  ULDC UR9, c[0x0][0x22c] ;  /* 0x00008b0000097ab9 */ /* 0x000fe20000000800 */
[----:B------:R-:W-:Y:S01]  /*558c0*/  ULDC UR5, c[0x0][0x248] ;  /* 0x0000920000057ab9 */ /* 0x000fe20000000800 */
[----:B------:R-:W-:Y:S01]  /*558d0*/  LEA.HI.X.SX32 R5, R239, R0, 0x2, P6 ;  /* 0x00000000ef057211 */ /* 0x000fe200030f16ff */
[----:B------:R-:W-:Y:S01]  /*558e0*/  ULDC UR10, c[0x0][0x22c] ;  /* 0x00008b00000a7ab9 */ /* 0x000fe20000000800 */
[----:B--2---:R-:W-:Y:S01]  /*558f0*/  IMAD R11, R8, UR6, RZ ;  /* 0x00000006080b7c24 */ /* 0x004fe2000f8e02ff */
[----:B------:R-:W-:-:S02]  /*55900*/  LEA R8, P4, R238, R3, 0x2 ;  /* 0x00000003ee087211 */ /* 0x000fc400078810ff */
[C---:B------:R-:W-:Y:S01]  /*55910*/  ISETP.LT.AND P6, PT, R6.reuse, UR4, !P0 ;  /* 0x0000000406007c0c */ /* 0x040fe2000c7c1270 */
[----:B---3--:R-:W-:Y:S01]  /*55920*/  IMAD R12, R6, UR7, RZ ;  /* 0x00000007060c7c24 */ /* 0x008fe2000f8e02ff */
[CC--:B------:R-:W-:Y:S02]  /*55930*/  LEA R10, P5, R11.reuse, R3.reuse, 0x2 ;  /* 0x000000030b0a7211 */ /* 0x0c0fe400078a10ff */
[----:B------:R-:W-:Y:S01]  /*55940*/  LOP3.LUT R151, R2, 0x4a, R7, 0xfe, !PT ;  /* 0x0000004a02977812 */ /* 0x000fe200078efe07 */
[----:B------:R1:W-:Y:S01]  /*55950*/  @P1 STG.E desc[UR48][R4.64], R13 ;  /* 0x0000000d04001986 */ /* 0x0003e2000c101930 */
[-C--:B------:R-:W-:Y:S01]  /*55960*/  LEA.HI.X.SX32 R9, R238, R0.reuse, 0x2, P4 ;  /* 0x00000000ee097211 */ /* 0x080fe200020f16ff */
[----:B------:R-:W-:Y:S01]  /*55970*/  ULDC UR4, c[0x0][0x248] ;  /* 0x0000920000047ab9 */ /* 0x000fe20000000800 */
[C---:B------:R-:W-:Y:S01]  /*55980*/  LEA R148, P4, R12.reuse, R3, 0x2 ;  /* 0x000000030c947211 */ /* 0x040fe200078810ff */
[----:B------:R-:W-:Y:S01]  /*55990*/  ULDC UR6, c[0x0][0x248] ;  /* 0x0000920000067ab9 */ /* 0x000fe20000000800 */
[-C--:B------:R-:W-:Y:S01]  /*559a0*/  LEA.HI.X.SX32 R11, R11, R0.reuse, 0x2, P5 ;  /* 0x000000000b0b7211 */ /* 0x080fe200028f16ff */
[----:B------:R-:W-:Y:S01]  /*559b0*/  ULDC UR7, c[0x0][0x248] ;  /* 0x0000920000077ab9 */ /* 0x000fe20000000800 */
[----:B------:R-:W-:-:S02]  /*559c0*/  LEA.HI.X.SX32 R149, R12, R0, 0x2, P4 ;  /* 0x000000000c957211 */ /* 0x000fc400020f16ff */
        /* <DEDUP_REMOVED lines=8> */
[----:B------:R-:W-:Y:S01]  /*55a50*/  LOP3.LUT R6, R2, 0x50, R7, 0xfe, !PT ;  /* 0x0000005002067812 */ /* 0x000fe200078efe07 */
        /* <DEDUP_REMOVED lines=10> */
[----:B---3--:R-:W-:Y:S01]  /*55b00*/  IMAD R11, R12, UR6, RZ ;  /* 0x000000060c0b7c24 */ /* 0x008fe2000f8e02ff */
[----:B------:R-:W-:Y:S01]  /*55b10*/  ISETP.LT.AND P6, PT, R6, UR4, !P0 ;  /* 0x0000000406007c0c */ /* 0x000fe2000c7c1270 */
[----:B------:R-:W-:Y:S01]  /*55b20*/  ULDC UR4, c[0x0][0x248] ;  /* 0x0000920000047ab9 */ /* 0x000fe20000000800 */
[----:B------:R-:W-:Y:S01]  /*55b30*/  LEA.HI.X.SX32 R9, R150, R0, 0x2, P4 ;  /* 0x0000000096097211 */ /* 0x000fe200020f16ff */
[----:B------:R-:W-:Y:S01]  /*55b40*/  ULDC UR10, c[0x0][0x22c] ;  /* 0x00008b00000a7ab9 */ /* 0x000fe20000000800 */
[----:B------:R-:W-:-:S02]  /*55b50*/  LEA R10, P5, R11, R3, 0x2 ;  /* 0x000000030b0a7211 */ /* 0x000fc400078a10ff */
[C-C-:B----4-:R-:W-:Y:S01]  /*55b60*/  LOP3.LUT R16, R2.reuse, 0x52, R7.reuse, 0xfe, !PT ;  /* 0x0000005202107812 */ /* 0x150fe200078efe07 */
[----:B------:R1:W-:Y:S01]  /*55b70*/  @P1 STG.E desc[UR48][R4.64], R17 ;  /* 0x0000001104001986 */ /* 0x0003e2000c101930 */
[-C--:B------:R-:W-:Y:S01]  /*55b80*/  LEA R12, P4, R13, R3.reuse, 0x2 ;  /* 0x000000030d0c7211 */ /* 0x080fe200078810ff */
[----:B------:R-:W-:Y:S01]  /*55b90*/  ULDC UR6, c[0x0][0x248] ;  /* 0x0000920000067ab9 */ /* 0x000fe20000000800 */
[-C--:B------:R-:W-:Y:S01]  /*55ba0*/  LEA.HI.X.SX32 R11, R11, R0.reuse, 0x2, P5 ;  /* 0x000000000b0b7211 */ /* 0x080fe200028f16ff */
[----:B------:R-:W-:Y:S01]  /*55bb0*/  ULDC UR7, c[0x0][0x248] ;  /* 0x0000920000077ab9 */ /* 0x000fe20000000800 */
[-C--:B------:R-:W-:Y:S02]  /*55bc0*/  LEA.HI.X.SX32 R13, R13, R0.reuse, 0x2, P4 ;  /* 0x000000000d0d7211 */ /* 0x080fe400020f16ff */
[--C-:B------:R-:W-:Y:S02]  /*55bd0*/  LOP3.LUT R15, R2, 0x54, R7.reuse, 0xfe, !PT ;  /* 0x00000054020f7812 */ /* 0x100fe400078efe07 */
[C---:B------:R-:W-:Y:S01]  /*55be0*/  ISETP.LT.AND P1, PT, R16.reuse, UR8, !P0 ;  /* 0x0000000810007c0c */ /* 0x040fe2000c721270 */
[----:B------:R-:W-:Y:S01]  /*55bf0*/  IMAD R16, R16, UR4, RZ ;  /* 0x0000000410107c24 */ /* 0x000fe2000f8e02ff */
[----:B------:R2:W-:Y:S01]  /*55c00*/  @P3 STG.E desc[UR48][R8.64], R18 ;  /* 0x0000001208003986 */ /* 0x0005e2000c101930 */
[C-C-:B------:R-:W-:Y:S01]  /*55c10*/  LOP3.LUT R14, R2.reuse, 0x56, R7.reuse, 0xfe, !PT ;  /* 0x00000056020e7812 */ /* 0x140fe200078efe07 */
[----:B------:R-:W-:Y:S01]  /*55c20*/  ULDC UR4, c[0x0][0x22c] ;  /* 0x00008b0000047ab9 */ /* 0x000fe20000000800 */
[C---:B------:R-:W-:Y:S01]  /*55c30*/  ISETP.LT.AND P3, PT, R15.reuse, UR9, !P0 ;  /* 0x000000090f007c0c */ /* 0x040fe2000c761270 */
[----:B------:R-:W-:Y:S01]  /*55c40*/  @P2 STG.E desc[UR48][R10.64], R19 ;  /* 0x000000130a002986 */ /* 0x000fe2000c101930 */
[----:B------:R-:W-:Y:S01]  /*55c50*/  LOP3.LUT R6, R2, 0x58, R7, 0xfe, !PT ;  /* 0x0000005802067812 */ /* 0x000fe200078efe07 */
[----:B------:R-:W-:Y:S01]  /*55c60*/  IMAD R15, R15, UR5, RZ ;  /* 0x000000050f0f7c24 */ /* 0x000fe2000f8e02ff */
[----:B------:R-:W-:Y:S01]  /*55c70*/  ISETP.LT.AND P2, PT, R14, UR10, !P0 ;  /* 0x0000000a0e007c0c */ /* 0x000fe2000c741270 */
[----:B------:R3:W-:Y:S01]  /*55c80*/  @P6 STG.E desc[UR48][R12.64], R20 ;  /* 0x000000140c006986 */ /* 0x0007e2000c101930 */
[-C--:B-1----:R-:W-:Y:S01]  /*55c90*/  LEA R4, P6, R16, R3.reuse, 0x2 ;  /* 0x0000000310047211 */ /* 0x082fe200078c10ff */
[----:B------:R-:W-:Y:S01]  /*55ca0*/  IMAD R14, R14, UR6, RZ ;  /* 0x000000060e0e7c24 */ /* 0x000fe2000f8e02ff */
[----:B------:R-:W-:Y:S01]  /*55cb0*/  ULDC UR8, c[0x0][0x22c] ;  /* 0x00008b0000087ab9 */ /* 0x000fe20000000800 */
[CC--:B--2---:R-:W-:Y:S01]  /*55cc0*/  LEA R8, P4, R15.reuse, R3.reuse, 0x2 ;  /* 0x000000030f087211 */ /* 0x0c4fe200078810ff */
[----:B------:R-:W-:Y:S01]  /*55cd0*/  ULDC UR9, c[0x0][0x22c] ;  /* 0x00008b0000097ab9 */ /* 0x000fe20000000800 */
[-C--:B------:R-:W-:Y:S01]  /*55ce0*/  LEA.HI.X.SX32 R5, R16, R0.reuse, 0x2, P6 ;  /* 0x0000000010057211 */ /* 0x080fe200030f16ff */
[----:B------:R-:W-:Y:S01]  /*55cf0*/  ULDC UR5, c[0x0][0x248] ;  /* 0x0000920000057ab9 */ /* 0x000fe20000000800 */
[C---:B------:R-:W-:Y:S01]  /*55d00*/  ISETP.LT.AND P6, PT, R6.reuse, UR4, !P0 ;  /* 0x0000000406007c0c */ /* 0x040fe2000c7c1270 */
[----:B------:R-:W-:Y:S01]  /*55d10*/  ULDC UR4, c[0x0][0x248] ;  /* 0x0000920000047ab9 */ /* 0x000fe20000000800 */
[----:B------:R-:W-:Y:S01]  /*55d20*/  ULDC UR10, c[0x0][0x22c] ;  /* 0x00008b00000a7ab9 */ /* 0x000fe20000000800 */
[----:B---3--:R-:W-:Y:S01]  /*55d30*/  IMAD R13, R6, UR7, RZ ;  /* 0x00000007060d7c24 */ /* 0x008fe2000f8e02ff */
[----:B------:R-:W-:Y:S01]  /*55d40*/  LEA R10, P5, R14, R3, 0x2 ;  /* 0x000000030e0a7211 */ /* 0x000fe200078a10ff */
[----:B------:R-:W-:Y:S01]  /*55d50*/  ULDC UR6, c[0x0][0x248] ;  /* 0x0000920000067ab9 */ /* 0x000fe20000000800 */
[----:B------:R-:W-:-:S02]  /*55d60*/  LEA.HI.X.SX32 R9, R15, R0, 0x2, P4 ;  /* 0x000000000f097211 */ /* 0x000fc400020f16ff */
[C-C-:B------:R-:W-:Y:S01]  /*55d70*/  LOP3.LUT R16, R2.reuse, 0x5a, R7.reuse, 0xfe, !PT ;  /* 0x0000005a02107812 */ /* 0x140fe200078efe07 */
[----:B------:R1:W-:Y:S01]  /*55d80*/  @P1 STG.E desc[UR48][R4.64], R21 ;  /* 0x0000001504001986 */ /* 0x0003e2000c101930 */
[CC--:B------:R-:W-:Y:S01]  /*55d90*/  LEA R12, P4, R13.reuse, R3.reuse, 0x2 ;  /* 0x000000030d0c7211 */ /* 0x0c0fe200078810ff */
[----:B------:R-:W-:Y:S01]  /*55da0*/  ULDC UR7, c[0x0][0x248] ;  /* 0x0000920000077ab9 */ /* 0x000fe20000000800 */
[--C-:B------:R-:W-:Y:S01]  /*55db0*/  LOP3.LUT R15, R2, 0x5c, R7.reuse, 0xfe, !PT ;  /* 0x0000005c020f7812 */ /* 0x100fe200078efe07 */
[----:B------:R2:W-:Y:S01]  /*55dc0*/  @P3 STG.E desc[UR48][R8.64], R22 ;  /* 0x0000001608003986 */ /* 0x0005e2000c101930 */
[-C--:B------:R-:W-:Y:S02]  /*55dd0*/  LEA.HI.X.SX32 R11, R14, R0.reuse, 0x2, P5 ;  /* 0x000000000e0b7211 */ /* 0x080fe400028f16ff */
[-C--:B------:R-:W-:Y:S02]  /*55de0*/  LEA.HI.X.SX32 R13, R13, R0.reuse, 0x2, P4 ;  /* 0x000000000d0d7211 */ /* 0x080fe400020f16ff */
[C---:B------:R-:W-:Y:S01]  /*55df0*/  ISETP.LT.AND P1, PT, R16.reuse, UR8, !P0 ;  /* 0x0000000810007c0c */ /* 0x040fe2000c721270 */
[----:B------:R-:W-:Y:S01]  /*55e00*/  IMAD R16, R16, UR4, RZ ;  /* 0x0000000410107c24 */ /* 0x000fe2000f8e02ff */
[C---:B------:R-:W-:Y:S01]  /*55e10*/  ISETP.LT.AND P3, PT, R15.reuse, UR9, !P0 ;  /* 0x000000090f007c0c */ /* 0x040fe2000c761270 */
[----:B------:R-:W-:Y:S01]  /*55e20*/  IMAD R15, R15, UR5, RZ ;  /* 0x000000050f0f7c24 */ /* 0x000fe2000f8e02ff */
[----:B------:R-:W-:Y:S01]  /*55e30*/  @P2 STG.E desc[UR48][R10.64], R23 ;  /* 0x000000170a002986 */ /* 0x000fe2000c101930 */
[C-C-:B------:R-:W-:Y:S01]  /*55e40*/  LOP3.LUT R14, R2.reuse, 0x5e, R7.reuse, 0xfe, !PT ;  /* 0x0000005e020e7812 */ /* 0x140fe200078efe07 */
[----:B------:R-:W-:Y:S01]  /*55e50*/  ULDC UR4, c[0x0][0x22c] ;  /* 0x00008b0000047ab9 */ /* 0x000fe20000000800 */
[--C-:B------:R-:W-:Y:S01]  /*55e60*/  LOP3.LUT R6, R2, 0x60, R7.reuse, 0xfe, !PT ;  /* 0x0000006002067812 */ /* 0x100fe200078efe07 */
[----:B------:R3:W-:Y:S01]  /*55e70*/  @P6 STG.E desc[UR48][R12.64], R152 ;  /* 0x000000980c006986 */ /* 0x0007e2000c101930 */
[-C--:B-1----:R-:W-:Y:S01]  /*55e80*/  LEA R4, P6, R16, R3.reuse, 0x2 ;  /* 0x0000000310047211 */ /* 0x082fe200078c10ff */
[----:B------:R-:W-:Y:S01]  /*55e90*/  ULDC UR9, c[0x0][0x22c] ;  /* 0x00008b0000097ab9 */ /* 0x000fe20000000800 */
[CC--:B--2---:R-:W-:Y:S01]  /*55ea0*/  LEA R8, P4, R15.reuse, R3.reuse, 0x2 ;  /* 0x000000030f087211 */ /* 0x0c4fe200078810ff */
[----:B------:R-:W-:Y:S01]  /*55eb0*/  ULDC UR5, c[0x0][0x248] ;  /* 0x0000920000057ab9 */ /* 0x000fe20000000800 */
[C---:B------:R-:W-:Y:S01]  /*55ec0*/  ISETP.LT.AND P2, PT, R14.reuse, UR10, !P0 ;  /* 0x0000000a0e007c0c */ /* 0x040fe2000c741270 */
[----:B------:R-:W-:Y:S01]  /*55ed0*/  IMAD R14, R14, UR6, RZ ;  /* 0x000000060e0e7c24 */ /* 0x000fe2000f8e02ff */
[-C--:B------:R-:W-:Y:S01]  /*55ee0*/  LEA.HI.X.SX32 R5, R16, R0.reuse, 0x2, P6 ;  /* 0x0000000010057211 */ /* 0x080fe200030f16ff */
[----:B------:R-:W-:Y:S01]  /*55ef0*/  ULDC UR8, c[0x0][0x22c] ;  /* 0x00008b0000087ab9 */ /* 0x000fe20000000800 */
[-C--:B------:R-:W-:Y:S01]  /*55f00*/  LEA.HI.X.SX32 R9, R15, R0.reuse, 0x2, P4 ;  /* 0x000000000f097211 */ /* 0x080fe200020f16ff */
[----:B------:R-:W-:Y:S01]  /*55f10*/  ULDC UR10, c[0x0][0x22c] ;  /* 0x00008b00000a7ab9 */ /* 0x000fe20000000800 */
[C---:B------:R-:W-:Y:S01]  /*55f20*/  ISETP.LT.AND P6, PT, R6.reuse, UR4, !P0 ;  /* 0x0000000406007c0c */ /* 0x040fe2000c7c1270 */
[----:B---3--:R-:W-:Y:S01]  /*55f30*/  IMAD R13, R6, UR7, RZ ;  /* 0x00000007060d7c24 */ /* 0x008fe2000f8e02ff */
[C-C-:B------:R-:W-:Y:S01]  /*55f40*/  LOP3.LUT R149, R2.reuse, 0x64, R7.reuse, 0xfe, !PT ;  /* 0x0000006402957812 */ /* 0x140fe200078efe07 */
[----:B------:R1:W-:Y:S01]  /*55f50*/  @P1 STG.E desc[UR48][R4.64], R153 ;  /* 0x0000009904001986 */ /* 0x0003e2000c101930 */
[--C-:B------:R-:W-:Y:S01]  /*55f60*/  LOP3.LUT R22, R2, 0x1ec, R7.reuse, 0xfe, !PT ;  /* 0x000001ec02167812 */ /* 0x100fe200078efe07 */
[----:B------:R-:W-:Y:S01]  /*55f70*/  ULDC UR4, c[0x0][0x248] ;  /* 0x0000920000047ab9 */ /* 0x000fe20000000800 */
[-C--:B------:R-:W-:Y:S01]  /*55f80*/  LEA R10, P5, R14, R3.reuse, 0x2 ;  /* 0x000000030e0a7211 */ /* 0x080fe200078a10ff */
[----:B------:R-:W-:Y:S01]  /*55f90*/  @P3 STG.E desc[UR48][R8.64], R154 ;  /* 0x0000009a08003986 */ /* 0x000fe2000c101930 */
[-C--:B------:R-:W-:Y:S01]  /*55fa0*/  LEA R12, P4, R13, R3.reuse, 0x2 ;  /* 0x000000030d0c7211 */ /* 0x080fe200078810ff */
[----:B------:R-:W-:Y:S01]  /*55fb0*/  ULDC UR7, c[0x0][0x248] ;  /* 0x0000920000077ab9 */ /* 0x000fe20000000800 */
[--C-:B------:R-:W-:Y:S01]  /*55fc0*/  LOP3.LUT R23, R2, 0x62, R7.reuse, 0xfe, !PT ;  /* 0x0000006202177812 */ /* 0x100fe200078efe07 */
[----:B------:R-:W-:Y:S01]  /*55fd0*/  ULDC UR6, c[0x0][0x248] ;  /* 0x0000920000067ab9 */ /* 0x000fe20000000800 */
[C---:B------:R-:W-:Y:S01]  /*55fe0*/  ISETP.LT.AND P3, PT, R149.reuse, UR9, !P0 ;  /* 0x0000000995007c0c */ /* 0x040fe2000c761270 */
[----:B------:R-:W-:Y:S01]  /*55ff0*/  IMAD R149, R149, UR5, RZ ;  /* 0x0000000595957c24 */ /* 0x000fe2000f8e02ff */
[-C--:B------:R-:W-:Y:S01]  /*56000*/  LEA.HI.X.SX32 R11, R14, R0.reuse, 0x2, P5 ;  /* 0x000000000e0b7211 */ /* 0x080fe200028f16ff */
[----:B------:R2:W-:Y:S01]  /*56010*/  STL [R1+0x278], R22 ;  /* 0x0002781601007387 */ /* 0x0005e20000100800 */
[C-C-:B-1----:R-:W-:Y:S01]  /*56020*/  LOP3.LUT R153, R2.reuse, 0x68, R7.reuse, 0xfe, !PT ;  /* 0x0000006802997812 */ /* 0x142fe200078efe07 */
[----:B------:R-:W-:Y:S01]  /*56030*/  ULDC UR5, c[0x0][0x248] ;  /* 0x0000920000057ab9 */ /* 0x000fe20000000800 */
[-C--:B------:R-:W-:Y:S01]  /*56040*/  LEA.HI.X.SX32 R13, R13, R0.reuse, 0x2, P4 ;  /* 0x000000000d0d7211 */ /* 0x080fe200020f16ff */
[----:B------:R-:W-:Y:S01]  /*56050*/  ULDC UR9, c[0x0][0x22c] ;  /* 0x00008b0000097ab9 */ /* 0x000fe20000000800 */
[C---:B------:R-:W-:Y:S01]  /*56060*/  ISETP.LT.AND P1, PT, R23.reuse, UR8, !P0 ;  /* 0x0000000817007c0c */ /* 0x040fe2000c721270 */
[----:B------:R-:W-:Y:S01]  /*56070*/  IMAD R23, R23, UR4, RZ ;  /* 0x0000000417177c24 */ /* 0x000fe2000f8e02ff */
[C-C-:B------:R-:W-:Y:S01]  /*56080*/  LOP3.LUT R151, R2.reuse, 0x66, R7.reuse, 0xfe, !PT ;  /* 0x0000006602977812 */ /* 0x140fe200078efe07 */
[----:B------:R-:W-:Y:S01]  /*56090*/  @P2 STG.E desc[UR48][R10.64], R155 ;  /* 0x0000009b0a002986 */ /* 0x000fe2000c101930 */
[C-C-:B--2---:R-:W-:Y:S01]  /*560a0*/  LOP3.LUT R22, R2.reuse, 0x1f8, R7.reuse, 0xfe, !PT ;  /* 0x000001f802167812 */ /* 0x144fe200078efe07 */
[----:B------:R-:W-:Y:S01]  /*560b0*/  ULDC UR4, c[0x0][0x248] ;  /* 0x0000920000047ab9 */ /* 0x000fe20000000800 */
[C---:B------:R-:W-:Y:S01]  /*560c0*/  ISETP.LT.AND P4, PT, R153.reuse, UR11, !P0 ;  /* 0x0000000b99007c0c */ /* 0x040fe2000c781270 */
[----:B------:R-:W-:Y:S01]  /*560d0*/  IMAD R153, R153, UR7, RZ ;  /* 0x0000000799997c24 */ /* 0x000fe2000f8e02ff */
[-C--:B------:R-:W-:Y:S01]  /*560e0*/  LEA R148, P5, R149, R3.reuse, 0x2 ;  /* 0x0000000395947211 */ /* 0x080fe200078a10ff */
[----:B------:R-:W-:Y:S01]  /*560f0*/  @P6 STG.E desc[UR48][R12.64], R156 ;  /* 0x0000009c0c006986 */ /* 0x000fe2000c101930 */
[C---:B------:R-:W-:Y:S01]  /*56100*/  ISETP.LT.AND P2, PT, R151.reuse, UR10, !P0 ;  /* 0x0000000a97007c0c */ /* 0x040fe2000c741270 */
[----:B------:R-:W-:Y:S01]  /*56110*/  IMAD R151, R151, UR6, RZ ;  /* 0x0000000697977c24 */ /* 0x000fe2000f8e02ff */
[C-C-:B------:R-:W-:Y:S01]  /*56120*/  LOP3.LUT R249, R2.reuse, 0x6a, R7.reuse, 0xfe, !PT ;  /* 0x0000006a02f97812 */ /* 0x140fe200078efe07 */
[----:B------:R1:W-:Y:S01]  /*56130*/  STL [R1+0x290], R22 ;  /* 0x0002901601007387 */ /* 0x0003e20000100800 */
[----:B------:R-:W-:Y:S01]  /*56140*/  LEA.HI.X.SX32 R149, R149, R0, 0x2, P5 ;  /* 0x0000000095957211 */ /* 0x000fe200028f16ff */
[----:B------:R-:W-:Y:S01]  /*56150*/  ULDC UR6, c[0x0][0x22c] ;  /* 0x00008b0000067ab9 */ /* 0x000fe20000000800 */
[-C--:B------:R-:W-:Y:S01]  /*56160*/  LEA R152, P5, R153, R3.reuse, 0x2 ;  /* 0x0000000399987211 */ /* 0x080fe200078a10ff */
[----:B------:R-:W-:Y:S01]  /*56170*/  ULDC UR7, c[0x0][0x22c] ;  /* 0x00008b0000077ab9 */ /* 0x000fe20000000800 */
[----:B------:R-:W-:Y:S01]  /*56180*/  LOP3.LUT R248, R2, 0x6c, R7, 0xfe, !PT ;  /* 0x0000006c02f87812 */ /* 0x000fe200078efe07 */
[----:B------:R-:W-:Y:S01]  /*56190*/  ULDC UR8, c[0x0][0x22c] ;  /* 0x00008b0000087ab9 */ /* 0x000fe20000000800 */
[----:B-1----:R-:W-:-:S02]  /*561a0*/  LEA R22, P6, R23, R3, 0x2 ;  /* 0x0000000317167211 */ /* 0x002fc400078c10ff */
[-C--:B------:R-:W-:Y:S02]  /*561b0*/  LEA.HI.X.SX32 R153, R153, R0.reuse, 0x2, P5 ;  /* 0x0000000099997211 */ /* 0x080fe400028f16ff */
[-C--:B------:R-:W-:Y:S02]  /*561c0*/  LEA.HI.X.SX32 R23, R23, R0.reuse, 0x2, P6 ;  /* 0x0000000017177211 */ /* 0x080fe400030f16ff */
[----:B------:R-:W-:Y:S02]  /*561d0*/  LEA R150, P6, R151, R3, 0x2 ;  /* 0x0000000397967211 */ /* 0x000fe400078c10ff */
[C---:B------:R-:W-:Y:S01]  /*561e0*/  ISETP.LT.AND P5, PT, R249.reuse, UR6, !P0 ;  /* 0x00000006f9007c0c */ /* 0x040fe2000c7a1270 */
[----:B------:R-:W-:Y:S01]  /*561f0*/  IMAD R249, R249, UR4, RZ ;  /* 0x00000004f9f97c24 */ /* 0x000fe2000f8e02ff */
[----:B------:R-:W-:Y:S01]  /*56200*/  LEA.HI.X.SX32 R151, R151, R0, 0x2, P6 ;  /* 0x0000000097977211 */ /* 0x000fe200030f16ff */
[----:B------:R-:W-:Y:S01]  /*56210*/  @P1 STG.E desc[UR48][R22.64], R157 ;  /* 0x0000009d16001986 */ /* 0x000fe2000c101930 */
[C-C-:B------:R-:W-:Y:S01]  /*56220*/  LOP3.LUT R247, R2.reuse, 0x70, R7.reuse, 0xfe, !PT ;  /* 0x0000007002f77812 */ /* 0x140fe200078efe07 */
[----:B------:R-:W-:Y:S01]  /*56230*/  ULDC UR6, c[0x0][0x248] ;  /* 0x0000920000067ab9 */ /* 0x000fe20000000800 */
[----:B------:R-:W-:Y:S01]  /*56240*/  LOP3.LUT R246, R2, 0x6e, R7, 0xfe, !PT ;  /* 0x0000006e02f67812 */ /* 0x000fe200078efe07 */
[----:B------:R1:W-:Y:S01]  /*56250*/  @P3 STG.E desc[UR48][R148.64], R158 ;  /* 0x0000009e94003986 */ /* 0x0003e2000c101930 */
[----:B------:R-:W-:-:S03]  /*56260*/  ULDC UR4, c[0x0][0x248] ;  /* 0x0000920000047ab9 */ /* 0x000fc60000000800 */
[----:B------:R2:W-:Y:S01]  /*56270*/  @P2 STG.E desc[UR48][R150.64], R159 ;  /* 0x0000009f96002986 */ /* 0x0005e2000c101930 */
[C---:B------:R-:W-:Y:S01]  /*56280*/  ISETP.LT.AND P2, PT, R248.reuse, UR7, !P0 ;  /* 0x00000007f8007c0c */ /* 0x040fe2000c741270 */
[----:B------:R-:W-:Y:S01]  /*56290*/  IMAD R248, R248, UR5, RZ ;  /* 0x00000005f8f87c24 */ /* 0x000fe2000f8e02ff */
[C---:B------:R-:W-:Y:S01]  /*562a0*/  ISETP.LT.AND P3, PT, R246.reuse, UR8, !P0 ;  /* 0x00000008f6007c0c */ /* 0x040fe2000c761270 */
[----:B------:R3:W-:Y:S01]  /*562b0*/  @P4 STG.E desc[UR48][R152.64], R160 ;  /* 0x000000a098004986 */ /* 0x0007e2000c101930 */
[-C--:B-1----:R-:W-:Y:S01]  /*562c0*/  LEA R148, P1, R249, R3.reuse, 0x2 ;  /* 0x00000003f9947211 */ /* 0x082fe200078210ff */
[----:B------:R-:W-:Y:S01]  /*562d0*/  IMAD R246, R246, UR4, RZ ;  /* 0x00000004f6f67c24 */ /* 0x000fe2000f8e02ff */
[C---:B------:R-:W-:Y:S01]  /*562e0*/  ISETP.LT.AND P4, PT, R247.reuse, UR9, !P0 ;  /* 0x00000009f7007c0c */ /* 0x040fe2000c781270 */
[----:B------:R-:W-:Y:S01]  /*562f0*/  IMAD R247, R247, UR6, RZ ;  /* 0x00000006f7f77c24 */ /* 0x000fe2000f8e02ff */
[-C--:B------:R-:W-:Y:S01]  /*56300*/  LEA.HI.X.SX32 R149, R249, R0.reuse, 0x2, P1 ;  /* 0x00000000f9957211 */ /* 0x080fe200008f16ff */
[----:B------:R-:W-:Y:S01]  /*56310*/  ULDC UR4, c[0x0][0x22c] ;  /* 0x00008b0000047ab9 */ /* 0x000fe20000000800 */
[-C--:B------:R-:W-:Y:S01]  /*56320*/  LEA R22, P1, R248, R3.reuse, 0x2 ;  /* 0x00000003f8167211 */ /* 0x080fe200078210ff */
[----:B------:R-:W-:Y:S01]  /*56330*/  ULDC UR5, c[0x0][0x22c] ;  /* 0x00008b0000057ab9 */ /* 0x000fe20000000800 */
[C-C-:B------:R-:W-:Y:S01]  /*56340*/  LOP3.LUT R242, R2.reuse, 0x1fe, R7.reuse, 0xfe, !PT ;  /* 0x000001fe02f27812 */ /* 0x140fe200078efe07 */
[----:B------:R1:W-:Y:S01]  /*56350*/  @P5 STG.E desc[UR48][R148.64], R161 ;  /* 0x000000a194005986 */ /* 0x0003e2000c101930 */
[CC--:B--2---:R-:W-:Y:S01]  /*56360*/  LEA R150, P5, R247.reuse, R3.reuse, 0x2 ;  /* 0x00000003f7967211 */ /* 0x0c4fe200078a10ff */
[----:B------:R-:W-:Y:S01]  /*56370*/  ULDC UR6, c[0x0][0x22c] ;  /* 0x00008b0000067ab9 */ /* 0x000fe20000000800 */
[----:B------:R-:W-:Y:S01]  /*56380*/  LOP3.LUT R243, R2, 0x72, R7, 0xfe, !PT ;  /* 0x0000007202f37812 */ /* 0x000fe200078efe07 */
[----:B------:R-:W-:Y:S01]  /*56390*/  ULDC UR7, c[0x0][0x22c] ;  /* 0x00008b0000077ab9 */ /* 0x000fe20000000800 */
[-C--:B------:R-:W-:Y:S01]  /*563a0*/  LEA.HI.X.SX32 R23, R248, R0.reuse, 0x2, P1 ;  /* 0x00000000f8177211 */ /* 0x080fe200008f16ff */
[----:B---3--:R-:W2:Y:S01]  /*563b0*/  LDC R153, c[0x0][0x248] ;  /* 0x00009200ff997b82 */ /* 0x008ea20000000800 */
[----:B------:R-:W-:Y:S01]  /*563c0*/  ISETP.LT.AND P1, PT, R242, UR4, !P0 ;  /* 0x00000004f2007c0c */ /* 0x000fe2000c721270 */
[----:B------:R-:W-:Y:S01]  /*563d0*/  ULDC UR4, c[0x0][0x248] ;  /* 0x0000920000047ab9 */ /* 0x000fe20000000800 */
[----:B------:R-:W-:Y:S01]  /*563e0*/  LEA.HI.X.SX32 R151, R247, R0, 0x2, P5 ;  /* 0x00000000f7977211 */ /* 0x000fe200028f16ff */
[----:B------:R-:W-:Y:S01]  /*563f0*/  ULDC UR8, c[0x0][0x22c] ;  /* 0x00008b0000087ab9 */ /* 0x000fe20000000800 */
[----:B-1----:R-:W-:-:S02]  /*56400*/  LEA R148, P6, R246, R3, 0x2 ;  /* 0x00000003f6947211 */ /* 0x002fc400078c10ff */
[C---:B------:R-:W-:Y:S01]  /*56410*/  ISETP.LT.AND P5, PT, R243.reuse, UR5, !P0 ;  /* 0x00000005f3007c0c */ /* 0x040fe2000c7a1270 */
[----:B------:R-:W-:Y:S01]  /*56420*/  IMAD R243, R243, UR4, RZ ;  /* 0x00000004f3f37c24 */ /* 0x000fe2000f8e02ff */
[-C--:B------:R-:W-:Y:S01]  /*56430*/  LEA.HI.X.SX32 R149, R246, R0.reuse, 0x2, P6 ;  /* 0x00000000f6957211 */ /* 0x080fe200030f16ff */
[----:B------:R1:W-:Y:S01]  /*56440*/  @P2 STG.E desc[UR48][R22.64], R162 ;  /* 0x000000a216002986 */ /* 0x0003e2000c101930 */
[C-C-:B------:R-:W-:Y:S01]  /*56450*/  LOP3.LUT R239, R2.reuse, 0x74, R7.reuse, 0xfe, !PT ;  /* 0x0000007402ef7812 */ /* 0x140fe200078efe07 */
[----:B------:R-:W-:Y:S01]  /*56460*/  ULDC UR4, c[0x0][0x248] ;  /* 0x0000920000047ab9 */ /* 0x000fe20000000800 */
[C-C-:B------:R-:W-:Y:S01]  /*56470*/  LOP3.LUT R240, R2.reuse, 0x76, R7.reuse, 0xfe, !PT ;  /* 0x0000007602f07812 */ /* 0x140fe200078efe07 */
[----:B------:R3:W-:Y:S01]  /*56480*/  @P3 STG.E desc[UR48][R148.64], R163 ;  /* 0x000000a394003986 */ /* 0x0007e2000c101930 */
[----:B------:R-:W-:Y:S01]  /*56490*/  ULDC UR5, c[0x0][0x248] ;  /* 0x0000920000057ab9 */ /* 0x000fe20000000800 */
[----:B------:R-:W-:Y:S01]  /*564a0*/  ISETP.LT.AND P2, PT, R239, UR6, !P0 ;  /* 0x00000006ef007c0c */ /* 0x000fe2000c741270 */
[----:B------:R-:W4:Y:S01]  /*564b0*/  LDC R152, c[0x0][0x248] ;  /* 0x00009200ff987b82 */ /* 0x000f220000000800 */
[-C--:B-1----:R-:W-:Y:S01]  /*564c0*/  LEA R22, P3, R243, R3.reuse, 0x2 ;  /* 0x00000003f3167211 */ /* 0x082fe200078610ff */
[----:B------:R-:W-:Y:S01]  /*564d0*/  IMAD R239, R239, UR4, RZ ;  /* 0x00000004efef7c24 */ /* 0x000fe2000f8e02ff */
[----:B------:R1:W-:Y:S01]  /*564e0*/  @P4 STG.E desc[UR48][R150.64], R164 ;  /* 0x000000a496004986 */ /* 0x0003e2000c101930 */
[--C-:B------:R-:W-:Y:S01]  /*564f0*/  LOP3.LUT R238, R2, 0x78, R7.reuse, 0xfe, !PT ;  /* 0x0000007802ee7812 */ /* 0x100fe200078efe07 */
[----:B------:R-:W-:Y:S01]  /*56500*/  ULDC UR4, c[0x0][0x248] ;  /* 0x0000920000047ab9 */ /* 0x000fe20000000800 */
[-C--:B------:R-:W-:Y:S01]  /*56510*/  LEA.HI.X.SX32 R23, R243, R0.reuse, 0x2, P3 ;  /* 0x00000000f3177211 */ /* 0x080fe200018f16ff */
[----:B------:R-:W-:Y:S01]  /*56520*/  ULDC UR6, c[0x0][0x22c] ;  /* 0x00008b0000067ab9 */ /* 0x000fe20000000800 */
[C---:B------:R-:W-:Y:S01]  /*56530*/  ISETP.LT.AND P3, PT, R240.reuse, UR7, !P0 ;  /* 0x00000007f0007c0c */ /* 0x040fe2000c761270 */
[----:B------:R-:W-:Y:S01]  /*56540*/  IMAD R240, R240, UR5, RZ ;  /* 0x00000005f0f07c24 */ /* 0x000fe2000f8e02ff */
[CC--:B---3--:R-:W-:Y:S01]  /*56550*/  LEA R148, P6, R239.reuse, R3.reuse, 0x2 ;  /* 0x00000003ef947211 */ /* 0x0c8fe200078c10ff */
[----:B------:R3:W-:Y:S01]  /*56560*/  @P5 STG.E desc[UR48][R22.64], R165 ;  /* 0x000000a516005986 */ /* 0x0007e2000c101930 */
[----:B------:R-:W-:Y:S01]  /*56570*/  ULDC UR5, c[0x0][0x22c] ;  /* 0x00008b0000057ab9 */ /* 0x000fe20000000800 */
[----:B------:R-:W-:Y:S01]  /*56580*/  LOP3.LUT R237, R2, 0x7a, R7, 0xfe, !PT ;  /* 0x0000007a02ed7812 */ /* 0x000fe200078efe07 */
[----:B------:R-:W-:Y:S01]  /*56590*/  ULDC UR7, c[0x0][0x22c] ;  /* 0x00008b0000077ab9 */ /* 0x000fe20000000800 */
[----:B------:R-:W-:Y:S01]  /*565a0*/  LEA.HI.X.SX32 R149, R239, R0, 0x2, P6 ;  /* 0x00000000ef957211 */ /* 0x000fe200030f16ff */
[----:B-1----:R-:W1:Y:S01]  /*565b0*/  LDC R151, c[0x0][0x248] ;  /* 0x00009200ff977b82 */ /* 0x002e620000000800 */
[----:B---3--:R-:W-:-:S07]  /*565c0*/  LEA R22, P5, R240, R3, 0x2 ;  /* 0x00000003f0167211 */ /* 0x008fce00078a10ff */
[----:B------:R-:W3:Y:S01]  /*565d0*/  LDC R150, c[0x0][0x248] ;  /* 0x00009200ff967b82 */ /* 0x000ee20000000800 */
[----:B------:R-:W-:Y:S02]  /*565e0*/  LEA.HI.X.SX32 R23, R240, R0, 0x2, P5 ;  /* 0x00000000f0177211 */ /* 0x000fe400028f16ff */
[C---:B------:R-:W-:Y:S01]  /*565f0*/  ISETP.LT.AND P5, PT, R238.reuse, UR5, !P0 ;  /* 0x00000005ee007c0c */ /* 0x040fe2000c7a1270 */
[----:B------:R-:W-:Y:S01]  /*56600*/  IMAD R238, R238, UR4, RZ ;  /* 0x00000004eeee7c24 */ /* 0x000fe2000f8e02ff */
[----:B------:R-:W-:Y:S01]  /*56610*/  @P2 STG.E desc[UR48][R148.64], R166 ;  /* 0x000000a694002986 */ /* 0x000fe2000c101930 */
[----:B------:R-:W-:Y:S01]  /*56620*/  ULDC UR4, c[0x0][0x248] ;  /* 0x0000920000047ab9 */ /* 0x000fe20000000800 */
[C-C-:B------:R-:W-:Y:S01]  /*56630*/  LOP3.LUT R236, R2.reuse, 0x7c, R7.reuse, 0xfe, !PT ;  /* 0x0000007c02ec7812 */ /* 0x140fe200078efe07 */
[----:B------:R-:W-:Y:S01]  /*56640*/  ULDC UR5, c[0x0][0x248] ;  /* 0x0000920000057ab9 */ /* 0x000fe20000000800 */
[----:B------:R2:W-:Y:S01]  /*56650*/  @P3 STG.E desc[UR48][R22.64], R167 ;  /* 0x000000a716003986 */ /* 0x0005e2000c101930 */
[C---:B------:R-:W-:Y:S01]  /*56660*/  ISETP.LT.AND P3, PT, R237.reuse, UR6, !P0 ;  /* 0x00000006ed007c0c */ /* 0x040fe2000c761270 */
[----:B------:R-:W-:Y:S01]  /*56670*/  IMAD R237, R237, UR4, RZ ;  /* 0x00000004eded7c24 */ /* 0x000fe2000f8e02ff */
[C-C-:B------:R-:W-:Y:S01]  /*56680*/  LOP3.LUT R155, R2.reuse, 0x7e, R7.reuse, 0xfe, !PT ;  /* 0x0000007e029b7812 */ /* 0x140fe200078efe07 */
[----:B------:R-:W-:Y:S01]  /*56690*/  ULDC UR4, c[0x0][0x248] ;  /* 0x0000920000047ab9 */ /* 0x000fe20000000800 */
[C-C-:B------:R-:W-:Y:S01]  /*566a0*/  LOP3.LUT R156, R2.reuse, 0x80, R7.reuse, 0xfe, !PT ;  /* 0x00000080029c7812 */ /* 0x140fe200078efe07 */
[----:B------:R-:W-:Y:S01]  /*566b0*/  ULDC UR6, c[0x0][0x22c] ;  /* 0x00008b0000067ab9 */ /* 0x000fe20000000800 */
[----:B------:R-:W-:-:S02]  /*566c0*/  LOP3.LUT R241, R2, 0x82, R7, 0xfe, !PT ;  /* 0x0000008202f17812 */ /* 0x000fc400078efe07 */
[----:B--2---:R-:W-:Y:S02]  /*566d0*/  LEA R22, P2, R238, R3, 0x2 ;  /* 0x00000003ee167211 */ /* 0x004fe400078410ff */
[--C-:B------:R-:W-:Y:S02]  /*566e0*/  LOP3.LUT R154, R2, 0x84, R7.reuse, 0xfe, !PT ;  /* 0x00000084029a7812 */ /* 0x100fe400078efe07 */
[----:B------:R-:W-:Y:S02]  /*566f0*/  LEA.HI.X.SX32 R23, R238, R0, 0x2, P2 ;  /* 0x00000000ee177211 */ /* 0x000fe400010f16ff */
[C-C-:B------:R-:W-:Y:S02]  /*56700*/  LOP3.LUT R4, R2.reuse, 0x86, R7.reuse, 0xfe, !PT ;  /* 0x0000008602047812 */ /* 0x140fe400078efe07 */
[C-C-:B------:R-:W-:Y:S02]  /*56710*/  LOP3.LUT R21, R2.reuse, 0x88, R7.reuse, 0xfe, !PT ;  /* 0x0000008802157812 */ /* 0x140fe400078efe07 */
[----:B------:R-:W-:-:S02]  /*56720*/  LOP3.LUT R19, R2, 0x8a, R7, 0xfe, !PT ;  /* 0x0000008a02137812 */ /* 0x000fc400078efe07 */
[C-C-:B------:R-:W-:Y:S02]  /*56730*/  LOP3.LUT R20, R2.reuse, 0x8c, R7.reuse, 0xfe, !PT ;  /* 0x0000008c02147812 */ /* 0x140fe400078efe07 */
[C-C-:B------:R-:W-:Y:S02]  /*56740*/  LOP3.LUT R13, R2.reuse, 0x8e, R7.reuse, 0xfe, !PT ;  /* 0x0000008e020d7812 */ /* 0x140fe400078efe07 */
[C-C-:B------:R-:W-:Y:S02]  /*56750*/  LOP3.LUT R17, R2.reuse, 0x90, R7.reuse, 0xfe, !PT ;  /* 0x0000009002117812 */ /* 0x140fe400078efe07 */
        /* <DEDUP_REMOVED lines=179> */
[----:B------:R-:W-:Y:S02]  /*57290*/  LOP3.LUT R2, R2, 0x1fc, R7, 0xfe, !PT ;  /* 0x000001fc02027812 */ /* 0x000fe400078efe07 */
[----:B------:R-:W2:Y:S01]  /*572a0*/  LDC R7, c[0x0][0x248] ;  /* 0x00009200ff077b82 */ /* 0x000ea20000000800 */
[----:B------:R4:W-:Y:S01]  /*572b0*/  @P5 STG.E desc[UR48][R22.64], R168 ;  /* 0x000000a816005986 */ /* 0x0009e2000c101930 */
[C---:B------:R-:W-:Y:S01]  /*572c0*/  ISETP.LT.AND P6, PT, R236.reuse, UR7, !P0 ;  /* 0x00000007ec007c0c */ /* 0x040fe2000c7c1270 */
[----:B------:R-:W-:Y:S01]  /*572d0*/  IMAD R236, R236, UR5, RZ ;  /* 0x00000005ecec7c24 */ /* 0x000fe2000f8e02ff */
[----:B------:R-:W-:Y:S01]  /*572e0*/  ULDC UR5, c[0x0][0x22c] ;  /* 0x00008b0000057ab9 */ /* 0x000fe20000000800 */
[----:B----4-:R-:W-:-:S04]  /*572f0*/  LEA R22, P2, R237, R3, 0x2 ;  /* 0x00000003ed167211 */ /* 0x010fc800078410ff */
[-C--:B------:R-:W-:Y:S02]  /*57300*/  LEA.HI.X.SX32 R23, R237, R0.reuse, 0x2, P2 ;  /* 0x00000000ed177211 */ /* 0x080fe400010f16ff */
[C---:B------:R-:W-:Y:S01]  /*57310*/  ISETP.LT.AND P2, PT, R155.reuse, UR5, !P0 ;  /* 0x000000059b007c0c */ /* 0x040fe2000c741270 */
[----:B------:R-:W-:Y:S01]  /*57320*/  IMAD R155, R155, UR4, RZ ;  /* 0x000000049b9b7c24 */ /* 0x000fe2000f8e02ff */
[CC--:B------:R-:W-:Y:S01]  /*57330*/  LEA R148, P5, R236.reuse, R3.reuse, 0x2 ;  /* 0x00000003ec947211 */ /* 0x0c0fe200078a10ff */
[----:B------:R4:W-:Y:S01]  /*57340*/  @P3 STG.E desc[UR48][R22.64], R169 ;  /* 0x000000a916003986 */ /* 0x0009e2000c101930 */
[----:B------:R-:W-:Y:S01]  /*57350*/  ULDC UR5, c[0x0][0x22c] ;  /* 0x00008b0000057ab9 */ /* 0x000fe20000000800 */
[----:B------:R-:W-:Y:S01]  /*57360*/  ULDC UR4, c[0x0][0x248] ;  /* 0x0000920000047ab9 */ /* 0x000fe20000000800 */
[----:B------:R-:W-:Y:S02]  /*57370*/  LEA.HI.X.SX32 R149, R236, R0, 0x2, P5 ;  /* 0x00000000ec957211 */ /* 0x000fe400028f16ff */
[----:B----4-:R-:W-:-:S04]  /*57380*/  LEA R22, P3, R155, R3, 0x2 ;  /* 0x000000039b167211 */ /* 0x010fc800078610ff */
[----:B------:R-:W-:Y:S02]  /*57390*/  LEA.HI.X.SX32 R23, R155, R0, 0x2, P3 ;  /* 0x000000009b177211 */ /* 0x000fe400018f16ff */
[C---:B------:R-:W-:Y:S01]  /*573a0*/  ISETP.LT.AND P3, PT, R156.reuse, UR5, !P0 ;  /* 0x000000059c007c0c */ /* 0x040fe2000c761270 */
[----:B------:R-:W-:Y:S01]  /*573b0*/  IMAD R156, R156, UR4, RZ ;  /* 0x000000049c9c7c24 */ /* 0x000fe2000f8e02ff */
[----:B------:R4:W-:Y:S01]  /*573c0*/  @P6 STG.E desc[UR48][R148.64], R170 ;  /* 0x000000aa94006986 */ /* 0x0009e2000c101930 */
[----:B------:R-:W-:Y:S01]  /*573d0*/  ISETP.LT.AND P4, PT, R241, UR8, !P0 ;  /* 0x00000008f1007c0c */ /* 0x000fe2000c781270 */
[----:B------:R-:W-:Y:S01]  /*573e0*/  ULDC UR4, c[0x0][0x22c] ;  /* 0x00008b0000047ab9 */ /* 0x000fe20000000800 */
[----:B--2---:R-:W-:Y:S01]  /*573f0*/  IMAD R7, R7, 0x2, R156 ;  /* 0x0000000207077824 */ /* 0x004fe200078e029c */
[----:B------:R2:W-:Y:S01]  /*57400*/  @P2 STG.E desc[UR48][R22.64], R171 ;  /* 0x000000ab16002986 */ /* 0x0005e2000c101930 */
[----:B------:R-:W-:Y:S01]  /*57410*/  ISETP.LT.AND P5, PT, R154, UR6, !P0 ;  /* 0x000000069a007c0c */ /* 0x000fe2000c7a1270 */
[----:B------:R-:W-:-:S02]  /*57420*/  ULDC UR5, c[0x0][0x22c] ;  /* 0x00008b0000057ab9 */ /* 0x000fc40000000800 */
[-C--:B----4-:R-:W-:Y:S02]  /*57430*/  LEA R148, P6, R7, R3.reuse, 0x2 ;  /* 0x0000000307947211 */ /* 0x090fe400078c10ff */
[----:B--2---:R-:W-:-:S04]  /*57440*/  LEA R22, P2, R156, R3, 0x2 ;  /* 0x000000039c167211 */ /* 0x004fc800078410ff */
[-C--:B------:R-:W-:Y:S02]  /*57450*/  LEA.HI.X.SX32 R23, R156, R0.reuse, 0x2, P2 ;  /* 0x000000009c177211 */ /* 0x080fe400010f16ff */
[----:B------:R-:W-:Y:S01]  /*57460*/  ISETP.LT.AND P2, PT, R4, UR4, !P0 ;  /* 0x0000000404007c0c */ /* 0x000fe2000c741270 */
[----:B------:R-:W-:Y:S01]  /*57470*/  IMAD R4, R153, 0x2, R7 ;  /* 0x0000000299047824 */ /* 0x000fe200078e0207 */
[----:B------:R-:W-:Y:S01]  /*57480*/  LEA.HI.X.SX32 R149, R7, R0, 0x2, P6 ;  /* 0x0000000007957211 */ /* 0x000fe200030f16ff */
[----:B------:R2:W-:Y:S01]  /*57490*/  @P3 STG.E desc[UR48][R22.64], R172 ;  /* 0x000000ac16003986 */ /* 0x0005e2000c101930 */
[----:B------:R-:W-:-:S03]  /*574a0*/  ULDC UR4, c[0x0][0x22c] ;  /* 0x00008b0000047ab9 */ /* 0x000fc60000000800 */
[----:B------:R4:W-:Y:S01]  /*574b0*/  @P4 STG.E desc[UR48][R148.64], R173 ;  /* 0x000000ad94004986 */ /* 0x0009e2000c101930 */
[----:B------:R-:W-:Y:S01]  /*574c0*/  ISETP.LT.AND P3, PT, R21, UR4, !P0 ;  /* 0x0000000415007c0c */ /* 0x000fe2000c761270 */
[----:B------:R-:W-:Y:S01]  /*574d0*/  ULDC UR4, c[0x0][0x22c] ;  /* 0x00008b0000047ab9 */ /* 0x000fe20000000800 */
[C---:B--2---:R-:W-:Y:S01]  /*574e0*/  LEA R22, P6, R4.reuse, R3, 0x2 ;  /* 0x0000000304167211 */ /* 0x044fe200078c10ff */
[----:B----4-:R-:W2:Y:S03]  /*574f0*/  LDC R148, c[0x0][0x248] ;  /* 0x00009200ff947b82 */ /* 0x010ea60000000800 */
[----:B------:R-:W-:Y:S01]  /*57500*/  LEA.HI.X.SX32 R23, R4, R0, 0x2, P6 ;  /* 0x0000000004177211 */ /* 0x000fe200030f16ff */
[----:B-1----:R-:W-:Y:S01]  /*57510*/  IMAD R4, R151, 0x2, R4 ;  /* 0x0000000297047824 */ /* 0x002fe200078e0204 */
[----:B------:R-:W-:Y:S01]  /*57520*/  ISETP.LT.AND P4, PT, R19, UR4, !P0 ;  /* 0x0000000413007c0c */ /* 0x000fe2000c781270 */
[----:B------:R-:W-:-:S02]  /*57530*/  ULDC UR4, c[0x0][0x22c] ;  /* 0x00008b0000047ab9 */ /* 0x000fc40000000800 */
[----:B------:R1:W-:Y:S01]  /*57540*/  @P5 STG.E desc[UR48][R22.64], R174 ;  /* 0x000000ae16005986 */ /* 0x0003e2000c101930 */
[----:B------:R-:W4:Y:S01]  /*57550*/  LDC R19, c[0x0][0x248] ;  /* 0x00009200ff137b82 */ /* 0x000f220000000800 */
[----:B---3--:R-:W-:-:S07]  /*57560*/  IMAD R7, R150, 0x2, R4 ;  /* 0x0000000296077824 */ /* 0x008fce00078e0204 */
[----:B------:R-:W3:Y:S01]  /*57570*/  LDC R149, c[0x0][0x248] ;  /* 0x00009200ff957b82 */ /* 0x000ee20000000800 */
[----:B-1----:R-:W-:-:S04]  /*57580*/  LEA R22, P5, R4, R3, 0x2 ;  /* 0x0000000304167211 */ /* 0x002fc800078a10ff */
[-C--:B------:R-:W-:Y:S01]  /*57590*/  LEA.HI.X.SX32 R23, R4, R0.reuse, 0x2, P5 ;  /* 0x0000000004177211 */ /* 0x080fe200028f16ff */
[----:B------:R-:W-:Y:S01]  /*575a0*/  IMAD R4, R152, 0x2, R7 ;  /* 0x0000000298047824 */ /* 0x000fe200078e0207 */
[----:B------:R-:W-:Y:S01]  /*575b0*/  ISETP.LT.AND P5, PT, R20, UR4, !P0 ;  /* 0x0000000414007c0c */ /* 0x000fe2000c7a1270 */
[----:B------:R-:W-:Y:S01]  /*575c0*/  ULDC UR4, c[0x0][0x22c] ;  /* 0x00008b0000047ab9 */ /* 0x000fe20000000800 */
[CC--:B------:R-:W-:Y:S01]  /*575d0*/  LEA R20, P6, R7.reuse, R3.reuse, 0x2 ;  /* 0x0000000307147211 */ /* 0x0c0fe200078c10ff */
[----:B------:R1:W-:Y:S03]  /*575e0*/  @P2 STG.E desc[UR48][R22.64], R175 ;  /* 0x000000af16002986 */ /* 0x0003e6000c101930 */
[----:B------:R-:W-:Y:S02]  /*575f0*/  LEA.HI.X.SX32 R21, R7, R0, 0x2, P6 ;  /* 0x0000000007157211 */ /* 0x000fe400030f16ff */
[----:B------:R-:W-:Y:S01]  /*57600*/  ISETP.LT.AND P2, PT, R13, UR4, !P0 ;  /* 0x000000040d007c0c */ /* 0x000fe2000c741270 */
[----:B------:R-:W-:Y:S01]  /*57610*/  ULDC UR4, c[0x0][0x22c] ;  /* 0x00008b0000047ab9 */ /* 0x000fe20000000800 */
[----:B------:R-:W3:Y:S01]  /*57620*/  LDC R13, c[0x0][0x248] ;  /* 0x00009200ff0d7b82 */ /* 0x000ee20000000800 */
[----:B-1----:R-:W-:-:S04]  /*57630*/  LEA R22, P6, R4, R3, 0x2 ;  /* 0x0000000304167211 */ /* 0x002fc800078c10ff */
[----:B------:R-:W-:Y:S01]  /*57640*/  LEA.HI.X.SX32 R23, R4, R0, 0x2, P6 ;  /* 0x0000000004177211 */ /* 0x000fe200030f16ff */
[----:B--2---:R-:W-:Y:S01]  /*57650*/  IMAD R4, R148, 0x2, R4 ;  /* 0x0000000294047824 */ /* 0x004fe200078e0204 */
[----:B------:R1:W-:Y:S01]  /*57660*/  @P3 STG.E desc[UR48][R20.64], R176 ;  /* 0x000000b014003986 */ /* 0x0003e2000c101930 */
[----:B------:R-:W-:Y:S01]  /*57670*/  ISETP.LT.AND P3, PT, R17, UR4, !P0 ;  /* 0x0000000411007c0c */ /* 0x000fe2000c761270 */
[----:B------:R-:W-:Y:S01]  /*57680*/  ULDC UR4, c[0x0][0x22c] ;  /* 0x00008b0000047ab9 */ /* 0x000fe20000000800 */
[----:B------:R-:W2:Y:S01]  /*57690*/  LDC R17, c[0x0][0x248] ;  /* 0x00009200ff117b82 */ /* 0x000ea20000000800 */
[----:B------:R3:W-:Y:S01]  /*576a0*/  @P4 STG.E desc[UR48][R22.64], R177 ;  /* 0x000000b116004986 */ /* 0x0007e2000c101930 */
[----:B----4-:R-:W-:Y:S01]  /*576b0*/  IMAD R7, R19, 0x2, R4 ;  /* 0x0000000213077824 */ /* 0x010fe200078e0204 */
[----:B-1----:R-:W-:-:S04]  /*576c0*/  LEA R20, P4, R4, R3, 0x2 ;  /* 0x0000000304147211 */ /* 0x002fc800078810ff */
[-C--:B------:R-:W-:Y:S01]  /*576d0*/  LEA.HI.X.SX32 R21, R4, R0.reuse, 0x2, P4 ;  /* 0x0000000004157211 */ /* 0x080fe200020f16ff */
[----:B---3--:R-:W1:Y:S01]  /*576e0*/  LDC R22, c[0x0][0x248] ;  /* 0x00009200ff167b82 */ /* 0x008e620000000800 */
[----:B------:R-:W-:Y:S01]  /*576f0*/  ISETP.LT.AND P4, PT, R18, UR4, !P0 ;  /* 0x0000000412007c0c */ /* 0x000fe2000c781270 */
[----:B------:R-:W-:Y:S01]  /*57700*/  IMAD R4, R149, 0x2, R7 ;  /* 0x0000000295047824 */ /* 0x000fe200078e0207 */
[C---:B------:R-:W-:Y:S01]  /*57710*/  LEA R18, P6, R7.reuse, R3, 0x2 ;  /* 0x0000000307127211 */ /* 0x040fe200078c10ff */
[----:B------:R3:W-:Y:S01]  /*57720*/  @P5 STG.E desc[UR48][R20.64], R178 ;  /* 0x000000b214005986 */ /* 0x0007e2000c101930 */
[----:B------:R-:W-:Y:S02]  /*57730*/  ULDC UR4, c[0x0][0x22c] ;  /* 0x00008b0000047ab9 */ /* 0x000fe40000000800 */
[----:B------:R-:W-:-:S05]  /*57740*/  LEA.HI.X.SX32 R19, R7, R0, 0x2, P6 ;  /* 0x0000000007137211 */ /* 0x000fca00030f16ff */
[----:B------:R4:W-:Y:S01]  /*57750*/  @P2 STG.E desc[UR48][R18.64], R179 ;  /* 0x000000b312002986 */ /* 0x0009e2000c101930 */
[----:B---3--:R-:W-:-:S04]  /*57760*/  LEA R20, P6, R4, R3, 0x2 ;  /* 0x0000000304147211 */ /* 0x008fc800078c10ff */
[----:B------:R-:W-:Y:S01]  /*57770*/  LEA.HI.X.SX32 R21, R4, R0, 0x2, P6 ;  /* 0x0000000004157211 */ /* 0x000fe200030f16ff */
[----:B----4-:R-:W3:Y:S01]  /*57780*/  LDC R18, c[0x0][0x248] ;  /* 0x00009200ff127b82 */ /* 0x010ee20000000800 */
[----:B------:R-:W-:Y:S01]  /*57790*/  IMAD R4, R13, 0x2, R4 ;  /* 0x000000020d047824 */ /* 0x000fe200078e0204 */
[----:B------:R-:W-:Y:S02]  /*577a0*/  ISETP.LT.AND P5, PT, R16, UR4, !P0 ;  /* 0x0000000410007c0c */ /* 0x000fe4000c7a1270 */
[----:B------:R4:W-:Y:S01]  /*577b0*/  @P3 STG.E desc[UR48][R20.64], R180 ;  /* 0x000000b414003986 */ /* 0x0009e2000c101930 */
[----:B------:R-:W-:Y:S01]  /*577c0*/  ULDC UR4, c[0x0][0x22c] ;  /* 0x00008b0000047ab9 */ /* 0x000fe20000000800 */
[----:B--2---:R-:W-:Y:S02]  /*577d0*/  IMAD R7, R17, 0x2, R4 ;  /* 0x0000000211077824 */ /* 0x004fe400078e0204 */
[----:B------:R-:W2:Y:S01]  /*577e0*/  LDC R13, c[0x0][0x248] ;  /* 0x00009200ff0d7b82 */ /* 0x000ea20000000800 */
[----:B------:R-:W-:-:S02]  /*577f0*/  LEA R16, P3, R4, R3, 0x2 ;  /* 0x0000000304107211 */ /* 0x000fc400078610ff */
[----:B------:R-:W-:Y:S01]  /*57800*/  ISETP.LT.AND P2, PT, R14, UR4, !P0 ;  /* 0x000000040e007c0c */ /* 0x000fe2000c741270 */
[----:B------:R-:W-:Y:S01]  /*57810*/  ULDC UR4, c[0x0][0x22c] ;  /* 0x00008b0000047ab9 */ /* 0x000fe20000000800 */
[-C--:B------:R-:W-:Y:S01]  /*57820*/  LEA.HI.X.SX32 R17, R4, R0.reuse, 0x2, P3 ;  /* 0x0000000004117211 */ /* 0x080fe200018f16ff */
[----:B-1----:R-:W-:Y:S01]  /*57830*/  IMAD R4, R22, 0x2, R7 ;  /* 0x0000000216047824 */ /* 0x002fe200078e0207 */
[-C--:B------:R-:W-:Y:S01]  /*57840*/  LEA R14, P6, R7, R3.reuse, 0x2 ;  /* 0x00000003070e7211 */ /* 0x080fe200078c10ff */
[----:B------:R-:W1:Y:S01]  /*57850*/  LDC R19, c[0x0][0x248] ;  /* 0x00009200ff137b82 */ /* 0x000e620000000800 */
[----:B------:R-:W-:Y:S01]  /*57860*/  ISETP.LT.AND P3, PT, R15, UR4, !P0 ;  /* 0x000000040f007c0c */ /* 0x000fe2000c761270 */
[----:B------:R4:W-:Y:S01]  /*57870*/  @P4 STG.E desc[UR48][R16.64], R181 ;  /* 0x000000b510004986 */ /* 0x0009e2000c101930 */
[----:B------:R-:W-:Y:S01]  /*57880*/  LEA.HI.X.SX32 R15, R7, R0, 0x2, P6 ;  /* 0x00000000070f7211 */ /* 0x000fe200030f16ff */
[----:B------:R-:W-:Y:S02]  /*57890*/  ULDC UR4, c[0x0][0x22c] ;  /* 0x00008b0000047ab9 */ /* 0x000fe40000000800 */
[----:B------:R-:W-:Y:S01]  /*578a0*/  ISETP.LT.AND P4, PT, R6, UR4, !P0 ;  /* 0x0000000406007c0c */ /* 0x000fe2000c781270 */
[----:B------:R-:W-:Y:S01]  /*578b0*/  ULDC UR4, c[0x0][0x22c] ;  /* 0x00008b0000047ab9 */ /* 0x000fe20000000800 */
[----:B------:R3:W-:Y:S01]  /*578c0*/  @P5 STG.E desc[UR48][R14.64], R182 ;  /* 0x000000b60e005986 */ /* 0x0007e2000c101930 */
[----:B----4-:R-:W4:Y:S01]  /*578d0*/  LDC R20, c[0x0][0x248] ;  /* 0x00009200ff147b82 */ /* 0x010f220000000800 */
[----:B------:R-:W-:-:S07]  /*578e0*/  LEA R16, P6, R4, R3, 0x2 ;  /* 0x0000000304107211 */ /* 0x000fce00078c10ff */
[----:B------:R-:W4:Y:S01]  /*578f0*/  LDC R21, c[0x0][0x248] ;  /* 0x00009200ff157b82 */ /* 0x000f220000000800 */
[----:B------:R-:W-:Y:S01]  /*57900*/  LEA.HI.X.SX32 R17, R4, R0, 0x2, P6 ;  /* 0x0000000004117211 */ /* 0x000fe200030f16ff */
[----:B---3--:R-:W-:Y:S01]  /*57910*/  IMAD R4, R18, 0x2, R4 ;  /* 0x0000000212047824 */ /* 0x008fe200078e0204 */
[----:B------:R-:W-:Y:S01]  /*57920*/  ISETP.LT.AND P5, PT, R11, UR4, !P0 ;  /* 0x000000040b007c0c */ /* 0x000fe2000c7a1270 */
[----:B------:R-:W-:Y:S02]  /*57930*/  ULDC UR4, c[0x0][0x22c] ;  /* 0x00008b0000047ab9 */ /* 0x000fe40000000800 */
[----:B------:R3:W-:Y:S02]  /*57940*/  @P2 STG.E desc[UR48][R16.64], R183 ;  /* 0x000000b710002986 */ /* 0x0007e4000c101930 */
[----:B------:R-:W4:Y:S01]  /*57950*/  LDC R15, c[0x0][0x248] ;  /* 0x00009200ff0f7b82 */ /* 0x000f220000000800 */
[----:B------:R-:W-:Y:S01]  /*57960*/  LEA R6, P2, R4, R3, 0x2 ;  /* 0x0000000304067211 */ /* 0x000fe200078410ff */
[----:B--2---:R-:W-:-:S03]  /*57970*/  IMAD R11, R13, 0x2, R4 ;  /* 0x000000020d0b7824 */ /* 0x004fc600078e0204 */
[----:B------:R-:W-:-:S03]  /*57980*/  LEA.HI.X.SX32 R7, R4, R0, 0x2, P2 ;  /* 0x0000000004077211 */ /* 0x000fc600010f16ff */
[----:B------:R-:W2:Y:S01]  /*57990*/  LDC R14, c[0x0][0x248] ;  /* 0x00009200ff0e7b82 */ /* 0x000ea20000000800 */
[----:B------:R-:W-:Y:S01]  /*579a0*/  ISETP.LT.AND P2, PT, R12, UR4, !P0 ;  /* 0x000000040c007c0c */ /* 0x000fe2000c741270 */
[----:B-1----:R-:W-:Y:S01]  /*579b0*/  IMAD R4, R19, 0x2, R11 ;  /* 0x0000000213047824 */ /* 0x002fe200078e020b */
[----:B------:R-:W-:-:S05]  /*579c0*/  LEA R12, P6, R11, R3, 0x2 ;  /* 0x000000030b0c7211 */ /* 0x000fca00078c10ff */
[----:B---3--:R-:W1:Y:S01]  /*579d0*/  LDC R16, c[0x0][0x248] ;  /* 0x00009200ff107b82 */ /* 0x008e620000000800 */
[----:B------:R-:W-:Y:S01]  /*579e0*/  LEA.HI.X.SX32 R13, R11, R0, 0x2, P6 ;  /* 0x000000000b0d7211 */ /* 0x000fe200030f16ff */
[----:B------:R3:W-:Y:S01]  /*579f0*/  @P3 STG.E desc[UR48][R6.64], R184 ;  /* 0x000000b806003986 */ /* 0x0007e2000c101930 */
[----:B------:R-:W-:-:S03]  /*57a00*/  ULDC UR4, c[0x0][0x22c] ;  /* 0x00008b0000047ab9 */ /* 0x000fc60000000800 */
[----:B------:R4:W-:Y:S02]  /*57a10*/  @P4 STG.E desc[UR48][R12.64], R185 ;  /* 0x000000b90c004986 */ /* 0x0009e4000c101930 */
[----:B------:R-:W1:Y:S01]  /*57a20*/  LDC R17, c[0x0][0x248] ;  /* 0x00009200ff117b82 */ /* 0x000e620000000800 */
[----:B---3--:R-:W-:-:S07]  /*57a30*/  LEA R6, P6, R4, R3, 0x2 ;  /* 0x0000000304067211 */ /* 0x008fce00078c10ff */
[----:B------:R-:W3:Y:S01]  /*57a40*/  LDC R19, c[0x0][0x248] ;  /* 0x00009200ff137b82 */ /* 0x000ee20000000800 */
[----:B------:R-:W-:Y:S01]  /*57a50*/  LEA.HI.X.SX32 R7, R4, R0, 0x2, P6 ;  /* 0x0000000004077211 */ /* 0x000fe200030f16ff */
[----:B----4-:R-:W-:-:S06]  /*57a60*/  IMAD R4, R15, 0x2, R4 ;  /* 0x000000020f047824 */ /* 0x010fcc00078e0204 */
[----:B------:R-:W4:Y:S01]  /*57a70*/  LDC R12, c[0x0][0x248] ;  /* 0x00009200ff0c7b82 */ /* 0x000f220000000800 */
[----:B------:R-:W-:Y:S01]  /*57a80*/  ISETP.LT.AND P3, PT, R10, UR4, !P0 ;  /* 0x000000040a007c0c */ /* 0x000fe2000c761270 */
[----:B--2---:R-:W-:Y:S01]  /*57a90*/  IMAD R10, R14, 0x2, R4 ;  /* 0x000000020e0a7824 */ /* 0x004fe200078e0204 */
[----:B------:R-:W-:Y:S01]  /*57aa0*/  ULDC UR4, c[0x0][0x22c] ;  /* 0x00008b0000047ab9 */ /* 0x000fe20000000800 */
[----:B------:R2:W-:Y:S04]  /*57ab0*/  @P5 STG.E desc[UR48][R6.64], R186 ;  /* 0x000000ba06005986 */ /* 0x0005e8000c101930 */
[----:B------:R-:W3:Y:S01]  /*57ac0*/  LDC R13, c[0x0][0x248] ;  /* 0x00009200ff0d7b82 */ /* 0x000ee20000000800 */
[----:B------:R-:W-:Y:S01]  /*57ad0*/  ISETP.LT.AND P4, PT, R8, UR4, !P0 ;  /* 0x0000000408007c0c */ /* 0x000fe2000c781270 */
[----:B-1----:R-:W-:Y:S01]  /*57ae0*/  IMAD R11, R16, 0x2, R10 ;  /* 0x00000002100b7824 */ /* 0x002fe200078e020a */
[-C--:B------:R-:W-:Y:S01]  /*57af0*/  LEA R8, P6, R10, R3.reuse, 0x2 ;  /* 0x000000030a087211 */ /* 0x080fe200078c10ff */
[----:B------:R-:W-:Y:S01]  /*57b00*/  ULDC UR4, c[0x0][0x22c] ;  /* 0x00008b0000047ab9 */ /* 0x000fe20000000800 */
[----:B--2---:R-:W-:-:S03]  /*57b10*/  LEA R6, P5, R4, R3, 0x2 ;  /* 0x0000000304067211 */ /* 0x004fc600078a10ff */
[----:B------:R-:W1:Y:S01]  /*57b20*/  LDC R14, c[0x0][0x248] ;  /* 0x00009200ff0e7b82 */ /* 0x000e620000000800 */
[-C--:B------:R-:W-:Y:S02]  /*57b30*/  LEA.HI.X.SX32 R7, R4, R0.reuse, 0x2, P5 ;  /* 0x0000000004077211 */ /* 0x080fe400028f16ff */
[----:B------:R-:W-:Y:S01]  /*57b40*/  ISETP.LT.AND P5, PT, R9, UR4, !P0 ;  /* 0x0000000409007c0c */ /* 0x000fe2000c7a1270 */
[----:B------:R-:W-:Y:S01]  /*57b50*/  ULDC UR4, c[0x0][0x22c] ;  /* 0x00008b0000047ab9 */ /* 0x000fe20000000800 */
[----:B------:R-:W-:-:S03]  /*57b60*/  LEA.HI.X.SX32 R9, R10, R0, 0x2, P6 ;  /* 0x000000000a097211 */ /* 0x000fc600030f16ff */
[----:B------:R-:W2:Y:S01]  /*57b70*/  LDC R16, c[0x0][0x248] ;  /* 0x00009200ff107b82 */ /* 0x000ea20000000800 */
[----:B------:R-:W-:Y:S01]  /*57b80*/  LEA R4, P6, R11, R3, 0x2 ;  /* 0x000000030b047211 */ /* 0x000fe200078c10ff */
[----:B------:R3:W-:Y:S01]  /*57b90*/  @P2 STG.E desc[UR48][R6.64], R187 ;  /* 0x000000bb06002986 */ /* 0x0007e2000c101930 */
[----:B------:R-:W-:Y:S01]  /*57ba0*/  ISETP.LT.AND P2, PT, R5, UR4, !P0 ;  /* 0x0000000405007c0c */ /* 0x000fe2000c741270 */
[----:B------:R-:W-:Y:S01]  /*57bb0*/  ULDC UR4, c[0x0][0x22c] ;  /* 0x00008b0000047ab9 */ /* 0x000fe20000000800 */
[----:B------:R-:W-:Y:S01]  /*57bc0*/  LEA.HI.X.SX32 R5, R11, R0, 0x2, P6 ;  /* 0x000000000b057211 */ /* 0x000fe200030f16ff */
[----:B----4-:R-:W-:Y:S02]  /*57bd0*/  IMAD R11, R12, 0x2, R11 ;  /* 0x000000020c0b7824 */ /* 0x010fe400078e020b */
[----:B------:R-:W4:Y:S01]  /*57be0*/  LDC R10, c[0x0][0x248] ;  /* 0x00009200ff0a7b82 */ /* 0x000f220000000800 */
[----:B------:R3:W-:Y:S04]  /*57bf0*/  @P3 STG.E desc[UR48][R8.64], R188 ;  /* 0x000000bc08003986 */ /* 0x0007e8000c101930 */
[----:B------:R1:W-:Y:S03]  /*57c00*/  @P4 STG.E desc[UR48][R4.64], R189 ;  /* 0x000000bd04004986 */ /* 0x0003e6000c101930 */
[----:B------:R-:W2:Y:S01]  /*57c10*/  LDC R12, c[0x0][0x248] ;  /* 0x00009200ff0c7b82 */ /* 0x000ea20000000800 */
[----:B---3--:R-:W-:-:S07]  /*57c20*/  IMAD R7, R13, 0x2, R11 ;  /* 0x000000020d077824 */ /* 0x008fce00078e020b */
[----:B------:R-:W3:Y:S01]  /*57c30*/  LDC R9, c[0x0][0x248] ;  /* 0x00009200ff097b82 */ /* 0x000ee20000000800 */
[----:B-1----:R-:W-:Y:S01]  /*57c40*/  LEA R4, P4, R11, R3, 0x2 ;  /* 0x000000030b047211 */ /* 0x002fe200078810ff */
[----:B------:R-:W-:-:S03]  /*57c50*/  IMAD R8, R14, 0x2, R7 ;  /* 0x000000020e087824 */ /* 0x000fc600078e0207 */
[----:B------:R-:W-:-:S03]  /*57c60*/  LEA.HI.X.SX32 R5, R11, R0, 0x2, P4 ;  /* 0x000000000b057211 */ /* 0x000fc600020f16ff */
[----:B------:R-:W1:Y:S01]  /*57c70*/  LDC R11, c[0x0][0x248] ;  /* 0x00009200ff0b7b82 */ /* 0x000e620000000800 */
[CC--:B------:R-:W-:Y:S02]  /*57c80*/  LEA R6, P6, R7.reuse, R3.reuse, 0x2 ;  /* 0x0000000307067211 */ /* 0x0c0fe400078c10ff */
[----:B------:R-:W-:Y:S01]  /*57c90*/  ISETP.LT.AND P3, PT, R244, UR4, !P0 ;  /* 0x00000004f4007c0c */ /* 0x000fe2000c761270 */
[----:B------:R4:W-:Y:S01]  /*57ca0*/  @P5 STG.E desc[UR48][R4.64], R190 ;  /* 0x000000be04005986 */ /* 0x0009e2000c101930 */
[----:B------:R-:W-:Y:S01]  /*57cb0*/  LEA.HI.X.SX32 R7, R7, R0, 0x2, P6 ;  /* 0x0000000007077211 */ /* 0x000fe200030f16ff */
[----:B------:R-:W-:Y:S02]  /*57cc0*/  ULDC UR4, c[0x0][0x22c] ;  /* 0x00008b0000047ab9 */ /* 0x000fe40000000800 */
[----:B------:R-:W-:Y:S01]  /*57cd0*/  ISETP.LT.AND P4, PT, R245, UR4, !P0 ;  /* 0x00000004f5007c0c */ /* 0x000fe2000c781270 */
[----:B------:R-:W-:Y:S01]  /*57ce0*/  ULDC UR4, c[0x0][0x22c] ;  /* 0x00008b0000047ab9 */ /* 0x000fe20000000800 */
[----:B------:R-:W3:Y:S01]  /*57cf0*/  LDC R13, c[0x0][0x248] ;  /* 0x00009200ff0d7b82 */ /* 0x000ee20000000800 */
[----:B----4-:R-:W-:-:S07]  /*57d00*/  LEA R4, P6, R8, R3, 0x2 ;  /* 0x0000000308047211 */ /* 0x010fce00078c10ff */
[----:B------:R-:W4:Y:S01]  /*57d10*/  LDC R14, c[0x0][0x248] ;  /* 0x00009200ff0e7b82 */ /* 0x000f220000000800 */
[----:B------:R-:W-:Y:S01]  /*57d20*/  LEA.HI.X.SX32 R5, R8, R0, 0x2, P6 ;  /* 0x0000000008057211 */ /* 0x000fe200030f16ff */
[----:B------:R-:W-:Y:S01]  /*57d30*/  IMAD R8, R10, 0x2, R8 ;  /* 0x000000020a087824 */ /* 0x000fe200078e0208 */
[----:B------:R2:W-:Y:S01]  /*57d40*/  @P2 STG.E desc[UR48][R6.64], R191 ;  /* 0x000000bf06002986 */ /* 0x0005e2000c101930 */
[----:B------:R-:W-:Y:S01]  /*57d50*/  ISETP.LT.AND P5, PT, R250, UR4, !P0 ;  /* 0x00000004fa007c0c */ /* 0x000fe2000c7a1270 */
[----:B------:R-:W-:Y:S02]  /*57d60*/  ULDC UR4, c[0x0][0x22c] ;  /* 0x00008b0000047ab9 */ /* 0x000fe40000000800 */
[----:B------:R1:W-:Y:S01]  /*57d70*/  @P3 STG.E desc[UR48][R4.64], R192 ;  /* 0x000000c004003986 */ /* 0x0003e2000c101930 */
[----:B------:R-:W-:Y:S01]  /*57d80*/  ISETP.LT.AND P2, PT, R251, UR4, !P0 ;  /* 0x00000004fb007c0c */ /* 0x000fe2000c741270 */
[----:B------:R-:W-:Y:S01]  /*57d90*/  ULDC UR4, c[0x0][0x22c] ;  /* 0x00008b0000047ab9 */ /* 0x000fe20000000800 */
[----:B------:R-:W4:Y:S01]  /*57da0*/  LDC R10, c[0x0][0x248] ;  /* 0x00009200ff0a7b82 */ /* 0x000f220000000800 */
[----:B--2---:R-:W-:-:S07]  /*57db0*/  IMAD R7, R12, 0x2, R8 ;  /* 0x000000020c077824 */ /* 0x004fce00078e0208 */
[----:B------:R-:W2:Y:S01]  /*57dc0*/  LDC R12, c[0x0][0x248] ;  /* 0x00009200ff0c7b82 */ /* 0x000ea20000000800 */
[CC--:B-1----:R-:W-:Y:S02]  /*57dd0*/  LEA R4, P3, R8.reuse, R3.reuse, 0x2 ;  /* 0x0000000308047211 */ /* 0x0c2fe400078610ff */
[----:B------:R-:W-:Y:S02]  /*57de0*/  LEA R6, P6, R7, R3, 0x2 ;  /* 0x0000000307067211 */ /* 0x000fe400078c10ff */
[-C--:B------:R-:W-:Y:S01]  /*57df0*/  LEA.HI.X.SX32 R5, R8, R0.reuse, 0x2, P3 ;  /* 0x0000000008057211 */ /* 0x080fe200018f16ff */
[----:B------:R-:W-:Y:S01]  /*57e00*/  IMAD R8, R11, 0x2, R7 ;  /* 0x000000020b087824 */ /* 0x000fe200078e0207 */
[----:B------:R-:W-:Y:S01]  /*57e10*/  ISETP.LT.AND P3, PT, R252, UR4, !P0 ;  /* 0x00000004fc007c0c */ /* 0x000fe2000c761270 */
[----:B------:R-:W-:Y:S01]  /*57e20*/  ULDC UR4, c[0x0][0x22c] ;  /* 0x00008b0000047ab9 */ /* 0x000fe20000000800 */
[----:B------:R-:W-:Y:S01]  /*57e30*/  LEA.HI.X.SX32 R7, R7, R0, 0x2, P6 ;  /* 0x0000000007077211 */ /* 0x000fe200030f16ff */
[----:B------:R1:W-:Y:S01]  /*57e40*/  @P4 STG.E desc[UR48][R4.64], R193 ;  /* 0x000000c104004986 */ /* 0x0003e2000c101930 */
[----:B------:R-:W-:Y:S01]  /*57e50*/  ISETP.LT.AND P4, PT, R196, UR4, !P0 ;  /* 0x00000004c4007c0c */ /* 0x000fe2000c781270 */
[----:B------:R-:W-:Y:S01]  /*57e60*/  ULDC UR4, c[0x0][0x22c] ;  /* 0x00008b0000047ab9 */ /* 0x000fe20000000800 */
[----:B------:R-:W2:Y:S01]  /*57e70*/  LDC R11, c[0x0][0x248] ;  /* 0x00009200ff0b7b82 */ /* 0x000ea20000000800 */
[----:B------:R-:W2:Y:S04]  /*57e80*/  LDL.LU R196, [R1+0x1744] ;  /* 0x0017440001c47983 */ /* 0x000ea80000300800 */
[----:B------:R-:W-:Y:S01]  /*57e90*/  @P5 STG.E desc[UR48][R6.64], R194 ;  /* 0x000000c206005986 */ /* 0x000fe2000c101930 */
[----:B------:R-:W-:Y:S01]  /*57ea0*/  ISETP.LT.AND P5, PT, R197, UR4, !P0 ;  /* 0x00000004c5007c0c */ /* 0x000fe2000c7a1270 */
[----:B------:R-:W-:-:S02]  /*57eb0*/  ULDC UR4, c[0x0][0x22c] ;  /* 0x00008b0000047ab9 */ /* 0x000fc40000000800 */
[----:B------:R-:W2:Y:S01]  /*57ec0*/  LDL.LU R197, [R1+0x1740] ;  /* 0x0017400001c57983 */ /* 0x000ea20000300800 */
[----:B-1----:R-:W-:-:S04]  /*57ed0*/  LEA R4, P6, R8, R3, 0x2 ;  /* 0x0000000308047211 */ /* 0x002fc800078c10ff */
[----:B------:R-:W-:Y:S01]  /*57ee0*/  LEA.HI.X.SX32 R5, R8, R0, 0x2, P6 ;  /* 0x0000000008057211 */ /* 0x000fe200030f16ff */
[----:B---3--:R-:W-:Y:S02]  /*57ef0*/  IMAD R8, R9, 0x2, R8 ;  /* 0x0000000209087824 */ /* 0x008fe400078e0208 */
[----:B------:R-:W1:Y:S02]  /*57f00*/  LDC R9, c[0x0][0x248] ;  /* 0x00009200ff097b82 */ /* 0x000e640000000800 */
[----:B------:R3:W-:Y:S02]  /*57f10*/  @P2 STG.E desc[UR48][R4.64], R195 ;  /* 0x000000c304002986 */ /* 0x0007e4000c101930 */
[----:B---3--:R-:W-:-:S04]  /*57f20*/  LEA R4, P2, R8, R3, 0x2 ;  /* 0x0000000308047211 */ /* 0x008fc800078410ff */
[----:B------:R-:W-:Y:S02]  /*57f30*/  LEA.HI.X.SX32 R5, R8, R0, 0x2, P2 ;  /* 0x0000000008057211 */ /* 0x000fe400010f16ff */
[----:B------:R-:W-:Y:S01]  /*57f40*/  ISETP.LT.AND P2, PT, R198, UR4, !P0 ;  /* 0x00000004c6007c0c */ /* 0x000fe2000c741270 */
[----:B----4-:R-:W-:Y:S01]  /*57f50*/  IMAD R7, R10, 0x2, R8 ;  /* 0x000000020a077824 */ /* 0x010fe200078e0208 */
[----:B------:R-:W3:Y:S01]  /*57f60*/  LDL.LU R198, [R1+0x173c] ;  /* 0x00173c0001c67983 */ /* 0x000ee20000300800 */
[----:B------:R-:W-:Y:S01]  /*57f70*/  ULDC UR4, c[0x0][0x22c] ;  /* 0x00008b0000047ab9 */ /* 0x000fe20000000800 */
[----:B------:R-:W4:Y:S02]  /*57f80*/  LDC R10, c[0x0][0x248] ;  /* 0x00009200ff0a7b82 */ /* 0x000f240000000800 */
[----:B------:R-:W-:Y:S01]  /*57f90*/  LEA R6, P6, R7, R3, 0x2 ;  /* 0x0000000307067211 */ /* 0x000fe200078c10ff */
[----:B------:R-:W-:-:S03]  /*57fa0*/  IMAD R8, R13, 0x2, R7 ;  /* 0x000000020d087824 */ /* 0x000fc600078e0207 */
[----:B------:R-:W-:Y:S02]  /*57fb0*/  LEA.HI.X.SX32 R7, R7, R0, 0x2, P6 ;  /* 0x0000000007077211 */ /* 0x000fe400030f16ff */
[----:B------:R-:W4:Y:S01]  /*57fc0*/  LDC R13, c[0x0][0x248] ;  /* 0x00009200ff0d7b82 */ /* 0x000f220000000800 */
[----:B--2---:R2:W-:Y:S01]  /*57fd0*/  @P3 STG.E desc[UR48][R4.64], R196 ;  /* 0x000000c404003986 */ /* 0x0045e2000c101930 */
[----:B------:R-:W-:Y:S01]  /*57fe0*/  ISETP.LT.AND P3, PT, R200, UR4, !P0 ;  /* 0x00000004c8007c0c */ /* 0x000fe2000c761270 */
[----:B------:R-:W-:Y:S02]  /*57ff0*/  ULDC UR4, c[0x0][0x22c] ;  /* 0x00008b0000047ab9 */ /* 0x000fe40000000800 */
[----:B------:R-:W4:Y:S04]  /*58000*/  LDL.LU R200, [R1+0x1738] ;  /* 0x0017380001c87983 */ /* 0x000f280000300800 */
[----:B------:R-:W-:Y:S01]  /*58010*/  @P4 STG.E desc[UR48][R6.64], R197 ;  /* 0x000000c506004986 */ /* 0x000fe2000c101930 */
[----:B------:R-:W-:Y:S01]  /*58020*/  ISETP.LT.AND P4, PT, R199, UR4, !P0 ;  /* 0x00000004c7007c0c */ /* 0x000fe2000c781270 */
[----:B------:R-:W-:-:S02]  /*58030*/  ULDC UR4, c[0x0][0x22c] ;  /* 0x00008b0000047ab9 */ /* 0x000fc40000000800 */
[----:B------:R-:W4:Y:S01]  /*58040*/  LDL.LU R199, [R1+0x1734] ;  /* 0x0017340001c77983 */ /* 0x000f220000300800 */
[----:B--2---:R-:W-:-:S04]  /*58050*/  LEA R4, P6, R8, R3, 0x2 ;  /* 0x0000000308047211 */ /* 0x004fc800078c10ff */
[----:B------:R-:W-:Y:S01]  /*58060*/  LEA.HI.X.SX32 R5, R8, R0, 0x2, P6 ;  /* 0x0000000008057211 */ /* 0x000fe200030f16ff */
[----:B-1----:R-:W-:Y:S02]  /*58070*/  IMAD R8, R9, 0x2, R8 ;  /* 0x0000000209087824 */ /* 0x002fe400078e0208 */
[----:B------:R-:W1:Y:S02]  /*58080*/  LDC R9, c[0x0][0x248] ;  /* 0x00009200ff097b82 */ /* 0x000e640000000800 */
[----:B---3--:R2:W-:Y:S02]  /*58090*/  @P5 STG.E desc[UR48][R4.64], R198 ;  /* 0x000000c604005986 */ /* 0x0085e4000c101930 */
[----:B--2---:R-:W-:-:S04]  /*580a0*/  LEA R4, P5, R8, R3, 0x2 ;  /* 0x0000000308047211 */ /* 0x004fc800078a10ff */
[----:B------:R-:W-:Y:S02]  /*580b0*/  LEA.HI.X.SX32 R5, R8, R0, 0x2, P5 ;  /* 0x0000000008057211 */ /* 0x000fe400028f16ff */
[----:B------:R-:W-:Y:S01]  /*580c0*/  ISETP.LT.AND P5, PT, R201, UR4, !P0 ;  /* 0x00000004c9007c0c */ /* 0x000fe2000c7a1270 */
[----:B------:R-:W-:Y:S01]  /*580d0*/  IMAD R7, R11, 0x2, R8 ;  /* 0x000000020b077824 */ /* 0x000fe200078e0208 */
[----:B------:R-:W2:Y:S01]  /*580e0*/  LDL.LU R201, [R1+0x1730] ;  /* 0x0017300001c97983 */ /* 0x000ea20000300800 */
[----:B------:R-:W-:Y:S01]  /*580f0*/  ULDC UR4, c[0x0][0x22c] ;  /* 0x00008b0000047ab9 */ /* 0x000fe20000000800 */
[----:B------:R-:W3:Y:S02]  /*58100*/  LDC R11, c[0x0][0x248] ;  /* 0x00009200ff0b7b82 */ /* 0x000ee40000000800 */
[----:B------:R-:W-:Y:S01]  /*58110*/  LEA R6, P6, R7, R3, 0x2 ;  /* 0x0000000307067211 */ /* 0x000fe200078c10ff */
[----:B------:R-:W-:-:S03]  /*58120*/  IMAD R8, R12, 0x2, R7 ;  /* 0x000000020c087824 */ /* 0x000fc600078e0207 */
[----:B------:R-:W-:Y:S02]  /*58130*/  LEA.HI.X.SX32 R7, R7, R0, 0x2, P6 ;  /* 0x0000000007077211 */ /* 0x000fe400030f16ff */
[----:B------:R-:W3:Y:S01]  /*58140*/  LDC R12, c[0x0][0x248] ;  /* 0x00009200ff0c7b82 */ /* 0x000ee20000000800 */
[----:B----4-:R4:W-:Y:S01]  /*58150*/  @P2 STG.E desc[UR48][R4.64], R199 ;  /* 0x000000c704002986 */ /* 0x0109e2000c101930 */
[----:B------:R-:W-:Y:S01]  /*58160*/  ISETP.LT.AND P2, PT, R202, UR4, !P0 ;  /* 0x00000004ca007c0c */ /* 0x000fe2000c741270 */
[----:B------:R-:W-:Y:S02]  /*58170*/  ULDC UR4, c[0x0][0x22c] ;  /* 0x00008b0000047ab9 */ /* 0x000fe40000000800 */
[----:B------:R-:W3:Y:S04]  /*58180*/  LDL.LU R202, [R1+0x172c] ;  /* 0x00172c0001ca7983 */ /* 0x000ee80000300800 */
[----:B------:R-:W-:Y:S01]  /*58190*/  @P3 STG.E desc[UR48][R6.64], R200 ;  /* 0x000000c806003986 */ /* 0x000fe2000c101930 */
[----:B------:R-:W-:Y:S01]  /*581a0*/  ISETP.LT.AND P3, PT, R203, UR4, !P0 ;  /* 0x00000004cb007c0c */ /* 0x000fe2000c761270 */
[----:B------:R-:W-:-:S02]  /*581b0*/  ULDC UR4, c[0x0][0x22c] ;  /* 0x00008b0000047ab9 */ /* 0x000fc40000000800 */
[----:B------:R-:W3:Y:S01]  /*581c0*/  LDL.LU R203, [R1+0x1728] ;  /* 0x0017280001cb7983 */ /* 0x000ee20000300800 */
[----:B----4-:R-:W-:-:S04]  /*581d0*/  LEA R4, P6, R8, R3, 0x2 ;  /* 0x0000000308047211 */ /* 0x010fc800078c10ff */
[----:B------:R-:W-:Y:S01]  /*581e0*/  LEA.HI.X.SX32 R5, R8, R0, 0x2, P6 ;  /* 0x0000000008057211 */ /* 0x000fe200030f16ff */
[----:B------:R-:W-:Y:S02]  /*581f0*/  IMAD R8, R10, 0x2, R8 ;  /* 0x000000020a087824 */ /* 0x000fe400078e0208 */
[----:B------:R-:W4:Y:S02]  /*58200*/  LDC R10, c[0x0][0x248] ;  /* 0x00009200ff0a7b82 */ /* 0x000f240000000800 */
[----:B--2---:R2:W-:Y:S02]  /*58210*/  @P4 STG.E desc[UR48][R4.64], R201 ;  /* 0x000000c904004986 */ /* 0x0045e4000c101930 */
[----:B--2---:R-:W-:-:S04]  /*58220*/  LEA R4, P4, R8, R3, 0x2 ;  /* 0x0000000308047211 */ /* 0x004fc800078810ff */
[----:B------:R-:W-:Y:S02]  /*58230*/  LEA.HI.X.SX32 R5, R8, R0, 0x2, P4 ;  /* 0x0000000008057211 */ /* 0x000fe400020f16ff */
[----:B------:R-:W-:Y:S01]  /*58240*/  ISETP.LT.AND P4, PT, R204, UR4, !P0 ;  /* 0x00000004cc007c0c */ /* 0x000fe2000c781270 */
[----:B-1----:R-:W-:Y:S01]  /*58250*/  IMAD R7, R9, 0x2, R8 ;  /* 0x0000000209077824 */ /* 0x002fe200078e0208 */
[----:B------:R-:W2:Y:S01]  /*58260*/  LDL.LU R204, [R1+0x1724] ;  /* 0x0017240001cc7983 */ /* 0x000ea20000300800 */
[----:B------:R-:W-:Y:S01]  /*58270*/  ULDC UR4, c[0x0][0x22c] ;  /* 0x00008b0000047ab9 */ /* 0x000fe20000000800 */
[----:B------:R-:W1:Y:S02]  /*58280*/  LDC R9, c[0x0][0x248] ;  /* 0x00009200ff097b82 */ /* 0x000e640000000800 */
[----:B------:R-:W-:Y:S01]  /*58290*/  LEA R6, P6, R7, R3, 0x2 ;  /* 0x0000000307067211 */ /* 0x000fe200078c10ff */
[----:B------:R-:W-:-:S03]  /*582a0*/  IMAD R8, R13, 0x2, R7 ;  /* 0x000000020d087824 */ /* 0x000fc600078e0207 */
[----:B------:R-:W-:Y:S02]  /*582b0*/  LEA.HI.X.SX32 R7, R7, R0, 0x2, P6 ;  /* 0x0000000007077211 */ /* 0x000fe400030f16ff */
[----:B------:R-:W1:Y:S01]  /*582c0*/  LDC R13, c[0x0][0x248] ;  /* 0x00009200ff0d7b82 */ /* 0x000e620000000800 */
[----:B---3--:R3:W-:Y:S01]  /*582d0*/  @P5 STG.E desc[UR48][R4.64], R202 ;  /* 0x000000ca04005986 */ /* 0x0087e2000c101930 */
[----:B------:R-:W-:Y:S01]  /*582e0*/  ISETP.LT.AND P5, PT, R205, UR4, !P0 ;  /* 0x00000004cd007c0c */ /* 0x000fe2000c7a1270 */
[----:B------:R-:W-:Y:S02]  /*582f0*/  ULDC UR4, c[0x0][0x22c] ;  /* 0x00008b0000047ab9 */ /* 0x000fe40000000800 */
[----:B------:R-:W2:Y:S04]  /*58300*/  LDL.LU R205, [R1+0x1720] ;  /* 0x0017200001cd7983 */ /* 0x000ea80000300800 */
[----:B------:R-:W-:Y:S01]  /*58310*/  @P2 STG.E desc[UR48][R6.64], R203 ;  /* 0x000000cb06002986 */ /* 0x000fe2000c101930 */
[----:B------:R-:W-:Y:S01]  /*58320*/  ISETP.LT.AND P2, PT, R206, UR4, !P0 ;  /* 0x00000004ce007c0c */ /* 0x000fe2000c741270 */
[----:B------:R-:W-:-:S02]  /*58330*/  ULDC UR4, c[0x0][0x22c] ;  /* 0x00008b0000047ab9 */ /* 0x000fc40000000800 */
[----:B------:R-:W2:Y:S01]  /*58340*/  LDL.LU R206, [R1+0x171c] ;  /* 0x00171c0001ce7983 */ /* 0x000ea20000300800 */
[----:B---3--:R-:W-:-:S04]  /*58350*/  LEA R4, P6, R8, R3, 0x2 ;  /* 0x0000000308047211 */ /* 0x008fc800078c10ff */
[----:B------:R-:W-:Y:S01]  /*58360*/  LEA.HI.X.SX32 R5, R8, R0, 0x2, P6 ;  /* 0x0000000008057211 */ /* 0x000fe200030f16ff */
[----:B----4-:R-:W-:Y:S02]  /*58370*/  IMAD R8, R10, 0x2, R8 ;  /* 0x000000020a087824 */ /* 0x010fe400078e0208 */
[----:B------:R-:W3:Y:S02]  /*58380*/  LDC R10, c[0x0][0x248] ;  /* 0x00009200ff0a7b82 */ /* 0x000ee40000000800 */
[----:B--2---:R2:W-:Y:S02]  /*58390*/  @P3 STG.E desc[UR48][R4.64], R204 ;  /* 0x000000cc04003986 */ /* 0x0045e4000c101930 */
[----:B--2---:R-:W-:-:S04]  /*583a0*/  LEA R4, P3, R8, R3, 0x2 ;  /* 0x0000000308047211 */ /* 0x004fc800078610ff */
[----:B------:R-:W-:Y:S02]  /*583b0*/  LEA.HI.X.SX32 R5, R8, R0, 0x2, P3 ;  /* 0x0000000008057211 */ /* 0x000fe400018f16ff */
[----:B------:R-:W-:Y:S01]  /*583c0*/  ISETP.LT.AND P3, PT, R207, UR4, !P0 ;  /* 0x00000004cf007c0c */ /* 0x000fe2000c761270 */
[----:B------:R-:W-:Y:S01]  /*583d0*/  IMAD R7, R11, 0x2, R8 ;  /* 0x000000020b077824 */ /* 0x000fe200078e0208 */
[----:B------:R-:W2:Y:S01]  /*583e0*/  LDL.LU R207, [R1+0x1718] ;  /* 0x0017180001cf7983 */ /* 0x000ea20000300800 */
[----:B------:R-:W-:Y:S01]  /*583f0*/  ULDC UR4, c[0x0][0x22c] ;  /* 0x00008b0000047ab9 */ /* 0x000fe20000000800 */
[----:B------:R-:W4:Y:S02]  /*58400*/  LDC R11, c[0x0][0x248] ;  /* 0x00009200ff0b7b82 */ /* 0x000f240000000800 */
[----:B------:R-:W-:Y:S01]  /*58410*/  LEA R6, P6, R7, R3, 0x2 ;  /* 0x0000000307067211 */ /* 0x000fe200078c10ff */
[----:B------:R-:W-:-:S03]  /*58420*/  IMAD R8, R12, 0x2, R7 ;  /* 0x000000020c087824 */ /* 0x000fc600078e0207 */
[----:B------:R-:W-:Y:S02]  /*58430*/  LEA.HI.X.SX32 R7, R7, R0, 0x2, P6 ;  /* 0x0000000007077211 */ /* 0x000fe400030f16ff */
[----:B------:R-:W4:Y:S01]  /*58440*/  LDC R12, c[0x0][0x248] ;  /* 0x00009200ff0c7b82 */ /* 0x000f220000000800 */
[----:B------:R1:W-:Y:S01]  /*58450*/  @P4 STG.E desc[UR48][R4.64], R205 ;  /* 0x000000cd04004986 */ /* 0x0003e2000c101930 */
[----:B------:R-:W-:Y:S01]  /*58460*/  ISETP.LT.AND P4, PT, R208, UR4, !P0 ;  /* 0x00000004d0007c0c */ /* 0x000fe2000c781270 */
[----:B------:R-:W-:Y:S02]  /*58470*/  ULDC UR4, c[0x0][0x22c] ;  /* 0x00008b0000047ab9 */ /* 0x000fe40000000800 */
[----:B------:R-:W4:Y:S04]  /*58480*/  LDL.LU R208, [R1+0x1714] ;  /* 0x0017140001d07983 */ /* 0x000f280000300800 */
[----:B------:R-:W-:Y:S01]  /*58490*/  @P5 STG.E desc[UR48][R6.64], R206 ;  /* 0x000000ce06005986 */ /* 0x000fe2000c101930 */
[----:B------:R-:W-:Y:S01]  /*584a0*/  ISETP.LT.AND P5, PT, R209, UR4, !P0 ;  /* 0x00000004d1007c0c */ /* 0x000fe2000c7a1270 */
[----:B------:R-:W-:-:S02]  /*584b0*/  ULDC UR4, c[0x0][0x22c] ;  /* 0x00008b0000047ab9 */ /* 0x000fc40000000800 */
[----:B------:R-:W4:Y:S01]  /*584c0*/  LDL.LU R209, [R1+0x1710] ;  /* 0x0017100001d17983 */ /* 0x000f220000300800 */
[----:B-1----:R-:W-:-:S04]  /*584d0*/  LEA R4, P6, R8, R3, 0x2 ;  /* 0x0000000308047211 */ /* 0x002fc800078c10ff */
[----:B------:R-:W-:Y:S01]  /*584e0*/  LEA.HI.X.SX32 R5, R8, R0, 0x2, P6 ;  /* 0x0000000008057211 */ /* 0x000fe200030f16ff */
[----:B------:R-:W-:Y:S02]  /*584f0*/  IMAD R8, R9, 0x2, R8 ;  /* 0x0000000209087824 */ /* 0x000fe400078e0208 */
[----:B------:R-:W1:Y:S02]  /*58500*/  LDC R9, c[0x0][0x248] ;  /* 0x00009200ff097b82 */ /* 0x000e640000000800 */
[----:B--2---:R2:W-:Y:S02]  /*58510*/  @P2 STG.E desc[UR48][R4.64], R207 ;  /* 0x000000cf04002986 */ /* 0x0045e4000c101930 */
[----:B--2---:R-:W-:-:S04]  /*58520*/  LEA R4, P2, R8, R3, 0x2 ;  /* 0x0000000308047211 */ /* 0x004fc800078410ff */
[----:B------:R-:W-:Y:S02]  /*58530*/  LEA.HI.X.SX32 R5, R8, R0, 0x2, P2 ;  /* 0x0000000008057211 */ /* 0x000fe400010f16ff */
[----:B------:R-:W-:Y:S01]  /*58540*/  ISETP.LT.AND P2, PT, R210, UR4, !P0 ;  /* 0x00000004d2007c0c */ /* 0x000fe2000c741270 */
[----:B---3--:R-:W-:Y:S01]  /*58550*/  IMAD R7, R10, 0x2, R8 ;  /* 0x000000020a077824 */ /* 0x008fe200078e0208 */
        /* <DEDUP_REMOVED lines=17> */
[----:B-1----:R-:W-:Y:S02]  /*58670*/  IMAD R8, R9, 0x2, R8 ;  /* 0x0000000209087824 */ /* 0x002fe400078e0208 */
[----:B------:R-:W1:Y:S02]  /*58680*/  LDC R9, c[0x0][0x248] ;  /* 0x00009200ff097b82 */ /* 0x000e640000000800 */
        /* <DEDUP_REMOVED lines=12> */
[----:B---3--:R3:W-:Y:S01]  /*58750*/  @P2 STG.E desc[UR48][R4.64], R211 ;  /* 0x000000d304002986 */ /* 0x0087e2000c101930 */
[----:B------:R-:W-:Y:S01]  /*58760*/  ISETP.LT.AND P2, PT, R214, UR4, !P0 ;  /* 0x00000004d6007c0c */ /* 0x000fe2000c741270 */
[----:B------:R-:W-:Y:S02]  /*58770*/  ULDC UR4, c[0x0][0x22c] ;  /* 0x00008b0000047ab9 */ /* 0x000fe40000000800 */
[----:B------:R-:W4:Y:S04]  /*58780*/  LDL.LU R214, [R1+0x16fc] ;  /* 0x0016fc0001d67983 */ /* 0x000f280000300800 */
[----:B------:R-:W-:Y:S01]  /*58790*/  @P3 STG.E desc[UR48][R6.64], R212 ;  /* 0x000000d406003986 */ /* 0x000fe2000c101930 */
[----:B------:R-:W-:Y:S01]  /*587a0*/  ISETP.LT.AND P3, PT, R215, UR4, !P0 ;  /* 0x00000004d7007c0c */ /* 0x000fe2000c761270 */
[----:B------:R-:W-:-:S02]  /*587b0*/  ULDC UR4, c[0x0][0x22c] ;  /* 0x00008b0000047ab9 */ /* 0x000fc40000000800 */
[----:B------:R-:W4:Y:S01]  /*587c0*/  LDL.LU R215, [R1+0x16f8] ;  /* 0x0016f80001d77983 */ /* 0x000f220000300800 */
[----:B---3--:R-:W-:-:S04]  /*587d0*/  LEA R4, P6, R8, R3, 0x2 ;  /* 0x0000000308047211 */ /* 0x008fc800078c10ff */
[----:B------:R-:W-:Y:S01]  /*587e0*/  LEA.HI.X.SX32 R5, R8, R0, 0x2, P6 ;  /* 0x0000000008057211 */ /* 0x000fe200030f16ff */
[----:B------:R-:W-:Y:S02]  /*587f0*/  IMAD R8, R10, 0x2, R8 ;  /* 0x000000020a087824 */ /* 0x000fe400078e0208 */
[----:B------:R-:W3:Y:S02]  /*58800*/  LDC R10, c[0x0][0x248] ;  /* 0x00009200ff0a7b82 */ /* 0x000ee40000000800 */
        /* <DEDUP_REMOVED lines=12> */
[----:B----4-:R4:W-:Y:S01]  /*588d0*/  @P5 STG.E desc[UR48][R4.64], R214 ;  /* 0x000000d604005986 */ /* 0x0109e2000c101930 */
[----:B------:R-:W-:Y:S01]  /*588e0*/  ISETP.LT.AND P5, PT, R217, UR4, !P0 ;  /* 0x00000004d9007c0c */ /* 0x000fe2000c7a1270 */
[----:B------:R-:W-:Y:S02]  /*588f0*/  ULDC UR4, c[0x0][0x22c] ;  /* 0x00008b0000047ab9 */ /* 0x000fe40000000800 */
[----:B------:R-:W2:Y:S04]  /*58900*/  LDL.LU R217, [R1+0x16f0] ;  /* 0x0016f00001d97983 */ /* 0x000ea80000300800 */
[----:B------:R-:W-:Y:S01]  /*58910*/  @P2 STG.E desc[UR48][R6.64], R215 ;  /* 0x000000d706002986 */ /* 0x000fe2000c101930 */
[----:B------:R-:W-:Y:S01]  /*58920*/  ISETP.LT.AND P2, PT, R218, UR4, !P0 ;  /* 0x00000004da007c0c */ /* 0x000fe2000c741270 */
[----:B------:R-:W-:-:S02]  /*58930*/  ULDC UR4, c[0x0][0x22c] ;  /* 0x00008b0000047ab9 */ /* 0x000fc40000000800 */
[----:B------:R-:W2:Y:S01]  /*58940*/  LDL.LU R218, [R1+0x16ec] ;  /* 0x0016ec0001da7983 */ /* 0x000ea20000300800 */
[----:B----4-:R-:W-:-:S04]  /*58950*/  LEA R4, P6, R8, R3, 0x2 ;  /* 0x0000000308047211 */ /* 0x010fc800078c10ff */
[----:B------:R-:W-:Y:S01]  /*58960*/  LEA.HI.X.SX32 R5, R8, R0, 0x2, P6 ;  /* 0x0000000008057211 */ /* 0x000fe200030f16ff */
[----:B---3--:R-:W-:Y:S02]  /*58970*/  IMAD R8, R10, 0x2, R8 ;  /* 0x000000020a087824 */ /* 0x008fe400078e0208 */
        /* <DEDUP_REMOVED lines=89> */
[----:B------:R1:W-:Y:S01]  /*58f10*/  @P2 STG.E desc[UR48][R6.64], R227 ;  /* 0x000000e306002986 */ /* 0x0003e2000c101930 */
[----:B------:R-:W-:Y:S01]  /*58f20*/  ISETP.LT.AND P2, PT, R230, UR4, !P0 ;  /* 0x00000004e6007c0c */ /* 0x000fe2000c741270 */
[----:B------:R-:W-:-:S02]  /*58f30*/  ULDC UR4, c[0x0][0x22c] ;  /* 0x00008b0000047ab9 */ /* 0x000fc40000000800 */
[----:B------:R-:W2:Y:S01]  /*58f40*/  LDL.LU R230, [R1+0x16bc] ;  /* 0x0016bc0001e67983 */ /* 0x000ea20000300800 */
[----:B----4-:R-:W-:-:S04]  /*58f50*/  LEA R4, P6, R8, R3, 0x2 ;  /* 0x0000000308047211 */ /* 0x010fc800078c10ff */
[----:B------:R-:W-:Y:S01]  /*58f60*/  LEA.HI.X.SX32 R5, R8, R0, 0x2, P6 ;  /* 0x0000000008057211 */ /* 0x000fe200030f16ff */
[----:B---3--:R-:W-:Y:S02]  /*58f70*/  IMAD R8, R10, 0x2, R8 ;  /* 0x000000020a087824 */ /* 0x008fe400078e0208 */
[----:B------:R-:W3:Y:S02]  /*58f80*/  LDC R10, c[0x0][0x248] ;  /* 0x00009200ff0a7b82 */ /* 0x000ee40000000800 */
[----:B-1----:R-:W-:Y:S01]  /*58f90*/  IMAD R7, R11, 0x2, R8 ;  /* 0x000000020b077824 */ /* 0x002fe200078e0208 */
[----:B--2---:R1:W-:Y:S05]  /*58fa0*/  @P3 STG.E desc[UR48][R4.64], R228 ;  /* 0x000000e404003986 */ /* 0x0043ea000c101930 */
[----:B------:R-:W2:Y:S01]  /*58fb0*/  LDC R11, c[0x0][0x248] ;  /* 0x00009200ff0b7b82 */ /* 0x000ea20000000800 */
[----:B-1----:R-:W-:-:S04]  /*58fc0*/  LEA R4, P3, R8, R3, 0x2 ;  /* 0x0000000308047211 */ /* 0x002fc800078610ff */
[-C--:B------:R-:W-:Y:S02]  /*58fd0*/  LEA.HI.X.SX32 R5, R8, R0.reuse, 0x2, P3 ;  /* 0x0000000008057211 */ /* 0x080fe400018f16ff */
[----:B------:R-:W-:Y:S02]  /*58fe0*/  ISETP.LT.AND P3, PT, R231, UR4, !P0 ;  /* 0x00000004e7007c0c */ /* 0x000fe4000c761270 */
[C---:B------:R-:W-:Y:S01]  /*58ff0*/  LEA R6, P6, R7.reuse, R3, 0x2 ;  /* 0x0000000307067211 */ /* 0x040fe200078c10ff */
[----:B------:R-:W4:Y:S01]  /*59000*/  LDL.LU R231, [R1+0x16b8] ;  /* 0x0016b80001e77983 */ /* 0x000f220000300800 */
[----:B------:R-:W-:Y:S01]  /*59010*/  IMAD R8, R12, 0x2, R7 ;  /* 0x000000020c087824 */ /* 0x000fe200078e0207 */
[----:B------:R-:W-:Y:S01]  /*59020*/  ULDC UR4, c[0x0][0x22c] ;  /* 0x00008b0000047ab9 */ /* 0x000fe20000000800 */
[----:B------:R-:W-:Y:S01]  /*59030*/  LEA.HI.X.SX32 R7, R7, R0, 0x2, P6 ;  /* 0x0000000007077211 */ /* 0x000fe200030f16ff */
[----:B------:R-:W1:Y:S01]  /*59040*/  LDC R12, c[0x0][0x248] ;  /* 0x00009200ff0c7b82 */ /* 0x000e620000000800 */
[----:B------:R3:W-:Y:S01]  /*59050*/  @P4 STG.E desc[UR48][R4.64], R229 ;  /* 0x000000e504004986 */ /* 0x0007e2000c101930 */
[----:B------:R-:W-:Y:S01]  /*59060*/  ISETP.LT.AND P4, PT, R232, UR4, !P0 ;  /* 0x00000004e8007c0c */ /* 0x000fe2000c781270 */
[----:B------:R-:W-:-:S02]  /*59070*/  ULDC UR4, c[0x0][0x22c] ;  /* 0x00008b0000047ab9 */ /* 0x000fc40000000800 */
[----:B------:R-:W2:Y:S04]  /*59080*/  LDL.LU R232, [R1+0x16b4] ;  /* 0x0016b40001e87983 */ /* 0x000ea80000300800 */
[----:B------:R1:W-:Y:S01]  /*59090*/  @P5 STG.E desc[UR48][R6.64], R230 ;  /* 0x000000e606005986 */ /* 0x0003e2000c101930 */
[----:B------:R-:W-:Y:S01]  /*590a0*/  ISETP.LT.AND P5, PT, R233, UR4, !P0 ;  /* 0x00000004e9007c0c */ /* 0x000fe2000c7a1270 */
[----:B------:R-:W-:Y:S02]  /*590b0*/  ULDC UR4, c[0x0][0x22c] ;  /* 0x00008b0000047ab9 */ /* 0x000fe40000000800 */
[----:B------:R-:W2:Y:S01]  /*590c0*/  LDL.LU R233, [R1+0x16b0] ;  /* 0x0016b00001e97983 */ /* 0x000ea20000300800 */
[----:B---3--:R-:W-:-:S04]  /*590d0*/  LEA R4, P6, R8, R3, 0x2 ;  /* 0x0000000308047211 */ /* 0x008fc800078c10ff */
[----:B------:R-:W-:Y:S01]  /*590e0*/  LEA.HI.X.SX32 R5, R8, R0, 0x2, P6 ;  /* 0x0000000008057211 */ /* 0x000fe200030f16ff */
[----:B------:R-:W-:Y:S02]  /*590f0*/  IMAD R8, R9, 0x2, R8 ;  /* 0x0000000209087824 */ /* 0x000fe400078e0208 */
[----:B------:R-:W3:Y:S02]  /*59100*/  LDC R9, c[0x0][0x248] ;  /* 0x00009200ff097b82 */ /* 0x000ee40000000800 */
[----:B-1----:R-:W-:-:S05]  /*59110*/  IMAD R7, R10, 0x2, R8 ;  /* 0x000000020a077824 */ /* 0x002fca00078e0208 */
[-C--:B------:R-:W-:Y:S01]  /*59120*/  LEA R6, P6, R7, R3.reuse, 0x2 ;  /* 0x0000000307067211 */ /* 0x080fe200078c10ff */
[----:B------:R-:W1:Y:S01]  /*59130*/  LDC R10, c[0x0][0x248] ;  /* 0x00009200ff0a7b82 */ /* 0x000e620000000800 */
[----:B----4-:R4:W-:Y:S02]  /*59140*/  @P2 STG.E desc[UR48][R4.64], R231 ;  /* 0x000000e704002986 */ /* 0x0109e4000c101930 */
[----:B----4-:R-:W-:-:S04]  /*59150*/  LEA R4, P2, R8, R3, 0x2 ;  /* 0x0000000308047211 */ /* 0x010fc800078410ff */
[-C--:B------:R-:W-:Y:S02]  /*59160*/  LEA.HI.X.SX32 R5, R8, R0.reuse, 0x2, P2 ;  /* 0x0000000008057211 */ /* 0x080fe400010f16ff */
[----:B------:R-:W-:Y:S01]  /*59170*/  ISETP.LT.AND P2, PT, R234, UR4, !P0 ;  /* 0x00000004ea007c0c */ /* 0x000fe2000c741270 */
[----:B------:R-:W-:Y:S01]  /*59180*/  IMAD R8, R13, 0x2, R7 ;  /* 0x000000020d087824 */ /* 0x000fe200078e0207 */
[----:B------:R-:W4:Y:S01]  /*59190*/  LDL.LU R234, [R1+0x16ac] ;  /* 0x0016ac0001ea7983 */ /* 0x000f220000300800 */
[----:B------:R-:W-:Y:S01]  /*591a0*/  LEA.HI.X.SX32 R7, R7, R0, 0x2, P6 ;  /* 0x0000000007077211 */ /* 0x000fe200030f16ff */
[----:B------:R-:W-:Y:S01]  /*591b0*/  ULDC UR4, c[0x0][0x22c] ;  /* 0x00008b0000047ab9 */ /* 0x000fe20000000800 */
[----:B------:R-:W1:Y:S01]  /*591c0*/  LDC R13, c[0x0][0x248] ;  /* 0x00009200ff0d7b82 */ /* 0x000e620000000800 */
[----:B--2---:R2:W-:Y:S01]  /*591d0*/  @P3 STG.E desc[UR48][R4.64], R232 ;  /* 0x000000e804003986 */ /* 0x0045e2000c101930 */
[----:B------:R-:W-:Y:S01]  /*591e0*/  ISETP.LT.AND P3, PT, R24, UR4, !P0 ;  /* 0x0000000418007c0c */ /* 0x000fe2000c761270 */
[----:B------:R-:W-:-:S02]  /*591f0*/  ULDC UR4, c[0x0][0x22c] ;  /* 0x00008b0000047ab9 */ /* 0x000fc40000000800 */
[----:B------:R-:W4:Y:S04]  /*59200*/  LDL.LU R24, [R1+0x16a8] ;  /* 0x0016a80001187983 */ /* 0x000f280000300800 */
[----:B------:R1:W-:Y:S01]  /*59210*/  @P4 STG.E desc[UR48][R6.64], R233 ;  /* 0x000000e906004986 */ /* 0x0003e2000c101930 */
[----:B------:R-:W-:Y:S01]  /*59220*/  ISETP.LT.AND P4, PT, R235, UR4, !P0 ;  /* 0x00000004eb007c0c */ /* 0x000fe2000c781270 */
[----:B------:R-:W-:Y:S02]  /*59230*/  ULDC UR4, c[0x0][0x22c] ;  /* 0x00008b0000047ab9 */ /* 0x000fe40000000800 */
[----:B------:R-:W4:Y:S01]  /*59240*/  LDL.LU R235, [R1+0x16a4] ;  /* 0x0016a40001eb7983 */ /* 0x000f220000300800 */
[----:B--2---:R-:W-:-:S04]  /*59250*/  LEA R4, P6, R8, R3, 0x2 ;  /* 0x0000000308047211 */ /* 0x004fc800078c10ff */
[----:B------:R-:W-:Y:S01]  /*59260*/  LEA.HI.X.SX32 R5, R8, R0, 0x2, P6 ;  /* 0x0000000008057211 */ /* 0x000fe200030f16ff */
[----:B---3--:R-:W-:Y:S02]  /*59270*/  IMAD R8, R9, 0x2, R8 ;  /* 0x0000000209087824 */ /* 0x008fe400078e0208 */
[----:B------:R-:W2:Y:S02]  /*59280*/  LDC R9, c[0x0][0x248] ;  /* 0x00009200ff097b82 */ /* 0x000ea40000000800 */
[----:B-1----:R-:W-:-:S05]  /*59290*/  IMAD R7, R11, 0x2, R8 ;  /* 0x000000020b077824 */ /* 0x002fca00078e0208 */
[-C--:B------:R-:W-:Y:S01]  /*592a0*/  LEA R6, P6, R7, R3.reuse, 0x2 ;  /* 0x0000000307067211 */ /* 0x080fe200078c10ff */
[----:B------:R-:W1:Y:S01]  /*592b0*/  LDC R11, c[0x0][0x248] ;  /* 0x00009200ff0b7b82 */ /* 0x000e620000000800 */
[----:B----4-:R3:W-:Y:S02]  /*592c0*/  @P5 STG.E desc[UR48][R4.64], R234 ;  /* 0x000000ea04005986 */ /* 0x0107e4000c101930 */
[----:B---3--:R-:W-:-:S04]  /*592d0*/  LEA R4, P5, R8, R3, 0x2 ;  /* 0x0000000308047211 */ /* 0x008fc800078a10ff */
[-C--:B------:R-:W-:Y:S02]  /*592e0*/  LEA.HI.X.SX32 R5, R8, R0.reuse, 0x2, P5 ;  /* 0x0000000008057211 */ /* 0x080fe400028f16ff */
[----:B------:R-:W-:Y:S01]  /*592f0*/  ISETP.LT.AND P5, PT, R25, UR4, !P0 ;  /* 0x0000000419007c0c */ /* 0x000fe2000c7a1270 */
[----:B------:R-:W-:Y:S01]  /*59300*/  IMAD R8, R12, 0x2, R7 ;  /* 0x000000020c087824 */ /* 0x000fe200078e0207 */
[----:B------:R-:W3:Y:S01]  /*59310*/  LDL.LU R25, [R1+0x16a0] ;  /* 0x0016a00001197983 */ /* 0x000ee20000300800 */
[----:B------:R-:W-:Y:S01]  /*59320*/  LEA.HI.X.SX32 R7, R7, R0, 0x2, P6 ;  /* 0x0000000007077211 */ /* 0x000fe200030f16ff */
[----:B------:R-:W-:Y:S01]  /*59330*/  ULDC UR4, c[0x0][0x22c] ;  /* 0x00008b0000047ab9 */ /* 0x000fe20000000800 */
[----:B------:R-:W4:Y:S01]  /*59340*/  LDC R12, c[0x0][0x248] ;  /* 0x00009200ff0c7b82 */ /* 0x000f220000000800 */
[----:B------:R2:W-:Y:S01]  /*59350*/  @P2 STG.E desc[UR48][R4.64], R235 ;  /* 0x000000eb04002986 */ /* 0x0005e2000c101930 */
        /* <DEDUP_REMOVED lines=9> */
[----:B------:R-:W-:Y:S02]  /*593f0*/  IMAD R8, R10, 0x2, R8 ;  /* 0x000000020a087824 */ /* 0x000fe400078e0208 */
[----:B------:R-:W2:Y:S02]  /*59400*/  LDC R10, c[0x0][0x248] ;  /* 0x00009200ff0a7b82 */ /* 0x000ea40000000800 */
[----:B-1----:R-:W-:-:S05]  /*59410*/  IMAD R7, R9, 0x2, R8 ;  /* 0x0000000209077824 */ /* 0x002fca00078e0208 */
[-C--:B------:R-:W-:Y:S01]  /*59420*/  LEA R6, P6, R7, R3.reuse, 0x2 ;  /* 0x0000000307067211 */ /* 0x080fe200078c10ff */
[----:B------:R-:W1:Y:S01]  /*59430*/  LDC R9, c[0x0][0x248] ;  /* 0x00009200ff097b82 */ /* 0x000e620000000800 */
[----:B---3--:R3:W-:Y:S02]  /*59440*/  @P4 STG.E desc[UR48][R4.64], R25 ;  /* 0x0000001904004986 */ /* 0x0087e4000c101930 */
[----:B---3--:R-:W-:-:S04]  /*59450*/  LEA R4, P4, R8, R3, 0x2 ;  /* 0x0000000308047211 */ /* 0x008fc800078810ff */
[-C--:B------:R-:W-:Y:S02]  /*59460*/  LEA.HI.X.SX32 R5, R8, R0.reuse, 0x2, P4 ;  /* 0x0000000008057211 */ /* 0x080fe400020f16ff */
[----:B------:R-:W-:Y:S01]  /*59470*/  ISETP.LT.AND P4, PT, R28, UR4, !P0 ;  /* 0x000000041c007c0c */ /* 0x000fe2000c781270 */
[----:B------:R-:W-:Y:S01]  /*59480*/  IMAD R8, R13, 0x2, R7 ;  /* 0x000000020d087824 */ /* 0x000fe200078e0207 */
[----:B------:R-:W3:Y:S01]  /*59490*/  LDL.LU R28, [R1+0x1694] ;  /* 0x00169400011c7983 */ /* 0x000ee20000300800 */
[----:B------:R-:W-:Y:S01]  /*594a0*/  LEA.HI.X.SX32 R7, R7, R0, 0x2, P6 ;  /* 0x0000000007077211 */ /* 0x000fe200030f16ff */
[----:B------:R-:W-:Y:S02]  /*594b0*/  ULDC UR4, c[0x0][0x22c] ;  /* 0x00008b0000047ab9 */ /* 0x000fe40000000800 */
[----:B----4-:R4:W-:Y:S01]  /*594c0*/  @P5 STG.E desc[UR48][R4.64], R26 ;  /* 0x0000001a04005986 */ /* 0x0109e2000c101930 */
[----:B------:R-:W-:Y:S01]  /*594d0*/  ISETP.LT.AND P5, PT, R29, UR4, !P0 ;  /* 0x000000041d007c0c */ /* 0x000fe2000c7a1270 */
[----:B------:R-:W-:-:S02]  /*594e0*/  ULDC UR4, c[0x0][0x22c] ;  /* 0x00008b0000047ab9 */ /* 0x000fc40000000800 */
[----:B------:R-:W3:Y:S04]  /*594f0*/  LDL.LU R29, [R1+0x1690] ;  /* 0x00169000011d7983 */ /* 0x000ee80000300800 */
[----:B------:R1:W-:Y:S01]  /*59500*/  @P2 STG.E desc[UR48][R6.64], R27 ;  /* 0x0000001b06002986 */ /* 0x0003e2000c101930 */
[----:B------:R-:W-:Y:S01]  /*59510*/  ISETP.LT.AND P2, PT, R30, UR4, !P0 ;  /* 0x000000041e007c0c */ /* 0x000fe2000c741270 */
[----:B------:R-:W-:Y:S02]  /*59520*/  ULDC UR4, c[0x0][0x22c] ;  /* 0x00008b0000047ab9 */ /* 0x000fe40000000800 */
[----:B------:R-:W3:Y:S01]  /*59530*/  LDL.LU R30, [R1+0x168c] ;  /* 0x00168c00011e7983 */ /* 0x000ee20000300800 */
[----:B----4-:R-:W-:-:S04]  /*59540*/  LEA R4, P6, R8, R3, 0x2 ;  /* 0x0000000308047211 */ /* 0x010fc800078c10ff */
[----:B------:R-:W-:Y:S01]  /*59550*/  LEA.HI.X.SX32 R5, R8, R0, 0x2, P6 ;  /* 0x0000000008057211 */ /* 0x000fe200030f16ff */
[----:B--2---:R-:W-:Y:S02]  /*59560*/  IMAD R8, R10, 0x2, R8 ;  /* 0x000000020a087824 */ /* 0x004fe400078e0208 */
[----:B------:R-:W2:Y:S02]  /*59570*/  LDC R10, c[0x0][0x248] ;  /* 0x00009200ff0a7b82 */ /* 0x000ea40000000800 */
[----:B------:R-:W-:-:S05]  /*59580*/  IMAD R11, R11, 0x2, R8 ;  /* 0x000000020b0b7824 */ /* 0x000fca00078e0208 */
[----:B-1----:R-:W-:-:S04]  /*59590*/  LEA R6, P6, R11, R3, 0x2 ;  /* 0x000000030b067211 */ /* 0x002fc800078c10ff */
[----:B------:R-:W-:Y:S01]  /*595a0*/  LEA.HI.X.SX32 R7, R11, R0, 0x2, P6 ;  /* 0x000000000b077211 */ /* 0x000fe200030f16ff */
[----:B---3--:R1:W-:Y:S02]  /*595b0*/  @P3 STG.E desc[UR48][R4.64], R28 ;  /* 0x0000001c04003986 */ /* 0x0083e4000c101930 */
[----:B-1----:R-:W-:-:S04]  /*595c0*/  LEA R4, P3, R8, R3, 0x2 ;  /* 0x0000000308047211 */ /* 0x002fc800078610ff */
[----:B------:R-:W-:Y:S02]  /*595d0*/  LEA.HI.X.SX32 R5, R8, R0, 0x2, P3 ;  /* 0x0000000008057211 */ /* 0x000fe400018f16ff */
[----:B------:R-:W-:Y:S01]  /*595e0*/  ISETP.LT.AND P3, PT, R31, UR4, !P0 ;  /* 0x000000041f007c0c */ /* 0x000fe2000c761270 */
[----:B------:R-:W-:Y:S01]  /*595f0*/  ULDC UR4, c[0x0][0x22c] ;  /* 0x00008b0000047ab9 */ /* 0x000fe20000000800 */
[----:B------:R-:W3:Y:S01]  /*59600*/  LDL.LU R31, [R1+0x1688] ;  /* 0x00168800011f7983 */ /* 0x000ee20000300800 */
[----:B------:R-:W-:Y:S01]  /*59610*/  IMAD R12, R12, 0x2, R11 ;  /* 0x000000020c0c7824 */ /* 0x000fe200078e020b */
[----:B------:R-:W1:Y:S02]  /*59620*/  LDC R8, c[0x0][0x248] ;  /* 0x00009200ff087b82 */ /* 0x000e640000000800 */
[----:B------:R4:W-:Y:S01]  /*59630*/  @P4 STG.E desc[UR48][R4.64], R29 ;  /* 0x0000001d04004986 */ /* 0x0009e2000c101930 */
[----:B------:R-:W-:Y:S01]  /*59640*/  ISETP.LT.AND P4, PT, R32, UR4, !P0 ;  /* 0x0000000420007c0c */ /* 0x000fe2000c781270 */
[----:B------:R-:W-:-:S04]  /*59650*/  ULDC UR4, c[0x0][0x22c] ;  /* 0x00008b0000047ab9 */ /* 0x000fc80000000800 */
[----:B------:R-:W1:Y:S01]  /*59660*/  LDC R11, c[0x0][0x248] ;  /* 0x00009200ff0b7b82 */ /* 0x000e620000000800 */
[----:B------:R-:W3:Y:S04]  /*59670*/  LDL.LU R32, [R1+0x1684] ;  /* 0x0016840001207983 */ /* 0x000ee80000300800 */
[----:B------:R2:W-:Y:S01]  /*59680*/  @P5 STG.E desc[UR48][R6.64], R30 ;  /* 0x0000001e06005986 */ /* 0x0005e2000c101930 */
[----:B------:R-:W-:Y:S01]  /*59690*/  ISETP.LT.AND P5, PT, R33, UR4, !P0 ;  /* 0x0000000421007c0c */ /* 0x000fe2000c7a1270 */
[----:B------:R-:W-:Y:S01]  /*596a0*/  IMAD R13, R9, 0x2, R12 ;  /* 0x00000002090d7824 */ /* 0x000fe200078e020c */
[----:B------:R-:W-:Y:S01]  /*596b0*/  ULDC UR4, c[0x0][0x22c] ;  /* 0x00008b0000047ab9 */ /* 0x000fe20000000800 */
[----:B------:R-:W3:Y:S01]  /*596c0*/  LDL.LU R33, [R1+0x1680] ;  /* 0x0016800001217983 */ /* 0x000ee20000300800 */
[C---:B----4-:R-:W-:Y:S01]  /*596d0*/  LEA R4, P6, R12.reuse, R3, 0x2 ;  /* 0x000000030c047211 */ /* 0x050fe200078c10ff */
[----:B------:R-:W4:Y:S03]  /*596e0*/  LDC R9, c[0x0][0x248] ;  /* 0x00009200ff097b82 */ /* 0x000f260000000800 */
[----:B------:R-:W-:Y:S01]  /*596f0*/  LEA.HI.X.SX32 R5, R12, R0, 0x2, P6 ;  /* 0x000000000c057211 */ /* 0x000fe200030f16ff */
[----:B--2---:R-:W-:-:S04]  /*59700*/  IMAD R15, R10, 0x2, R13 ;  /* 0x000000020a0f7824 */ /* 0x004fc800078e020d */
[----:B------:R-:W2:Y:S01]  /*59710*/  LDC R10, c[0x0][0x248] ;  /* 0x00009200ff0a7b82 */ /* 0x000ea20000000800 */
[----:B------:R-:W-:-:S04]  /*59720*/  LEA R6, P6, R15, R3, 0x2 ;  /* 0x000000030f067211 */ /* 0x000fc800078c10ff */
[----:B------:R-:W-:-:S03]  /*59730*/  LEA.HI.X.SX32 R7, R15, R0, 0x2, P6 ;  /* 0x000000000f077211 */ /* 0x000fc600030f16ff */
[----:B------:R-:W2:Y:S01]  /*59740*/  LDC R12, c[0x0][0x248] ;  /* 0x00009200ff0c7b82 */ /* 0x000ea20000000800 */
[----:B---3--:R3:W-:Y:S02]  /*59750*/  @P2 STG.E desc[UR48][R4.64], R31 ;  /* 0x0000001f04002986 */ /* 0x0087e4000c101930 */
[----:B---3--:R-:W-:-:S04]  /*59760*/  LEA R4, P2, R13, R3, 0x2 ;  /* 0x000000030d047211 */ /* 0x008fc800078410ff */
[----:B------:R-:W-:Y:S02]  /*59770*/  LEA.HI.X.SX32 R5, R13, R0, 0x2, P2 ;  /* 0x000000000d057211 */ /* 0x000fe400010f16ff */
[----:B------:R-:W-:Y:S01]  /*59780*/  ISETP.LT.AND P2, PT, R34, UR4, !P0 ;  /* 0x0000000422007c0c */ /* 0x000fe2000c741270 */
[----:B------:R-:W-:Y:S01]  /*59790*/  ULDC UR4, c[0x0][0x22c] ;  /* 0x00008b0000047ab9 */ /* 0x000fe20000000800 */
[----:B------:R-:W3:Y:S01]  /*597a0*/  LDL.LU R34, [R1+0x167c] ;  /* 0x00167c0001227983 */ /* 0x000ee20000300800 */
[----:B-1----:R-:W-:Y:S01]  /*597b0*/  IMAD R8, R8, 0x2, R15 ;  /* 0x0000000208087824 */ /* 0x002fe200078e020f */
[----:B------:R-:W1:Y:S08]  /*597c0*/  LDC R13, c[0x0][0x248] ;  /* 0x00009200ff0d7b82 */ /* 0x000e700000000800 */
        /* <DEDUP_REMOVED lines=9> */
[----:B----4-:R-:W-:-:S04]  /*59860*/  LEA R4, P6, R8, R3, 0x2 ;  /* 0x0000000308047211 */ /* 0x010fc800078c10ff */
[----:B------:R-:W-:Y:S01]  /*59870*/  LEA.HI.X.SX32 R5, R8, R0, 0x2, P6 ;  /* 0x0000000008057211 */ /* 0x000fe200030f16ff */
[----:B------:R-:W-:Y:S02]  /*59880*/  IMAD R8, R9, 0x2, R8 ;  /* 0x0000000209087824 */ /* 0x000fe400078e0208 */
[----:B------:R-:W4:Y:S02]  /*59890*/  LDC R9, c[0x0][0x248] ;  /* 0x00009200ff097b82 */ /* 0x000f240000000800 */
        /* <DEDUP_REMOVED lines=8> */
[----:B------:R-:W3:Y:S04]  /*59920*/  LDL.LU R37, [R1+0x1670] ;  /* 0x0016700001257983 */ /* 0x000ee80000300800 */
[----:B--2---:R1:W-:Y:S01]  /*59930*/  @P2 STG.E desc[UR48][R4.64], R35 ;  /* 0x0000002304002986 */ /* 0x0043e2000c101930 */
[----:B------:R-:W-:Y:S01]  /*59940*/  ISETP.LT.AND P2, PT, R38, UR4, !P0 ;  /* 0x0000000426007c0c */ /* 0x000fe2000c741270 */
[----:B------:R-:W-:-:S02]  /*59950*/  ULDC UR4, c[0x0][0x22c] ;  /* 0x00008b0000047ab9 */ /* 0x000fc40000000800 */
[----:B------:R-:W2:Y:S04]  /*59960*/  LDL.LU R38, [R1+0x166c] ;  /* 0x00166c0001267983 */ /* 0x000ea80000300800 */
[----:B------:R4:W-:Y:S01]  /*59970*/  @P3 STG.E desc[UR48][R6.64], R36 ;  /* 0x0000002406003986 */ /* 0x0009e2000c101930 */
[----:B------:R-:W-:Y:S01]  /*59980*/  ISETP.LT.AND P3, PT, R39, UR4, !P0 ;  /* 0x0000000427007c0c */ /* 0x000fe2000c761270 */
[----:B------:R-:W-:Y:S01]  /*59990*/  IMAD R10, R10, 0x2, R11 ;  /* 0x000000020a0a7824 */ /* 0x000fe200078e020b */
[----:B------:R-:W-:Y:S01]  /*599a0*/  ULDC UR4, c[0x0][0x22c] ;  /* 0x00008b0000047ab9 */ /* 0x000fe20000000800 */
[----:B------:R-:W2:Y:S01]  /*599b0*/  LDL.LU R39, [R1+0x1668] ;  /* 0x0016680001277983 */ /* 0x000ea20000300800 */
[----:B------:R-:W2:Y:S02]  /*599c0*/  LDC R11, c[0x0][0x248] ;  /* 0x00009200ff0b7b82 */ /* 0x000ea40000000800 */
[----:B-1----:R-:W-:-:S04]  /*599d0*/  LEA R4, P6, R10, R3, 0x2 ;  /* 0x000000030a047211 */ /* 0x002fc800078c10ff */
[----:B------:R-:W-:Y:S01]  /*599e0*/  LEA.HI.X.SX32 R5, R10, R0, 0x2, P6 ;  /* 0x000000000a057211 */ /* 0x000fe200030f16ff */
[----:B------:R-:W-:Y:S02]  /*599f0*/  IMAD R10, R13, 0x2, R10 ;  /* 0x000000020d0a7824 */ /* 0x000fe400078e020a */
[----:B------:R-:W1:Y:S02]  /*59a00*/  LDC R13, c[0x0][0x248] ;  /* 0x00009200ff0d7b82 */ /* 0x000e640000000800 */
[----:B----4-:R-:W-:-:S05]  /*59a10*/  IMAD R8, R9, 0x2, R10 ;  /* 0x0000000209087824 */ /* 0x010fca00078e020a */
[----:B------:R-:W-:-:S04]  /*59a20*/  LEA R6, P6, R8, R3, 0x2 ;  /* 0x0000000308067211 */ /* 0x000fc800078c10ff */
[----:B------:R-:W-:Y:S01]  /*59a30*/  LEA.HI.X.SX32 R7, R8, R0, 0x2, P6 ;  /* 0x0000000008077211 */ /* 0x000fe200030f16ff */
[----:B---3--:R3:W-:Y:S02]  /*59a40*/  @P4 STG.E desc[UR48][R4.64], R37 ;  /* 0x0000002504004986 */ /* 0x0087e4000c101930 */
[----:B---3--:R-:W-:-:S04]  /*59a50*/  LEA R4, P4, R10, R3, 0x2 ;  /* 0x000000030a047211 */ /* 0x008fc800078810ff */
[----:B------:R-:W-:Y:S02]  /*59a60*/  LEA.HI.X.SX32 R5, R10, R0, 0x2, P4 ;  /* 0x000000000a057211 */ /* 0x000fe400020f16ff */
[----:B------:R-:W-:Y:S01]  /*59a70*/  ISETP.LT.AND P4, PT, R40, UR4, !P0 ;  /* 0x0000000428007c0c */ /* 0x000fe2000c781270 */
[----:B------:R-:W-:Y:S01]  /*59a80*/  ULDC UR4, c[0x0][0x22c] ;  /* 0x00008b0000047ab9 */ /* 0x000fe20000000800 */
[----:B------:R-:W3:Y:S01]  /*59a90*/  LDL.LU R40, [R1+0x1664] ;  /* 0x0016640001287983 */ /* 0x000ee20000300800 */
[----:B------:R-:W-:Y:S01]  /*59aa0*/  IMAD R9, R15, 0x2, R8 ;  /* 0x000000020f097824 */ /* 0x000fe200078e0208 */
[----:B------:R-:W4:Y:S08]  /*59ab0*/  LDC R10, c[0x0][0x248] ;  /* 0x00009200ff0a7b82 */ /* 0x000f300000000800 */
        /* <DEDUP_REMOVED lines=13> */
[----:B------:R-:W-:-:S05]  /*59b90*/  IMAD R8, R14, 0x2, R9 ;  /* 0x000000020e087824 */ /* 0x000fca00078e0209 */
[CC--:B------:R-:W-:Y:S01]  /*59ba0*/  LEA R6, P6, R8.reuse, R3.reuse, 0x2 ;  /* 0x0000000308067211 */ /* 0x0c0fe200078c10ff */
[----:B------:R-:W1:Y:S03]  /*59bb0*/  LDC R14, c[0x0][0x248] ;  /* 0x00009200ff0e7b82 */ /* 0x000e660000000800 */
[----:B------:R-:W-:Y:S01]  /*59bc0*/  LEA.HI.X.SX32 R7, R8, R0, 0x2, P6 ;  /* 0x0000000008077211 */ /* 0x000fe200030f16ff */
[----:B---3--:R3:W-:Y:S02]  /*59bd0*/  @P3 STG.E desc[UR48][R4.64], R40 ;  /* 0x0000002804003986 */ /* 0x0087e4000c101930 */
[----:B---3--:R-:W-:-:S04]  /*59be0*/  LEA R4, P3, R9, R3, 0x2 ;  /* 0x0000000309047211 */ /* 0x008fc800078610ff */
[----:B------:R-:W-:Y:S02]  /*59bf0*/  LEA.HI.X.SX32 R5, R9, R0, 0x2, P3 ;  /* 0x0000000009057211 */ /* 0x000fe400018f16ff */
[----:B------:R-:W-:Y:S01]  /*59c00*/  ISETP.LT.AND P3, PT, R43, UR4, !P0 ;  /* 0x000000042b007c0c */ /* 0x000fe2000c761270 */
[----:B------:R-:W-:Y:S01]  /*59c10*/  ULDC UR4, c[0x0][0x22c] ;  /* 0x00008b0000047ab9 */ /* 0x000fe20000000800 */
[----:B------:R-:W3:Y:S04]  /*59c20*/  LDL.LU R43, [R1+0x1658] ;  /* 0x00165800012b7983 */ /* 0x000ee80000300800 */
[----:B----4-:R4:W-:Y:S01]  /*59c30*/  @P4 STG.E desc[UR48][R4.64], R41 ;  /* 0x0000002904004986 */ /* 0x0109e2000c101930 */
[----:B------:R-:W-:Y:S01]  /*59c40*/  ISETP.LT.AND P4, PT, R44, UR4, !P0 ;  /* 0x000000042c007c0c */ /* 0x000fe2000c781270 */
[----:B------:R-:W-:-:S02]  /*59c50*/  ULDC UR4, c[0x0][0x22c] ;  /* 0x00008b0000047ab9 */ /* 0x000fc40000000800 */
[----:B------:R-:W3:Y:S04]  /*59c60*/  LDL.LU R44, [R1+0x1654] ;  /* 0x00165400012c7983 */ /* 0x000ee80000300800 */
[----:B------:R1:W-:Y:S01]  /*59c70*/  @P5 STG.E desc[UR48][R6.64], R42 ;  /* 0x0000002a06005986 */ /* 0x0003e2000c101930 */
[----:B------:R-:W-:Y:S01]  /*59c80*/  ISETP.LT.AND P5, PT, R45, UR4, !P0 ;  /* 0x000000042d007c0c */ /* 0x000fe2000c7a1270 */
[----:B------:R-:W-:Y:S01]  /*59c90*/  IMAD R9, R11, 0x2, R8 ;  /* 0x000000020b097824 */ /* 0x000fe200078e0208 */
[----:B------:R-:W-:Y:S01]  /*59ca0*/  ULDC UR4, c[0x0][0x22c] ;  /* 0x00008b0000047ab9 */ /* 0x000fe20000000800 */
[----:B------:R-:W3:Y:S01]  /*59cb0*/  LDL.LU R45, [R1+0x1650] ;  /* 0x00165000012d7983 */ /* 0x000ee20000300800 */
[----:B------:R-:W3:Y:S02]  /*59cc0*/  LDC R11, c[0x0][0x248] ;  /* 0x00009200ff0b7b82 */ /* 0x000ee40000000800 */
[----:B----4-:R-:W-:-:S04]  /*59cd0*/  LEA R4, P6, R9, R3, 0x2 ;  /* 0x0000000309047211 */ /* 0x010fc800078c10ff */
[----:B------:R-:W-:Y:S01]  /*59ce0*/  LEA.HI.X.SX32 R5, R9, R0, 0x2, P6 ;  /* 0x0000000009057211 */ /* 0x000fe200030f16ff */
[----:B------:R-:W-:Y:S02]  /*59cf0*/  IMAD R9, R10, 0x2, R9 ;  /* 0x000000020a097824 */ /* 0x000fe400078e0209 */
[----:B------:R-:W4:Y:S02]  /*59d00*/  LDC R10, c[0x0][0x248] ;  /* 0x00009200ff0a7b82 */ /* 0x000f240000000800 */
[----:B--2---:R-:W-:-:S05]  /*59d10*/  IMAD R8, R12, 0x2, R9 ;  /* 0x000000020c087824 */ /* 0x004fca00078e0209 */
[CC--:B-1----:R-:W-:Y:S01]  /*59d20*/  LEA R6, P6, R8.reuse, R3.reuse, 0x2 ;  /* 0x0000000308067211 */ /* 0x0c2fe200078c10ff */
[----:B------:R-:W1:Y:S03]  /*59d30*/  LDC R12, c[0x0][0x248] ;  /* 0x00009200ff0c7b82 */ /* 0x000e660000000800 */
[----:B------:R-:W-:Y:S01]  /*59d40*/  LEA.HI.X.SX32 R7, R8, R0, 0x2, P6 ;  /* 0x0000000008077211 */ /* 0x000fe200030f16ff */
[----:B---3--:R2:W-:Y:S02]  /*59d50*/  @P2 STG.E desc[UR48][R4.64], R43 ;  /* 0x0000002b04002986 */ /* 0x0085e4000c101930 */
[----:B--2---:R-:W-:-:S04]  /*59d60*/  LEA R4, P2, R9, R3, 0x2 ;  /* 0x0000000309047211 */ /* 0x004fc800078410ff */
[----:B------:R-:W-:Y:S02]  /*59d70*/  LEA.HI.X.SX32 R5, R9, R0, 0x2, P2 ;  /* 0x0000000009057211 */ /* 0x000fe400010f16ff */
[----:B------:R-:W-:Y:S01]  /*59d80*/  ISETP.LT.AND P2, PT, R46, UR4, !P0 ;  /* 0x000000042e007c0c */ /* 0x000fe2000c741270 */
[----:B------:R-:W-:Y:S01]  /*59d90*/  ULDC UR4, c[0x0][0x22c] ;  /* 0x00008b0000047ab9 */ /* 0x000fe20000000800 */
[----:B------:R-:W2:Y:S04]  /*59da0*/  LDL.LU R46, [R1+0x164c] ;  /* 0x00164c00012e7983 */ /* 0x000ea80000300800 */
[----:B------:R3:W-:Y:S01]  /*59db0*/  @P3 STG.E desc[UR48][R4.64], R44 ;  /* 0x0000002c04003986 */ /* 0x0007e2000c101930 */
[----:B------:R-:W-:Y:S01]  /*59dc0*/  ISETP.LT.AND P3, PT, R48, UR4, !P0 ;  /* 0x0000000430007c0c */ /* 0x000fe2000c761270 */
[----:B------:R-:W-:-:S02]  /*59dd0*/  ULDC UR4, c[0x0][0x22c] ;  /* 0x00008b0000047ab9 */ /* 0x000fc40000000800 */
[----:B------:R1:W-:Y:S01]  /*59de0*/  @P4 STG.E desc[UR48][R6.64], R45 ;  /* 0x0000002d06004986 */ /* 0x0003e2000c101930 */
[----:B------:R-:W-:Y:S01]  /*59df0*/  ISETP.LT.AND P4, PT, R47, UR4, !P0 ;  /* 0x000000042f007c0c */ /* 0x000fe2000c781270 */
[----:B------:R-:W-:Y:S01]  /*59e00*/  IMAD R9, R13, 0x2, R8 ;  /* 0x000000020d097824 */ /* 0x000fe200078e0208 */
[----:B------:R-:W-:Y:S01]  /*59e10*/  ULDC UR4, c[0x0][0x22c] ;  /* 0x00008b0000047ab9 */ /* 0x000fe20000000800 */
[----:B------:R-:W2:Y:S01]  /*59e20*/  LDL.LU R48, [R1+0x1648] ;  /* 0x0016480001307983 */ /* 0x000ea20000300800 */
[----:B------:R-:W2:Y:S03]  /*59e30*/  LDC R13, c[0x0][0x248] ;  /* 0x00009200ff0d7b82 */ /* 0x000ea60000000800 */
[----:B------:R-:W2:Y:S01]  /*59e40*/  LDL.LU R47, [R1+0x1644] ;  /* 0x00164400012f7983 */ /* 0x000ea20000300800 */
[----:B---3--:R-:W-:-:S04]  /*59e50*/  LEA R4, P6, R9, R3, 0x2 ;  /* 0x0000000309047211 */ /* 0x008fc800078c10ff */
[----:B------:R-:W-:Y:S01]  /*59e60*/  LEA.HI.X.SX32 R5, R9, R0, 0x2, P6 ;  /* 0x0000000009057211 */ /* 0x000fe200030f16ff */
[----:B----4-:R-:W-:Y:S02]  /*59e70*/  IMAD R9, R10, 0x2, R9 ;  /* 0x000000020a097824 */ /* 0x010fe400078e0209 */
[----:B------:R-:W3:Y:S02]  /*59e80*/  LDC R10, c[0x0][0x248] ;  /* 0x00009200ff0a7b82 */ /* 0x000ee40000000800 */
[----:B------:R-:W-:-:S05]  /*59e90*/  IMAD R8, R14, 0x2, R9 ;  /* 0x000000020e087824 */ /* 0x000fca00078e0209 */
[CC--:B-1----:R-:W-:Y:S01]  /*59ea0*/  LEA R6, P6, R8.reuse, R3.reuse, 0x2 ;  /* 0x0000000308067211 */ /* 0x0c2fe200078c10ff */
[----:B------:R-:W1:Y:S03]  /*59eb0*/  LDC R14, c[0x0][0x248] ;  /* 0x00009200ff0e7b82 */ /* 0x000e660000000800 */
[----:B------:R-:W-:Y:S01]  /*59ec0*/  LEA.HI.X.SX32 R7, R8, R0, 0x2, P6 ;  /* 0x0000000008077211 */ /* 0x000fe200030f16ff */
[----:B--2---:R2:W-:Y:S02]  /*59ed0*/  @P5 STG.E desc[UR48][R4.64], R46 ;  /* 0x0000002e04005986 */ /* 0x0045e4000c101930 */
        /* <DEDUP_REMOVED lines=15> */
[----:B----4-:R-:W-:-:S04]  /*59fd0*/  LEA R4, P6, R9, R3, 0x2 ;  /* 0x0000000309047211 */ /* 0x010fc800078c10ff */
[----:B------:R-:W-:Y:S01]  /*59fe0*/  LEA.HI.X.SX32 R5, R9, R0, 0x2, P6 ;  /* 0x0000000009057211 */ /* 0x000fe200030f16ff */
[----:B------:R-:W-:Y:S02]  /*59ff0*/  IMAD R9, R12, 0x2, R9 ;  /* 0x000000020c097824 */ /* 0x000fe400078e0209 */
[----:B------:R-:W4:Y:S02]  /*5a000*/  LDC R12, c[0x0][0x248] ;  /* 0x00009200ff0c7b82 */ /* 0x000f240000000800 */
[----:B---3--:R-:W-:-:S05]  /*5a010*/  IMAD R8, R10, 0x2, R9 ;  /* 0x000000020a087824 */ /* 0x008fca00078e0209 */
        /* <DEDUP_REMOVED lines=137> */
[----:B------:R-:W2:Y:S03]  /*5a8b0*/  LDL.LU R69, [R1+0x15f0] ;  /* 0x0015f00001457983 */ /* 0x000ea60000300800 */
[----:B----4-:R-:W-:-:S04]  /*5a8c0*/  LEA R4, P6, R9, R3, 0x2 ;  /* 0x0000000309047211 */ /* 0x010fc800078c10ff */
[----:B------:R-:W-:Y:S01]  /*5a8d0*/  LEA.HI.X.SX32 R5, R9, R0, 0x2, P6 ;  /* 0x0000000009057211 */ /* 0x000fe200030f16ff */
[----:B------:R-:W-:-:S04]  /*5a8e0*/  IMAD R9, R10, 0x2, R9 ;  /* 0x000000020a097824 */ /* 0x000fc800078e0209 */
[----:B---3--:R-:W-:Y:S02]  /*5a8f0*/  IMAD R10, R12, 0x2, R9 ;  /* 0x000000020c0a7824 */ /* 0x008fe400078e0209 */
[----:B------:R-:W3:Y:S03]  /*5a900*/  LDC R12, c[0x0][0x248] ;  /* 0x00009200ff0c7b82 */ /* 0x000ee60000000800 */
[----:B-1----:R-:W-:-:S04]  /*5a910*/  LEA R6, P6, R10, R3, 0x2 ;  /* 0x000000030a067211 */ /* 0x002fc800078c10ff */
[----:B------:R-:W-:Y:S01]  /*5a920*/  LEA.HI.X.SX32 R7, R10, R0, 0x2, P6 ;  /* 0x000000000a077211 */ /* 0x000fe200030f16ff */
[----:B--2---:R1:W-:Y:S01]  /*5a930*/  @P2 STG.E desc[UR48][R4.64], R67 ;  /* 0x0000004304002986 */ /* 0x0043e2000c101930 */
[----:B------:R-:W-:-:S04]  /*5a940*/  LEA R8, P2, R9, R3, 0x2 ;  /* 0x0000000309087211 */ /* 0x000fc800078410ff */
[----:B------:R-:W-:Y:S02]  /*5a950*/  LEA.HI.X.SX32 R9, R9, R0, 0x2, P2 ;  /* 0x0000000009097211 */ /* 0x000fe400010f16ff */
[----:B------:R-:W-:Y:S01]  /*5a960*/  ISETP.LT.AND P2, PT, R70, UR4, !P0 ;  /* 0x0000000446007c0c */ /* 0x000fe2000c741270 */
[----:B------:R-:W-:Y:S01]  /*5a970*/  ULDC UR4, c[0x0][0x22c] ;  /* 0x00008b0000047ab9 */ /* 0x000fe20000000800 */
[----:B------:R-:W2:Y:S04]  /*5a980*/  LDL.LU R70, [R1+0x15ec] ;  /* 0x0015ec0001467983 */ /* 0x000ea80000300800 */
[----:B------:R-:W-:Y:S01]  /*5a990*/  @P3 STG.E desc[UR48][R8.64], R68 ;  /* 0x0000004408003986 */ /* 0x000fe2000c101930 */
[----:B------:R-:W-:Y:S01]  /*5a9a0*/  ISETP.LT.AND P3, PT, R72, UR4, !P0 ;  /* 0x0000000448007c0c */ /* 0x000fe2000c761270 */
[----:B------:R-:W-:-:S02]  /*5a9b0*/  ULDC UR4, c[0x0][0x22c] ;  /* 0x00008b0000047ab9 */ /* 0x000fc40000000800 */
[----:B------:R4:W-:Y:S01]  /*5a9c0*/  @P4 STG.E desc[UR48][R6.64], R69 ;  /* 0x0000004506004986 */ /* 0x0009e2000c101930 */
[----:B------:R-:W-:Y:S01]  /*5a9d0*/  ISETP.LT.AND P4, PT, R71, UR4, !P0 ;  /* 0x0000000447007c0c */ /* 0x000fe2000c781270 */
[----:B------:R-:W-:Y:S01]  /*5a9e0*/  IMAD R11, R13, 0x2, R10 ;  /* 0x000000020d0b7824 */ /* 0x000fe200078e020a */
[----:B------:R-:W-:Y:S01]  /*5a9f0*/  ULDC UR4, c[0x0][0x22c] ;  /* 0x00008b0000047ab9 */ /* 0x000fe20000000800 */
[----:B------:R-:W3:Y:S01]  /*5aa00*/  LDL.LU R72, [R1+0x15e8] ;  /* 0x0015e80001487983 */ /* 0x000ee20000300800 */
[----:B------:R-:W3:Y:S03]  /*5aa10*/  LDC R13, c[0x0][0x248] ;  /* 0x00009200ff0d7b82 */ /* 0x000ee60000000800 */
[----:B------:R-:W3:Y:S01]  /*5aa20*/  LDL.LU R71, [R1+0x15e4] ;  /* 0x0015e40001477983 */ /* 0x000ee20000300800 */
[----:B-1----:R-:W-:-:S04]  /*5aa30*/  LEA R4, P6, R11, R3, 0x2 ;  /* 0x000000030b047211 */ /* 0x002fc800078c10ff */
[----:B------:R-:W-:Y:S01]  /*5aa40*/  LEA.HI.X.SX32 R5, R11, R0, 0x2, P6 ;  /* 0x000000000b057211 */ /* 0x000fe200030f16ff */
[----:B------:R-:W-:Y:S02]  /*5aa50*/  IMAD R11, R14, 0x2, R11 ;  /* 0x000000020e0b7824 */ /* 0x000fe400078e020b */
[----:B------:R-:W1:Y:S02]  /*5aa60*/  LDC R14, c[0x0][0x248] ;  /* 0x00009200ff0e7b82 */ /* 0x000e640000000800 */
[----:B------:R-:W-:-:S05]  /*5aa70*/  IMAD R10, R16, 0x2, R11 ;  /* 0x00000002100a7824 */ /* 0x000fca00078e020b */
[CC--:B----4-:R-:W-:Y:S01]  /*5aa80*/  LEA R6, P6, R10.reuse, R3.reuse, 0x2 ;  /* 0x000000030a067211 */ /* 0x0d0fe200078c10ff */
[----:B------:R-:W4:Y:S03]  /*5aa90*/  LDC R16, c[0x0][0x248] ;  /* 0x00009200ff107b82 */ /* 0x000f260000000800 */
[----:B------:R-:W-:Y:S01]  /*5aaa0*/  LEA.HI.X.SX32 R7, R10, R0, 0x2, P6 ;  /* 0x000000000a077211 */ /* 0x000fe200030f16ff */
[----:B--2---:R2:W-:Y:S01]  /*5aab0*/  @P5 STG.E desc[UR48][R4.64], R70 ;  /* 0x0000004604005986 */ /* 0x0045e2000c101930 */
[----:B------:R-:W-:-:S04]  /*5aac0*/  LEA R8, P5, R11, R3, 0x2 ;  /* 0x000000030b087211 */ /* 0x000fc800078a10ff */
[----:B------:R-:W-:Y:S02]  /*5aad0*/  LEA.HI.X.SX32 R9, R11, R0, 0x2, P5 ;  /* 0x000000000b097211 */ /* 0x000fe400028f16ff */
[----:B------:R-:W-:Y:S01]  /*5aae0*/  ISETP.LT.AND P5, PT, R73, UR4, !P0 ;  /* 0x0000000449007c0c */ /* 0x000fe2000c7a1270 */
[----:B------:R-:W-:Y:S01]  /*5aaf0*/  ULDC UR4, c[0x0][0x22c] ;  /* 0x00008b0000047ab9 */ /* 0x000fe20000000800 */
[----:B------:R-:W4:Y:S04]  /*5ab00*/  LDL.LU R73, [R1+0x15e0] ;  /* 0x0015e00001497983 */ /* 0x000f280000300800 */
[----:B---3--:R-:W-:Y:S01]  /*5ab10*/  @P2 STG.E desc[UR48][R8.64], R71 ;  /* 0x0000004708002986 */ /* 0x008fe2000c101930 */
        /* <DEDUP_REMOVED lines=9> */
[----:B--2---:R-:W-:-:S04]  /*5abb0*/  LEA R4, P6, R11, R3, 0x2 ;  /* 0x000000030b047211 */ /* 0x004fc800078c10ff */
[----:B------:R-:W-:Y:S01]  /*5abc0*/  LEA.HI.X.SX32 R5, R11, R0, 0x2, P6 ;  /* 0x000000000b057211 */ /* 0x000fe200030f16ff */
[----:B------:R-:W-:Y:S02]  /*5abd0*/  IMAD R11, R12, 0x2, R11 ;  /* 0x000000020c0b7824 */ /* 0x000fe400078e020b */
[----:B------:R-:W2:Y:S02]  /*5abe0*/  LDC R12, c[0x0][0x248] ;  /* 0x00009200ff0c7b82 */ /* 0x000ea40000000800 */
[----:B-1----:R-:W-:-:S05]  /*5abf0*/  IMAD R10, R14, 0x2, R11 ;  /* 0x000000020e0a7824 */ /* 0x002fca00078e020b */
[CC--:B------:R-:W-:Y:S01]  /*5ac00*/  LEA R6, P6, R10.reuse, R3.reuse, 0x2 ;  /* 0x000000030a067211 */ /* 0x0c0fe200078c10ff */
[----:B------:R-:W1:Y:S03]  /*5ac10*/  LDC R14, c[0x0][0x248] ;  /* 0x00009200ff0e7b82 */ /* 0x000e660000000800 */
[----:B------:R-:W-:Y:S01]  /*5ac20*/  LEA.HI.X.SX32 R7, R10, R0, 0x2, P6 ;  /* 0x000000000a077211 */ /* 0x000fe200030f16ff */
[----:B----4-:R4:W-:Y:S01]  /*5ac30*/  @P4 STG.E desc[UR48][R4.64], R73 ;  /* 0x0000004904004986 */ /* 0x0109e2000c101930 */
[----:B------:R-:W-:-:S04]  /*5ac40*/  LEA R8, P4, R11, R3, 0x2 ;  /* 0x000000030b087211 */ /* 0x000fc800078810ff */
[----:B------:R-:W-:Y:S02]  /*5ac50*/  LEA.HI.X.SX32 R9, R11, R0, 0x2, P4 ;  /* 0x000000000b097211 */ /* 0x000fe400020f16ff */
[----:B------:R-:W-:Y:S01]  /*5ac60*/  ISETP.LT.AND P4, PT, R76, UR4, !P0 ;  /* 0x000000044c007c0c */ /* 0x000fe2000c781270 */
[----:B------:R-:W-:Y:S01]  /*5ac70*/  ULDC UR4, c[0x0][0x22c] ;  /* 0x00008b0000047ab9 */ /* 0x000fe20000000800 */
[----:B------:R-:W2:Y:S04]  /*5ac80*/  LDL.LU R76, [R1+0x15d4] ;  /* 0x0015d400014c7983 */ /* 0x000ea80000300800 */
        /* <DEDUP_REMOVED lines=12> */
[----:B--2---:R-:W-:Y:S02]  /*5ad50*/  IMAD R11, R12, 0x2, R11 ;  /* 0x000000020c0b7824 */ /* 0x004fe400078e020b */
[----:B------:R-:W2:Y:S02]  /*5ad60*/  LDC R12, c[0x0][0x248] ;  /* 0x00009200ff0c7b82 */ /* 0x000ea40000000800 */
[----:B------:R-:W-:-:S05]  /*5ad70*/  IMAD R10, R16, 0x2, R11 ;  /* 0x00000002100a7824 */ /* 0x000fca00078e020b */
[CC--:B-1----:R-:W-:Y:S01]  /*5ad80*/  LEA R6, P6, R10.reuse, R3.reuse, 0x2 ;  /* 0x000000030a067211 */ /* 0x0c2fe200078c10ff */
[----:B------:R-:W1:Y:S03]  /*5ad90*/  LDC R16, c[0x0][0x248] ;  /* 0x00009200ff107b82 */ /* 0x000e660000000800 */
[----:B------:R-:W-:Y:S01]  /*5ada0*/  LEA.HI.X.SX32 R7, R10, R0, 0x2, P6 ;  /* 0x000000000a077211 */ /* 0x000fe200030f16ff */
[----:B------:R4:W-:Y:S01]  /*5adb0*/  @P3 STG.E desc[UR48][R4.64], R76 ;  /* 0x0000004c04003986 */ /* 0x0009e2000c101930 */
        /* <DEDUP_REMOVED lines=32> */
[----:B------:R3:W-:Y:S01]  /*5afc0*/  @P4 STG.E desc[UR48][R6.64], R81 ;  /* 0x0000005106004986 */ /* 0x0007e2000c101930 */
[----:B------:R-:W-:Y:S01]  /*5afd0*/  ISETP.LT.AND P4, PT, R83, UR4, !P0 ;  /* 0x0000000453007c0c */ /* 0x000fe2000c781270 */
[----:B------:R-:W-:Y:S01]  /*5afe0*/  IMAD R11, R13, 0x2, R10 ;  /* 0x000000020d0b7824 */ /* 0x000fe200078e020a */
[----:B------:R-:W-:Y:S01]  /*5aff0*/  ULDC UR4, c[0x0][0x22c] ;  /* 0x00008b0000047ab9 */ /* 0x000fe20000000800 */
[----:B------:R-:W3:Y:S01]  /*5b000*/  LDL.LU R84, [R1+0x15b8] ;  /* 0x0015b80001547983 */ /* 0x000ee20000300800 */
[----:B------:R-:W1:Y:S03]  /*5b010*/  LDC R13, c[0x0][0x248] ;  /* 0x00009200ff0d7b82 */ /* 0x000e660000000800 */
[----:B------:R-:W3:Y:S01]  /*5b020*/  LDL.LU R83, [R1+0x15b4] ;  /* 0x0015b40001537983 */ /* 0x000ee20000300800 */
[----:B--2---:R-:W-:-:S04]  /*5b030*/  LEA R4, P6, R11, R3, 0x2 ;  /* 0x000000030b047211 */ /* 0x004fc800078c10ff */
[----:B------:R-:W-:Y:S01]  /*5b040*/  LEA.HI.X.SX32 R5, R11, R0, 0x2, P6 ;  /* 0x000000000b057211 */ /* 0x000fe200030f16ff */
[----:B----4-:R-:W-:Y:S02]  /*5b050*/  IMAD R11, R14, 0x2, R11 ;  /* 0x000000020e0b7824 */ /* 0x010fe400078e020b */
[----:B------:R-:W2:Y:S02]  /*5b060*/  LDC R14, c[0x0][0x248] ;  /* 0x00009200ff0e7b82 */ /* 0x000ea40000000800 */
[----:B------:R-:W-:-:S05]  /*5b070*/  IMAD R10, R16, 0x2, R11 ;  /* 0x00000002100a7824 */ /* 0x000fca00078e020b */
[CC--:B---3--:R-:W-:Y:S01]  /*5b080*/  LEA R6, P6, R10.reuse, R3.reuse, 0x2 ;  /* 0x000000030a067211 */ /* 0x0c8fe200078c10ff */
[----:B------:R-:W3:Y:S03]  /*5b090*/  LDC R16, c[0x0][0x248] ;  /* 0x00009200ff107b82 */ /* 0x000ee60000000800 */
[----:B------:R-:W-:Y:S01]  /*5b0a0*/  LEA.HI.X.SX32 R7, R10, R0, 0x2, P6 ;  /* 0x000000000a077211 */ /* 0x000fe200030f16ff */
[----:B------:R4:W-:Y:S01]  /*5b0b0*/  @P5 STG.E desc[UR48][R4.64], R82 ;  /* 0x0000005204005986 */ /* 0x0009e2000c101930 */
[----:B------:R-:W-:-:S04]  /*5b0c0*/  LEA R8, P5, R11, R3, 0x2 ;  /* 0x000000030b087211 */ /* 0x000fc800078a10ff */
[----:B------:R-:W-:Y:S02]  /*5b0d0*/  LEA.HI.X.SX32 R9, R11, R0, 0x2, P5 ;  /* 0x000000000b097211 */ /* 0x000fe400028f16ff */
[----:B------:R-:W-:Y:S01]  /*5b0e0*/  ISETP.LT.AND P5, PT, R85, UR4, !P0 ;  /* 0x0000000455007c0c */ /* 0x000fe2000c7a1270 */
[----:B------:R-:W-:Y:S01]  /*5b0f0*/  ULDC UR4, c[0x0][0x22c] ;  /* 0x00008b0000047ab9 */ /* 0x000fe20000000800 */
[----:B------:R-:W3:Y:S04]  /*5b100*/  LDL.LU R85, [R1+0x15b0] ;  /* 0x0015b00001557983 */ /* 0x000ee80000300800 */
[----:B------:R-:W-:Y:S01]  /*5b110*/  @P2 STG.E desc[UR48][R8.64], R83 ;  /* 0x0000005308002986 */ /* 0x000fe2000c101930 */
        /* <DEDUP_REMOVED lines=11> */
[----:B-1----:R-:W-:Y:S02]  /*5b1d0*/  IMAD R11, R12, 0x2, R11 ;  /* 0x000000020c0b7824 */ /* 0x002fe400078e020b */
[----:B------:R-:W1:Y:S02]  /*5b1e0*/  LDC R12, c[0x0][0x248] ;  /* 0x00009200ff0c7b82 */ /* 0x000e640000000800 */
[----:B--2---:R-:W-:-:S05]  /*5b1f0*/  IMAD R10, R14, 0x2, R11 ;  /* 0x000000020e0a7824 */ /* 0x004fca00078e020b */
[CC--:B------:R-:W-:Y:S01]  /*5b200*/  LEA R6, P6, R10.reuse, R3.reuse, 0x2 ;  /* 0x000000030a067211 */ /* 0x0c0fe200078c10ff */
[----:B------:R-:W2:Y:S03]  /*5b210*/  LDC R14, c[0x0][0x248] ;  /* 0x00009200ff0e7b82 */ /* 0x000ea60000000800 */
[----:B------:R-:W-:Y:S01]  /*5b220*/  LEA.HI.X.SX32 R7, R10, R0, 0x2, P6 ;  /* 0x000000000a077211 */ /* 0x000fe200030f16ff */
[----:B---3--:R3:W-:Y:S01]  /*5b230*/  @P4 STG.E desc[UR48][R4.64], R85 ;  /* 0x0000005504004986 */ /* 0x0087e2000c101930 */
[----:B------:R-:W-:-:S04]  /*5b240*/  LEA R8, P4, R11, R3, 0x2 ;  /* 0x000000030b087211 */ /* 0x000fc800078810ff */
[----:B------:R-:W-:Y:S02]  /*5b250*/  LEA.HI.X.SX32 R9, R11, R0, 0x2, P4 ;  /* 0x000000000b097211 */ /* 0x000fe400020f16ff */
[----:B------:R-:W-:Y:S01]  /*5b260*/  ISETP.LT.AND P4, PT, R88, UR4, !P0 ;  /* 0x0000000458007c0c */ /* 0x000fe2000c781270 */
[----:B------:R-:W-:Y:S01]  /*5b270*/  ULDC UR4, c[0x0][0x22c] ;  /* 0x00008b0000047ab9 */ /* 0x000fe20000000800 */
[----:B------:R-:W4:Y:S04]  /*5b280*/  LDL.LU R88, [R1+0x15a4] ;  /* 0x0015a40001587983 */ /* 0x000f280000300800 */
[----:B------:R-:W-:Y:S01]  /*5b290*/  @P5 STG.E desc[UR48][R8.64], R86 ;  /* 0x0000005608005986 */ /* 0x000fe2000c101930 */
        /* <DEDUP_REMOVED lines=11> */
[----:B-1----:R-:W-:Y:S02]  /*5b350*/  IMAD R11, R12, 0x2, R11 ;  /* 0x000000020c0b7824 */ /* 0x002fe400078e020b */
[----:B------:R-:W1:Y:S02]  /*5b360*/  LDC R12, c[0x0][0x248] ;  /* 0x00009200ff0c7b82 */ /* 0x000e640000000800 */
[----:B------:R-:W-:-:S05]  /*5b370*/  IMAD R10, R16, 0x2, R11 ;  /* 0x00000002100a7824 */ /* 0x000fca00078e020b */
[CC--:B------:R-:W-:Y:S01]  /*5b380*/  LEA R6, P6, R10.reuse, R3.reuse, 0x2 ;  /* 0x000000030a067211 */ /* 0x0c0fe200078c10ff */
[----:B------:R-:W3:Y:S03]  /*5b390*/  LDC R16, c[0x0][0x248] ;  /* 0x00009200ff107b82 */ /* 0x000ee60000000800 */
[----:B------:R-:W-:Y:S01]  /*5b3a0*/  LEA.HI.X.SX32 R7, R10, R0, 0x2, P6 ;  /* 0x000000000a077211 */ /* 0x000fe200030f16ff */
[----:B----4-:R4:W-:Y:S01]  /*5b3b0*/  @P3 STG.E desc[UR48][R4.64], R88 ;  /* 0x0000005804003986 */ /* 0x0109e2000c101930 */
[----:B------:R-:W-:-:S04]  /*5b3c0*/  LEA R8, P3, R11, R3, 0x2 ;  /* 0x000000030b087211 */ /* 0x000fc800078610ff */
[----:B------:R-:W-:Y:S02]  /*5b3d0*/  LEA.HI.X.SX32 R9, R11, R0, 0x2, P3 ;  /* 0x000000000b097211 */ /* 0x000fe400018f16ff */
[----:B------:R-:W-:Y:S01]  /*5b3e0*/  ISETP.LT.AND P3, PT, R91, UR4, !P0 ;  /* 0x000000045b007c0c */ /* 0x000fe2000c761270 */
[----:B------:R-:W-:Y:S01]  /*5b3f0*/  ULDC UR4, c[0x0][0x22c] ;  /* 0x00008b0000047ab9 */ /* 0x000fe20000000800 */
[----:B------:R-:W3:Y:S04]  /*5b400*/  LDL.LU R91, [R1+0x1598] ;  /* 0x00159800015b7983 */ /* 0x000ee80000300800 */
[----:B--2---:R-:W-:Y:S01]  /*5b410*/  @P4 STG.E desc[UR48][R8.64], R89 ;  /* 0x0000005908004986 */ /* 0x004fe2000c101930 */
        /* <DEDUP_REMOVED lines=13> */
[----:B-1----:R-:W-:-:S05]  /*5b4f0*/  IMAD R10, R12, 0x2, R11 ;  /* 0x000000020c0a7824 */ /* 0x002fca00078e020b */
[CC--:B------:R-:W-:Y:S01]  /*5b500*/  LEA R6, P6, R10.reuse, R3.reuse, 0x2 ;  /* 0x000000030a067211 */ /* 0x0c0fe200078c10ff */
[----:B------:R-:W1:Y:S03]  /*5b510*/  LDC R12, c[0x0][0x248] ;  /* 0x00009200ff0c7b82 */ /* 0x000e660000000800 */
[----:B------:R-:W-:Y:S01]  /*5b520*/  LEA.HI.X.SX32 R7, R10, R0, 0x2, P6 ;  /* 0x000000000a077211 */ /* 0x000fe200030f16ff */
[----:B---3--:R3:W-:Y:S01]  /*5b530*/  @P2 STG.E desc[UR48][R4.64], R91 ;  /* 0x0000005b04002986 */ /* 0x0087e2000c101930 */
[----:B------:R-:W-:-:S04]  /*5b540*/  LEA R8, P2, R11, R3, 0x2 ;  /* 0x000000030b087211 */ /* 0x000fc800078410ff */
[----:B------:R-:W-:Y:S02]  /*5b550*/  LEA.HI.X.SX32 R9, R11, R0, 0x2, P2 ;  /* 0x000000000b097211 */ /* 0x000fe400010f16ff */
[----:B------:R-:W-:Y:S01]  /*5b560*/  ISETP.LT.AND P2, PT, R94, UR4, !P0 ;  /* 0x000000045e007c0c */ /* 0x000fe2000c741270 */
[----:B------:R-:W-:Y:S01]  /*5b570*/  ULDC UR4, c[0x0][0x22c] ;  /* 0x00008b0000047ab9 */ /* 0x000fe20000000800 */
[----:B------:R-:W4:Y:S04]  /*5b580*/  LDL.LU R94, [R1+0x158c] ;  /* 0x00158c00015e7983 */ /* 0x000f280000300800 */
[----:B--2---:R-:W-:Y:S01]  /*5b590*/  @P3 STG.E desc[UR48][R8.64], R92 ;  /* 0x0000005c08003986 */ /* 0x004fe2000c101930 */
[----:B------:R-:W-:Y:S01]  /*5b5a0*/  ISETP.LT.AND P3, PT, R96, UR4, !P0 ;  /* 0x0000000460007c0c */ /* 0x000fe2000c761270 */
[----:B------:R-:W-:-:S02]  /*5b5b0*/  ULDC UR4, c[0x0][0x22c] ;  /* 0x00008b0000047ab9 */ /* 0x000fc40000000800 */
[----:B------:R2:W-:Y:S01]  /*5b5c0*/  @P4 STG.E desc[UR48][R6.64], R93 ;  /* 0x0000005d06004986 */ /* 0x0005e2000c101930 */
[----:B------:R-:W-:Y:S01]  /*5b5d0*/  ISETP.LT.AND P4, PT, R95, UR4, !P0 ;  /* 0x000000045f007c0c */ /* 0x000fe2000c781270 */
[----:B------:R-:W-:Y:S01]  /*5b5e0*/  IMAD R11, R13, 0x2, R10 ;  /* 0x000000020d0b7824 */ /* 0x000fe200078e020a */
[----:B------:R-:W-:Y:S01]  /*5b5f0*/  ULDC UR4, c[0x0][0x22c] ;  /* 0x00008b0000047ab9 */ /* 0x000fe20000000800 */
[----:B------:R-:W2:Y:S01]  /*5b600*/  LDL.LU R96, [R1+0x1588] ;  /* 0x0015880001607983 */ /* 0x000ea20000300800 */
[----:B------:R-:W1:Y:S03]  /*5b610*/  LDC R13, c[0x0][0x248] ;  /* 0x00009200ff0d7b82 */ /* 0x000e660000000800 */
[----:B------:R-:W2:Y:S01]  /*5b620*/  LDL.LU R95, [R1+0x1584] ;  /* 0x00158400015f7983 */ /* 0x000ea20000300800 */
[----:B---3--:R-:W-:-:S04]  /*5b630*/  LEA R4, P6, R11, R3, 0x2 ;  /* 0x000000030b047211 */ /* 0x008fc800078c10ff */
[----:B------:R-:W-:Y:S01]  /*5b640*/  LEA.HI.X.SX32 R5, R11, R0, 0x2, P6 ;  /* 0x000000000b057211 */ /* 0x000fe200030f16ff */
[----:B----4-:R-:W-:Y:S02]  /*5b650*/  IMAD R11, R14, 0x2, R11 ;  /* 0x000000020e0b7824 */ /* 0x010fe400078e020b */
[----:B------:R-:W3:Y:S02]  /*5b660*/  LDC R14, c[0x0][0x248] ;  /* 0x00009200ff0e7b82 */ /* 0x000ee40000000800 */
[----:B------:R-:W-:-:S05]  /*5b670*/  IMAD R10, R16, 0x2, R11 ;  /* 0x00000002100a7824 */ /* 0x000fca00078e020b */
[CC--:B--2---:R-:W-:Y:S01]  /*5b680*/  LEA R6, P6, R10.reuse, R3.reuse, 0x2 ;  /* 0x000000030a067211 */ /* 0x0c4fe200078c10ff */
[----:B------:R-:W2:Y:S03]  /*5b690*/  LDC R16, c[0x0][0x248] ;  /* 0x00009200ff107b82 */ /* 0x000ea60000000800 */
[----:B------:R-:W-:Y:S01]  /*5b6a0*/  LEA.HI.X.SX32 R7, R10, R0, 0x2, P6 ;  /* 0x000000000a077211 */ /* 0x000fe200030f16ff */
[----:B------:R4:W-:Y:S01]  /*5b6b0*/  @P5 STG.E desc[UR48][R4.64], R94 ;  /* 0x0000005e04005986 */ /* 0x0009e2000c101930 */
        /* <DEDUP_REMOVED lines=17> */
[----:B-1----:R-:W-:Y:S02]  /*5b7d0*/  IMAD R11, R12, 0x2, R11 ;  /* 0x000000020c0b7824 */ /* 0x002fe400078e020b */
[----:B------:R-:W1:Y:S02]  /*5b7e0*/  LDC R12, c[0x0][0x248] ;  /* 0x00009200ff0c7b82 */ /* 0x000e640000000800 */
[----:B---3--:R-:W-:-:S05]  /*5b7f0*/  IMAD R10, R14, 0x2, R11 ;  /* 0x000000020e0a7824 */ /* 0x008fca00078e020b */
[CC--:B------:R-:W-:Y:S01]  /*5b800*/  LEA R6, P6, R10.reuse, R3.reuse, 0x2 ;  /* 0x000000030a067211 */ /* 0x0c0fe200078c10ff */
[----:B------:R-:W3:Y:S03]  /*5b810*/  LDC R14, c[0x0][0x248] ;  /* 0x00009200ff0e7b82 */ /* 0x000ee60000000800 */
[----:B------:R-:W-:Y:S01]  /*5b820*/  LEA.HI.X.SX32 R7, R10, R0, 0x2, P6 ;  /* 0x000000000a077211 */ /* 0x000fe200030f16ff */
[----:B--2---:R2:W-:Y:S01]  /*5b830*/  @P4 STG.E desc[UR48][R4.64], R97 ;  /* 0x0000006104004986 */ /* 0x0045e2000c101930 */
        /* <DEDUP_REMOVED lines=17> */
[----:B-1----:R-:W-:Y:S02]  /*5b950*/  IMAD R11, R12, 0x2, R11 ;  /* 0x000000020c0b7824 */ /* 0x002fe400078e020b */
[----:B------:R-:W1:Y:S02]  /*5b960*/  LDC R12, c[0x0][0x248] ;  /* 0x00009200ff0c7b82 */ /* 0x000e640000000800 */
[----:B------:R-:W-:-:S05]  /*5b970*/  IMAD R10, R16, 0x2, R11 ;  /* 0x00000002100a7824 */ /* 0x000fca00078e020b */
[CC--:B------:R-:W-:Y:S01]  /*5b980*/  LEA R6, P6, R10.reuse, R3.reuse, 0x2 ;  /* 0x000000030a067211 */ /* 0x0c0fe200078c10ff */
[----:B------:R-:W2:Y:S03]  /*5b990*/  LDC R16, c[0x0][0x248] ;  /* 0x00009200ff107b82 */ /* 0x000ea60000000800 */
        /* <DEDUP_REMOVED lines=150> */
[----:B------:R-:W3:Y:S04]  /*5c300*/  LDL.LU R121, [R1+0x1520] ;  /* 0x0015200001797983 */ /* 0x000ee80000300800 */
        /* <DEDUP_REMOVED lines=10> */
[----:B----4-:R-:W-:-:S04]  /*5c3b0*/  LEA R4, P6, R11, R3, 0x2 ;  /* 0x000000030b047211 */ /* 0x010fc800078c10ff */
[----:B------:R-:W-:Y:S01]  /*5c3c0*/  LEA.HI.X.SX32 R5, R11, R0, 0x2, P6 ;  /* 0x000000000b057211 */ /* 0x000fe200030f16ff */
[----:B-1----:R-:W-:Y:S02]  /*5c3d0*/  IMAD R11, R12, 0x2, R11 ;  /* 0x000000020c0b7824 */ /* 0x002fe400078e020b */
[----:B------:R-:W1:Y:S02]  /*5c3e0*/  LDC R12, c[0x0][0x248] ;  /* 0x00009200ff0c7b82 */ /* 0x000e640000000800 */
[----:B---3--:R3:W-:Y:S01]  /*5c3f0*/  @P4 STG.E desc[UR48][R4.64], R121 ;  /* 0x0000007904004986 */ /* 0x0087e2000c101930 */
[----:B--2---:R-:W-:-:S04]  /*5c400*/  LEA R8, P4, R11, R3, 0x2 ;  /* 0x000000030b087211 */ /* 0x004fc800078810ff */
[----:B------:R-:W-:Y:S02]  /*5c410*/  LEA.HI.X.SX32 R9, R11, R0, 0x2, P4 ;  /* 0x000000000b097211 */ /* 0x000fe400020f16ff */
[----:B------:R-:W-:Y:S01]  /*5c420*/  ISETP.LT.AND P4, PT, R123, UR4, !P0 ;  /* 0x000000047b007c0c */ /* 0x000fe2000c781270 */
[----:B------:R-:W-:Y:S01]  /*5c430*/  ULDC UR4, c[0x0][0x22c] ;  /* 0x00008b0000047ab9 */ /* 0x000fe20000000800 */
[----:B------:R-:W2:Y:S04]  /*5c440*/  LDL.LU R123, [R1+0x1514] ;  /* 0x00151400017b7983 */ /* 0x000ea80000300800 */
[----:B------:R4:W-:Y:S01]  /*5c450*/  @P5 STG.E desc[UR48][R8.64], R122 ;  /* 0x0000007a08005986 */ /* 0x0009e2000c101930 */
[----:B------:R-:W-:Y:S01]  /*5c460*/  ISETP.LT.AND P5, PT, R125, UR4, !P0 ;  /* 0x000000047d007c0c */ /* 0x000fe2000c7a1270 */
[----:B------:R-:W-:Y:S01]  /*5c470*/  IMAD R10, R14, 0x2, R11 ;  /* 0x000000020e0a7824 */ /* 0x000fe200078e020b */
[----:B------:R-:W-:Y:S01]  /*5c480*/  ULDC UR4, c[0x0][0x22c] ;  /* 0x00008b0000047ab9 */ /* 0x000fe20000000800 */
[----:B------:R-:W4:Y:S01]  /*5c490*/  LDL.LU R125, [R1+0x1510] ;  /* 0x00151000017d7983 */ /* 0x000f220000300800 */
[----:B------:R-:W4:Y:S01]  /*5c4a0*/  LDC R14, c[0x0][0x248] ;  /* 0x00009200ff0e7b82 */ /* 0x000f220000000800 */
[----:B------:R-:W-:Y:S01]  /*5c4b0*/  IMAD R11, R13, 0x2, R10 ;  /* 0x000000020d0b7824 */ /* 0x000fe200078e020a */
[----:B------:R-:W-:-:S04]  /*5c4c0*/  LEA R6, P6, R10, R3, 0x2 ;  /* 0x000000030a067211 */ /* 0x000fc800078c10ff */
[-C--:B------:R-:W-:Y:S02]  /*5c4d0*/  LEA.HI.X.SX32 R7, R10, R0.reuse, 0x2, P6 ;  /* 0x000000000a077211 */ /* 0x080fe400030f16ff */
[C---:B---3--:R-:W-:Y:S01]  /*5c4e0*/  LEA R4, P6, R11.reuse, R3, 0x2 ;  /* 0x000000030b047211 */ /* 0x048fe200078c10ff */
[----:B------:R-:W3:Y:S03]  /*5c4f0*/  LDC R13, c[0x0][0x248] ;  /* 0x00009200ff0d7b82 */ /* 0x000ee60000000800 */
[----:B------:R-:W-:Y:S01]  /*5c500*/  LEA.HI.X.SX32 R5, R11, R0, 0x2, P6 ;  /* 0x000000000b057211 */ /* 0x000fe200030f16ff */
[----:B-1----:R-:W-:-:S04]  /*5c510*/  IMAD R11, R12, 0x2, R11 ;  /* 0x000000020c0b7824 */ /* 0x002fc800078e020b */
[----:B------:R-:W1:Y:S01]  /*5c520*/  LDC R12, c[0x0][0x248] ;  /* 0x00009200ff0c7b82 */ /* 0x000e620000000800 */
[----:B--2---:R2:W-:Y:S04]  /*5c530*/  @P2 STG.E desc[UR48][R6.64], R123 ;  /* 0x0000007b06002986 */ /* 0x0045e8000c101930 */
[----:B------:R3:W-:Y:S01]  /*5c540*/  @P3 STG.E desc[UR48][R4.64], R124 ;  /* 0x0000007c04003986 */ /* 0x0007e2000c101930 */
[C---:B----4-:R-:W-:Y:S02]  /*5c550*/  LEA R8, P3, R11.reuse, R3, 0x2 ;  /* 0x000000030b087211 */ /* 0x050fe400078610ff */
[----:B------:R-:W-:Y:S01]  /*5c560*/  ISETP.LT.AND P2, PT, R126, UR4, !P0 ;  /* 0x000000047e007c0c */ /* 0x000fe2000c741270 */
[----:B------:R-:W-:Y:S01]  /*5c570*/  ULDC UR4, c[0x0][0x22c] ;  /* 0x00008b0000047ab9 */ /* 0x000fe20000000800 */
[----:B------:R-:W-:Y:S01]  /*5c580*/  LEA.HI.X.SX32 R9, R11, R0, 0x2, P3 ;  /* 0x000000000b097211 */ /* 0x000fe200018f16ff */
[----:B------:R-:W4:Y:S01]  /*5c590*/  LDL.LU R126, [R1+0x150c] ;  /* 0x00150c00017e7983 */ /* 0x000f220000300800 */
[----:B------:R-:W-:Y:S01]  /*5c5a0*/  ISETP.LT.AND P3, PT, R127, UR4, !P0 ;  /* 0x000000047f007c0c */ /* 0x000fe2000c761270 */
[----:B------:R-:W-:-:S02]  /*5c5b0*/  ULDC UR4, c[0x0][0x22c] ;  /* 0x00008b0000047ab9 */ /* 0x000fc40000000800 */
[----:B------:R-:W4:Y:S04]  /*5c5c0*/  LDL.LU R127, [R1+0x1508] ;  /* 0x00150800017f7983 */ /* 0x000f280000300800 */
[----:B------:R1:W-:Y:S01]  /*5c5d0*/  @P4 STG.E desc[UR48][R8.64], R125 ;  /* 0x0000007d08004986 */ /* 0x0003e2000c101930 */
[----:B------:R-:W-:Y:S01]  /*5c5e0*/  ISETP.LT.AND P4, PT, R128, UR4, !P0 ;  /* 0x0000000480007c0c */ /* 0x000fe2000c781270 */
[----:B------:R-:W-:Y:S01]  /*5c5f0*/  IMAD R10, R16, 0x2, R11 ;  /* 0x00000002100a7824 */ /* 0x000fe200078e020b */
[----:B------:R-:W-:Y:S01]  /*5c600*/  ULDC UR4, c[0x0][0x22c] ;  /* 0x00008b0000047ab9 */ /* 0x000fe20000000800 */
[----:B------:R-:W4:Y:S01]  /*5c610*/  LDL.LU R128, [R1+0x1504] ;  /* 0x0015040001807983 */ /* 0x000f220000300800 */
[----:B------:R-:W4:Y:S01]  /*5c620*/  LDC R16, c[0x0][0x248] ;  /* 0x00009200ff107b82 */ /* 0x000f220000000800 */
[----:B------:R-:W-:Y:S01]  /*5c630*/  IMAD R11, R15, 0x2, R10 ;  /* 0x000000020f0b7824 */ /* 0x000fe200078e020a */
[----:B--2---:R-:W-:-:S04]  /*5c640*/  LEA R6, P6, R10, R3, 0x2 ;  /* 0x000000030a067211 */ /* 0x004fc800078c10ff */
[-C--:B------:R-:W-:Y:S02]  /*5c650*/  LEA.HI.X.SX32 R7, R10, R0.reuse, 0x2, P6 ;  /* 0x000000000a077211 */ /* 0x080fe400030f16ff */
[C---:B---3--:R-:W-:Y:S01]  /*5c660*/  LEA R4, P6, R11.reuse, R3, 0x2 ;  /* 0x000000030b047211 */ /* 0x048fe200078c10ff */
[----:B------:R-:W2:Y:S03]  /*5c670*/  LDC R15, c[0x0][0x248] ;  /* 0x00009200ff0f7b82 */ /* 0x000ea60000000800 */
[----:B------:R-:W-:Y:S01]  /*5c680*/  LEA.HI.X.SX32 R5, R11, R0, 0x2, P6 ;  /* 0x000000000b057211 */ /* 0x000fe200030f16ff */
[----:B-1----:R-:W-:-:S05]  /*5c690*/  IMAD R11, R12, 0x2, R11 ;  /* 0x000000020c0b7824 */ /* 0x002fca00078e020b */
[----:B------:R-:W-:-:S04]  /*5c6a0*/  LEA R8, P6, R11, R3, 0x2 ;  /* 0x000000030b087211 */ /* 0x000fc800078c10ff */
[----:B------:R-:W-:Y:S01]  /*5c6b0*/  LEA.HI.X.SX32 R9, R11, R0, 0x2, P6 ;  /* 0x000000000b097211 */ /* 0x000fe200030f16ff */
[----:B----4-:R1:W-:Y:S01]  /*5c6c0*/  @P5 STG.E desc[UR48][R6.64], R126 ;  /* 0x0000007e06005986 */ /* 0x0103e2000c101930 */
[----:B------:R-:W-:Y:S01]  /*5c6d0*/  ISETP.LT.AND P5, PT, R129, UR4, !P0 ;  /* 0x0000000481007c0c */ /* 0x000fe2000c7a1270 */
[----:B------:R-:W-:Y:S02]  /*5c6e0*/  ULDC UR4, c[0x0][0x22c] ;  /* 0x00008b0000047ab9 */ /* 0x000fe40000000800 */
[----:B------:R3:W-:Y:S01]  /*5c6f0*/  @P2 STG.E desc[UR48][R4.64], R127 ;  /* 0x0000007f04002986 */ /* 0x0007e2000c101930 */
[----:B------:R-:W-:Y:S01]  /*5c700*/  ISETP.LT.AND P2, PT, R130, UR4, !P0 ;  /* 0x0000000482007c0c */ /* 0x000fe2000c741270 */
[----:B------:R-:W-:Y:S02]  /*5c710*/  ULDC UR4, c[0x0][0x22c] ;  /* 0x00008b0000047ab9 */ /* 0x000fe40000000800 */
[----:B------:R-:W4:Y:S04]  /*5c720*/  LDL.LU R129, [R1+0x1500] ;  /* 0x0015000001817983 */ /* 0x000f280000300800 */
[----:B------:R4:W-:Y:S01]  /*5c730*/  @P3 STG.E desc[UR48][R8.64], R128 ;  /* 0x0000008008003986 */ /* 0x0009e2000c101930 */
[----:B------:R-:W-:Y:S01]  /*5c740*/  ISETP.LT.AND P3, PT, R131, UR4, !P0 ;  /* 0x0000000483007c0c */ /* 0x000fe2000c761270 */
[----:B------:R-:W-:Y:S01]  /*5c750*/  IMAD R12, R14, 0x2, R11 ;  /* 0x000000020e0c7824 */ /* 0x000fe200078e020b */
[----:B------:R-:W-:Y:S01]  /*5c760*/  ULDC UR4, c[0x0][0x22c] ;  /* 0x00008b0000047ab9 */ /* 0x000fe20000000800 */
[----:B------:R-:W4:Y:S01]  /*5c770*/  LDL.LU R130, [R1+0x14fc] ;  /* 0x0014fc0001827983 */ /* 0x000f220000300800 */
[----:B------:R-:W4:Y:S03]  /*5c780*/  LDC R14, c[0x0][0x248] ;  /* 0x00009200ff0e7b82 */ /* 0x000f260000000800 */
[----:B------:R-:W4:Y:S01]  /*5c790*/  LDL.LU R131, [R1+0x14f8] ;  /* 0x0014f80001837983 */ /* 0x000f220000300800 */
[----:B------:R-:W-:Y:S01]  /*5c7a0*/  LEA R10, P6, R12, R3, 0x2 ;  /* 0x000000030c0a7211 */ /* 0x000fe200078c10ff */
[----:B-1----:R-:W-:-:S03]  /*5c7b0*/  IMAD R6, R13, 0x2, R12 ;  /* 0x000000020d067824 */ /* 0x002fc600078e020c */
[-C--:B------:R-:W-:Y:S01]  /*5c7c0*/  LEA.HI.X.SX32 R11, R12, R0.reuse, 0x2, P6 ;  /* 0x000000000c0b7211 */ /* 0x080fe200030f16ff */
[----:B--2---:R-:W-:Y:S01]  /*5c7d0*/  IMAD R12, R15, 0x2, R6 ;  /* 0x000000020f0c7824 */ /* 0x004fe200078e0206 */
[CC--:B---3--:R-:W-:Y:S01]  /*5c7e0*/  LEA R4, P6, R6.reuse, R3.reuse, 0x2 ;  /* 0x0000000306047211 */ /* 0x0c8fe200078c10ff */
[----:B------:R-:W1:Y:S03]  /*5c7f0*/  LDC R13, c[0x0][0x248] ;  /* 0x00009200ff0d7b82 */ /* 0x000e660000000800 */
[----:B------:R-:W-:Y:S02]  /*5c800*/  LEA.HI.X.SX32 R5, R6, R0, 0x2, P6 ;  /* 0x0000000006057211 */ /* 0x000fe400030f16ff */
[----:B------:R-:W-:-:S03]  /*5c810*/  LEA R6, P6, R12, R3, 0x2 ;  /* 0x000000030c067211 */ /* 0x000fc600078c10ff */
[----:B------:R-:W2:Y:S01]  /*5c820*/  LDC R15, c[0x0][0x248] ;  /* 0x00009200ff0f7b82 */ /* 0x000ea20000000800 */
[----:B------:R-:W-:Y:S01]  /*5c830*/  LEA.HI.X.SX32 R7, R12, R0, 0x2, P6 ;  /* 0x000000000c077211 */ /* 0x000fe200030f16ff */
[----:B------:R-:W-:-:S06]  /*5c840*/  IMAD R12, R17, 0x2, R12 ;  /* 0x00000002110c7824 */ /* 0x000fcc00078e020c */
[----:B------:R-:W3:Y:S01]  /*5c850*/  LDC R17, c[0x0][0x248] ;  /* 0x00009200ff117b82 */ /* 0x000ee20000000800 */
[----:B----4-:R4:W-:Y:S01]  /*5c860*/  @P4 STG.E desc[UR48][R10.64], R129 ;  /* 0x000000810a004986 */ /* 0x0109e2000c101930 */
[----:B------:R-:W-:Y:S01]  /*5c870*/  ISETP.LT.AND P4, PT, R137, UR4, !P0 ;  /* 0x0000000489007c0c */ /* 0x000fe2000c781270 */
[----:B------:R-:W-:Y:S02]  /*5c880*/  ULDC UR4, c[0x0][0x22c] ;  /* 0x00008b0000047ab9 */ /* 0x000fe40000000800 */
[----:B------:R-:W2:Y:S04]  /*5c890*/  LDL.LU R137, [R1+0x14f4] ;  /* 0x0014f40001897983 */ /* 0x000ea80000300800 */
[----:B------:R1:W-:Y:S01]  /*5c8a0*/  @P5 STG.E desc[UR48][R4.64], R130 ;  /* 0x0000008204005986 */ /* 0x0003e2000c101930 */
[----:B------:R-:W-:Y:S01]  /*5c8b0*/  ISETP.LT.AND P5, PT, R132, UR4, !P0 ;  /* 0x0000000484007c0c */ /* 0x000fe2000c7a1270 */
[----:B------:R-:W-:-:S02]  /*5c8c0*/  ULDC UR4, c[0x0][0x22c] ;  /* 0x00008b0000047ab9 */ /* 0x000fc40000000800 */
[----:B------:R3:W-:Y:S01]  /*5c8d0*/  @P2 STG.E desc[UR48][R6.64], R131 ;  /* 0x0000008306002986 */ /* 0x0007e2000c101930 */
[CC--:B------:R-:W-:Y:S01]  /*5c8e0*/  LEA R8, P2, R12.reuse, R3.reuse, 0x2 ;  /* 0x000000030c087211 */ /* 0x0c0fe200078410ff */
[----:B----4-:R-:W4:Y:S02]  /*5c8f0*/  LDC R11, c[0x0][0x248] ;  /* 0x00009200ff0b7b82 */ /* 0x010f240000000800 */
[----:B------:R-:W4:Y:S01]  /*5c900*/  LDL.LU R132, [R1+0x14f0] ;  /* 0x0014f00001847983 */ /* 0x000f220000300800 */
[----:B------:R-:W-:Y:S02]  /*5c910*/  LEA.HI.X.SX32 R9, R12, R0, 0x2, P2 ;  /* 0x000000000c097211 */ /* 0x000fe400010f16ff */
[----:B------:R-:W-:Y:S01]  /*5c920*/  ISETP.LT.AND P2, PT, R133, UR4, !P0 ;  /* 0x0000000485007c0c */ /* 0x000fe2000c741270 */
[----:B------:R-:W-:Y:S01]  /*5c930*/  IMAD R10, R19, 0x2, R12 ;  /* 0x00000002130a7824 */ /* 0x000fe200078e020c */
[----:B------:R-:W2:Y:S01]  /*5c940*/  LDL.LU R133, [R1+0x14ec] ;  /* 0x0014ec0001857983 */ /* 0x000ea20000300800 */
[----:B------:R-:W-:Y:S01]  /*5c950*/  ULDC UR4, c[0x0][0x22c] ;  /* 0x00008b0000047ab9 */ /* 0x000fe20000000800 */
[----:B------:R-:W2:Y:S02]  /*5c960*/  LDC R12, c[0x0][0x248] ;  /* 0x00009200ff0c7b82 */ /* 0x000ea40000000800 */
[----:B-1----:R-:W-:-:S04]  /*5c970*/  LEA R4, P6, R10, R3, 0x2 ;  /* 0x000000030a047211 */ /* 0x002fc800078c10ff */
[----:B------:R-:W-:Y:S01]  /*5c980*/  LEA.HI.X.SX32 R5, R10, R0, 0x2, P6 ;  /* 0x000000000a057211 */ /* 0x000fe200030f16ff */
[----:B---3--:R-:W-:Y:S01]  /*5c990*/  IMAD R7, R13, 0x2, R10 ;  /* 0x000000020d077824 */ /* 0x008fe200078e020a */
[----:B------:R-:W1:Y:S01]  /*5c9a0*/  LDC R19, c[0x0][0x248] ;  /* 0x00009200ff137b82 */ /* 0x000e620000000800 */
[----:B----4-:R3:W-:Y:S01]  /*5c9b0*/  @P3 STG.E desc[UR48][R8.64], R132 ;  /* 0x0000008408003986 */ /* 0x0107e2000c101930 */
[----:B------:R-:W-:Y:S01]  /*5c9c0*/  ISETP.LT.AND P3, PT, R134, UR4, !P0 ;  /* 0x0000000486007c0c */ /* 0x000fe2000c761270 */
[----:B------:R-:W-:-:S05]  /*5c9d0*/  ULDC UR4, c[0x0][0x22c] ;  /* 0x00008b0000047ab9 */ /* 0x000fca0000000800 */
[----:B------:R-:W4:Y:S01]  /*5c9e0*/  LDC R13, c[0x0][0x248] ;  /* 0x00009200ff0d7b82 */ /* 0x000f220000000800 */
[----:B------:R-:W4:Y:S04]  /*5c9f0*/  LDL.LU R134, [R1+0x14e8] ;  /* 0x0014e80001867983 */ /* 0x000f280000300800 */
[----:B--2---:R2:W-:Y:S01]  /*5ca00*/  @P4 STG.E desc[UR48][R4.64], R133 ;  /* 0x0000008504004986 */ /* 0x0045e2000c101930 */
[----:B------:R-:W-:Y:S01]  /*5ca10*/  ISETP.LT.AND P4, PT, R135, UR4, !P0 ;  /* 0x0000000487007c0c */ /* 0x000fe2000c781270 */
[----:B------:R-:W-:Y:S01]  /*5ca20*/  IMAD R10, R14, 0x2, R7 ;  /* 0x000000020e0a7824 */ /* 0x000fe200078e0207 */
[C---:B------:R-:W-:Y:S01]  /*5ca30*/  LEA R6, P6, R7.reuse, R3, 0x2 ;  /* 0x0000000307067211 */ /* 0x040fe200078c10ff */
[----:B------:R-:W2:Y:S01]  /*5ca40*/  LDL.LU R135, [R1+0x14e4] ;  /* 0x0014e40001877983 */ /* 0x000ea20000300800 */
[----:B------:R-:W-:Y:S01]  /*5ca50*/  ULDC UR4, c[0x0][0x22c] ;  /* 0x00008b0000047ab9 */ /* 0x000fe20000000800 */
[----:B------:R-:W1:Y:S01]  /*5ca60*/  LDC R14, c[0x0][0x248] ;  /* 0x00009200ff0e7b82 */ /* 0x000e620000000800 */
[----:B------:R-:W-:-:S02]  /*5ca70*/  LEA.HI.X.SX32 R7, R7, R0, 0x2, P6 ;  /* 0x0000000007077211 */ /* 0x000fc400030f16ff */
[----:B---3--:R-:W-:Y:S01]  /*5ca80*/  LEA R8, P6, R10, R3, 0x2 ;  /* 0x000000030a087211 */ /* 0x008fe200078c10ff */
[----:B------:R-:W-:-:S03]  /*5ca90*/  IMAD R11, R11, 0x2, R10 ;  /* 0x000000020b0b7824 */ /* 0x000fc600078e020a */
[----:B------:R-:W-:Y:S01]  /*5caa0*/  LEA.HI.X.SX32 R9, R10, R0, 0x2, P6 ;  /* 0x000000000a097211 */ /* 0x000fe200030f16ff */
[----:B------:R-:W-:-:S05]  /*5cab0*/  IMAD R12, R12, 0x2, R11 ;  /* 0x000000020c0c7824 */ /* 0x000fca00078e020b */
[-C--:B------:R-:W-:Y:S01]  /*5cac0*/  LEA R10, P6, R12, R3.reuse, 0x2 ;  /* 0x000000030c0a7211 */ /* 0x080fe200078c10ff */
[----:B----4-:R3:W-:Y:S01]  /*5cad0*/  @P5 STG.E desc[UR48][R6.64], R134 ;  /* 0x0000008606005986 */ /* 0x0107e2000c101930 */
[----:B------:R-:W-:Y:S01]  /*5cae0*/  ISETP.LT.AND P5, PT, R138, UR4, !P0 ;  /* 0x000000048a007c0c */ /* 0x000fe2000c7a1270 */
[----:B------:R-:W-:Y:S02]  /*5caf0*/  ULDC UR4, c[0x0][0x22c] ;  /* 0x00008b0000047ab9 */ /* 0x000fe40000000800 */
[----:B------:R-:W4:Y:S04]  /*5cb00*/  LDL.LU R138, [R1+0x14e0] ;  /* 0x0014e000018a7983 */ /* 0x000f280000300800 */
[----:B--2---:R2:W-:Y:S01]  /*5cb10*/  @P2 STG.E desc[UR48][R8.64], R135 ;  /* 0x0000008708002986 */ /* 0x0045e2000c101930 */
[----:B------:R-:W-:-:S03]  /*5cb20*/  LEA R4, P2, R11, R3, 0x2 ;  /* 0x000000030b047211 */ /* 0x000fc600078410ff */
[----:B------:R-:W4:Y:S01]  /*5cb30*/  LDL.LU R157, [R1+0x278] ;  /* 0x00027800019d7983 */ /* 0x000f220000300800 */
[-C--:B------:R-:W-:Y:S02]  /*5cb40*/  LEA.HI.X.SX32 R5, R11, R0.reuse, 0x2, P2 ;  /* 0x000000000b057211 */ /* 0x080fe400010f16ff */
[----:B------:R-:W-:Y:S01]  /*5cb50*/  ISETP.LT.AND P2, PT, R139, UR4, !P0 ;  /* 0x000000048b007c0c */ /* 0x000fe2000c741270 */
[----:B------:R-:W-:Y:S01]  /*5cb60*/  ULDC UR4, c[0x0][0x22c] ;  /* 0x00008b0000047ab9 */ /* 0x000fe20000000800 */
[----:B------:R-:W4:Y:S01]  /*5cb70*/  LDL.LU R139, [R1+0x14dc] ;  /* 0x0014dc00018b7983 */ /* 0x000f220000300800 */
[----:B------:R-:W-:-:S03]  /*5cb80*/  LEA.HI.X.SX32 R11, R12, R0, 0x2, P6 ;  /* 0x000000000c0b7211 */ /* 0x000fc600030f16ff */
[----:B------:R4:W-:Y:S04]  /*5cb90*/  @P3 STG.E desc[UR48][R4.64], R136 ;  /* 0x0000008804003986 */ /* 0x0009e8000c101930 */
[----:B------:R4:W-:Y:S01]  /*5cba0*/  @P4 STG.E desc[UR48][R10.64], R137 ;  /* 0x000000890a004986 */ /* 0x0009e2000c101930 */
[----:B------:R-:W-:Y:S01]  /*5cbb0*/  ISETP.LT.AND P4, PT, R140, UR4, !P0 ;  /* 0x000000048c007c0c */ /* 0x000fe2000c781270 */
[----:B------:R-:W-:Y:S01]  /*5cbc0*/  IMAD R12, R13, 0x2, R12 ;  /* 0x000000020d0c7824 */ /* 0x000fe200078e020c */
[----:B------:R-:W-:Y:S01]  /*5cbd0*/  ULDC UR4, c[0x0][0x22c] ;  /* 0x00008b0000047ab9 */ /* 0x000fe20000000800 */
[----:B------:R-:W4:Y:S02]  /*5cbe0*/  LDL.LU R140, [R1+0x14d8] ;  /* 0x0014d800018c7983 */ /* 0x000f240000300800 */
[----:B------:R-:W-:Y:S01]  /*5cbf0*/  IMAD R13, R15, 0x2, R12 ;  /* 0x000000020f0d7824 */ /* 0x000fe200078e020c */
[-C--:B---3--:R-:W-:Y:S01]  /*5cc00*/  LEA R6, P3, R12, R3.reuse, 0x2 ;  /* 0x000000030c067211 */ /* 0x088fe200078610ff */
[----:B------:R-:W3:Y:S03]  /*5cc10*/  LDC R15, c[0x0][0x248] ;  /* 0x00009200ff0f7b82 */ /* 0x000ee60000000800 */
[----:B--2---:R-:W-:-:S02]  /*5cc20*/  LEA R8, P6, R13, R3, 0x2 ;  /* 0x000000030d087211 */ /* 0x004fc400078c10ff */
[-C--:B------:R-:W-:Y:S02]  /*5cc30*/  LEA.HI.X.SX32 R7, R12, R0.reuse, 0x2, P3 ;  /* 0x000000000c077211 */ /* 0x080fe400018f16ff */
[----:B------:R-:W-:Y:S01]  /*5cc40*/  LEA.HI.X.SX32 R9, R13, R0, 0x2, P6 ;  /* 0x000000000d097211 */ /* 0x000fe200030f16ff */
[----:B-1----:R-:W-:Y:S01]  /*5cc50*/  IMAD R13, R14, 0x2, R13 ;  /* 0x000000020e0d7824 */ /* 0x002fe200078e020d */
[----:B------:R-:W-:Y:S01]  /*5cc60*/  ISETP.LT.AND P3, PT, R141, UR5, !P0 ;  /* 0x000000058d007c0c */ /* 0x000fe2000c761270 */
[----:B------:R-:W-:Y:S01]  /*5cc70*/  ULDC UR5, c[0x0][0x22c] ;  /* 0x00008b0000057ab9 */ /* 0x000fe20000000800 */
[----:B------:R-:W2:Y:S01]  /*5cc80*/  LDL.LU R141, [R1+0x14d4] ;  /* 0x0014d400018d7983 */ /* 0x000ea20000300800 */
[----:B------:R-:W1:Y:S03]  /*5cc90*/  LDC R14, c[0x0][0x248] ;  /* 0x00009200ff0e7b82 */ /* 0x000e660000000800 */
[----:B------:R-:W2:Y:S04]  /*5cca0*/  LDL.LU R158, [R1+0x228] ;  /* 0x00022800019e7983 */ /* 0x000ea80000300800 */
[----:B----4-:R4:W-:Y:S04]  /*5ccb0*/  @P5 STG.E desc[UR48][R6.64], R138 ;  /* 0x0000008a06005986 */ /* 0x0109e8000c101930 */
[----:B------:R1:W-:Y:S01]  /*5ccc0*/  @P2 STG.E desc[UR48][R8.64], R139 ;  /* 0x0000008b08002986 */ /* 0x0003e2000c101930 */
[----:B------:R-:W-:-:S04]  /*5ccd0*/  LEA R4, P2, R13, R3, 0x2 ;  /* 0x000000030d047211 */ /* 0x000fc800078410ff */
[-C--:B------:R-:W-:Y:S02]  /*5cce0*/  LEA.HI.X.SX32 R5, R13, R0.reuse, 0x2, P2 ;  /* 0x000000000d057211 */ /* 0x080fe400010f16ff */
[----:B------:R-:W-:Y:S01]  /*5ccf0*/  ISETP.LT.AND P5, PT, R157, UR4, !P0 ;  /* 0x000000049d007c0c */ /* 0x000fe2000c7a1270 */
[----:B------:R-:W-:Y:S01]  /*5cd00*/  ULDC UR4, c[0x0][0x22c] ;  /* 0x00008b0000047ab9 */ /* 0x000fe20000000800 */
[----:B------:R-:W-:Y:S02]  /*5cd10*/  ISETP.LT.AND P2, PT, R144, UR5, !P0 ;  /* 0x0000000590007c0c */ /* 0x000fe4000c741270 */
[----:B------:R-:W4:Y:S04]  /*5cd20*/  LDL.LU R144, [R1+0x14d0] ;  /* 0x0014d00001907983 */ /* 0x000f280000300800 */
[----:B------:R-:W-:Y:S01]  /*5cd30*/  @P4 STG.E desc[UR48][R4.64], R140 ;  /* 0x0000008c04004986 */ /* 0x000fe2000c101930 */
[----:B------:R-:W-:Y:S01]  /*5cd40*/  ISETP.LT.AND P4, PT, R142, UR4, !P0 ;  /* 0x000000048e007c0c */ /* 0x000fe2000c781270 */
[----:B------:R-:W-:Y:S01]  /*5cd50*/  IMAD R12, R16, 0x2, R13 ;  /* 0x00000002100c7824 */ /* 0x000fe200078e020d */
[----:B------:R-:W-:Y:S01]  /*5cd60*/  ULDC UR4, c[0x0][0x22c] ;  /* 0x00008b0000047ab9 */ /* 0x000fe20000000800 */
[----:B------:R-:W4:Y:S01]  /*5cd70*/  LDL.LU R142, [R1+0x14cc] ;  /* 0x0014cc00018e7983 */ /* 0x000f220000300800 */
[----:B------:R-:W1:Y:S02]  /*5cd80*/  LDC R13, c[0x0][0x248] ;  /* 0x00009200ff0d7b82 */ /* 0x000e640000000800 */
[C---:B------:R-:W-:Y:S01]  /*5cd90*/  LEA R10, P6, R12.reuse, R3, 0x2 ;  /* 0x000000030c0a7211 */ /* 0x040fe200078c10ff */
[----:B------:R-:W4:Y:S03]  /*5cda0*/  LDL.LU R157, [R1+0x290] ;  /* 0x00029000019d7983 */ /* 0x000f260000300800 */
[----:B------:R-:W-:Y:S01]  /*5cdb0*/  LEA.HI.X.SX32 R11, R12, R0, 0x2, P6 ;  /* 0x000000000c0b7211 */ /* 0x000fe200030f16ff */
[----:B---3--:R-:W-:-:S02]  /*5cdc0*/  IMAD R12, R15, 0x2, R12 ;  /* 0x000000020f0c7824 */ /* 0x008fc400078e020c */
[----:B------:R-:W3:Y:S02]  /*5cdd0*/  LDC R15, c[0x0][0x248] ;  /* 0x00009200ff0f7b82 */ /* 0x000ee40000000800 */
[----:B--2---:R2:W-:Y:S01]  /*5cde0*/  @P3 STG.E desc[UR48][R10.64], R141 ;  /* 0x0000008d0a003986 */ /* 0x0045e2000c101930 */
[----:B------:R-:W-:Y:S01]  /*5cdf0*/  ISETP.LT.AND P3, PT, R143, UR4, !P0 ;  /* 0x000000048f007c0c */ /* 0x000fe2000c761270 */
[----:B------:R-:W-:Y:S01]  /*5ce00*/  ULDC UR4, c[0x0][0x22c] ;  /* 0x00008b0000047ab9 */ /* 0x000fe20000000800 */
[C---:B----4-:R-:W-:Y:S01]  /*5ce10*/  LEA R6, P6, R12.reuse, R3, 0x2 ;  /* 0x000000030c067211 */ /* 0x050fe200078c10ff */
[----:B------:R-:W4:Y:S03]  /*5ce20*/  LDL.LU R143, [R1+0x14c8] ;  /* 0x0014c800018f7983 */ /* 0x000f260000300800 */
[----:B------:R-:W-:Y:S01]  /*5ce30*/  LEA.HI.X.SX32 R7, R12, R0, 0x2, P6 ;  /* 0x000000000c077211 */ /* 0x000fe200030f16ff */
[----:B-1----:R-:W-:-:S02]  /*5ce40*/  IMAD R8, R17, 0x2, R12 ;  /* 0x0000000211087824 */ /* 0x002fc400078e020c */
[----:B------:R-:W1:Y:S08]  /*5ce50*/  LDC R12, c[0x0][0x248] ;  /* 0x00009200ff0c7b82 */ /* 0x000e700000000800 */
[----:B--2---:R-:W2:Y:S01]  /*5ce60*/  LDC R11, c[0x0][0x248] ;  /* 0x00009200ff0b7b82 */ /* 0x004ea20000000800 */
[----:B------:R3:W-:Y:S01]  /*5ce70*/  @P5 STG.E desc[UR48][R6.64], R142 ;  /* 0x0000008e06005986 */ /* 0x0007e2000c101930 */
[----:B------:R-:W-:Y:S01]  /*5ce80*/  ISETP.LT.AND P5, PT, R145, UR4, !P0 ;  /* 0x0000000491007c0c */ /* 0x000fe2000c7a1270 */
[----:B------:R-:W-:Y:S01]  /*5ce90*/  IMAD R10, R19, 0x2, R8 ;  /* 0x00000002130a7824 */ /* 0x000fe200078e0208 */
[----:B------:R-:W-:Y:S01]  /*5cea0*/  LEA R4, P6, R8, R3, 0x2 ;  /* 0x0000000308047211 */ /* 0x000fe200078c10ff */
[----:B------:R-:W2:Y:S01]  /*5ceb0*/  LDL.LU R145, [R1+0x14c4] ;  /* 0x0014c40001917983 */ /* 0x000ea20000300800 */
[----:B------:R-:W-:-:S02]  /*5cec0*/  ULDC UR4, c[0x0][0x22c] ;  /* 0x00008b0000047ab9 */ /* 0x000fc40000000800 */
[----:B------:R-:W-:Y:S01]  /*5ced0*/  LEA.HI.X.SX32 R5, R8, R0, 0x2, P6 ;  /* 0x0000000008057211 */ /* 0x000fe200030f16ff */
[----:B------:R-:W1:Y:S01]  /*5cee0*/  LDS.128 R16, [R158] ;  /* 0x000000009e107984 */ /* 0x000e620000000c00 */
[----:B------:R-:W-:-:S04]  /*5cef0*/  LEA R8, P6, R10, R3, 0x2 ;  /* 0x000000030a087211 */ /* 0x000fc800078c10ff */
[-C--:B------:R-:W-:Y:S01]  /*5cf00*/  LEA.HI.X.SX32 R9, R10, R0.reuse, 0x2, P6 ;  /* 0x000000000a097211 */ /* 0x080fe200030f16ff */
[----:B------:R-:W-:Y:S01]  /*5cf10*/  IMAD R10, R13, 0x2, R10 ;  /* 0x000000020d0a7824 */ /* 0x000fe200078e020a */
[----:B----4-:R4:W-:Y:S04]  /*5cf20*/  @P2 STG.E desc[UR48][R4.64], R143 ;  /* 0x0000008f04002986 */ /* 0x0109e8000c101930 */
[----:B------:R1:W-:Y:S01]  /*5cf30*/  @P4 STG.E desc[UR48][R8.64], R144 ;  /* 0x0000009008004986 */ /* 0x0003e2000c101930 */
[----:B---3--:R-:W-:Y:S02]  /*5cf40*/  LEA R6, P4, R10, R3, 0x2 ;  /* 0x000000030a067211 */ /* 0x008fe400078810ff */
[----:B------:R-:W-:Y:S01]  /*5cf50*/  ISETP.LT.AND P2, PT, R146, UR4, !P0 ;  /* 0x0000000492007c0c */ /* 0x000fe2000c741270 */
[----:B------:R-:W-:Y:S01]  /*5cf60*/  ULDC UR4, c[0x0][0x22c] ;  /* 0x00008b0000047ab9 */ /* 0x000fe20000000800 */
[----:B------:R-:W-:Y:S01]  /*5cf70*/  LEA.HI.X.SX32 R7, R10, R0, 0x2, P4 ;  /* 0x000000000a077211 */ /* 0x000fe200020f16ff */
[----:B------:R-:W3:Y:S01]  /*5cf80*/  LDL.LU R146, [R1+0x14c0] ;  /* 0x0014c00001927983 */ /* 0x000ee20000300800 */
[----:B------:R-:W-:Y:S01]  /*5cf90*/  ISETP.LT.AND P4, PT, R157, UR4, !P0 ;  /* 0x000000049d007c0c */ /* 0x000fe2000c781270 */
[----:B------:R-:W-:-:S02]  /*5cfa0*/  ULDC UR4, c[0x0][0x22c] ;  /* 0x00008b0000047ab9 */ /* 0x000fc40000000800 */
[----:B--2---:R2:W-:Y:S01]  /*5cfb0*/  @P3 STG.E desc[UR48][R6.64], R145 ;  /* 0x0000009106003986 */ /* 0x0045e2000c101930 */
[----:B------:R-:W-:Y:S01]  /*5cfc0*/  ISETP.LT.AND P3, PT, R147, UR4, !P0 ;  /* 0x0000000493007c0c */ /* 0x000fe2000c761270 */
[----:B----4-:R-:W-:Y:S01]  /*5cfd0*/  IMAD R5, R15, 0x2, R10 ;  /* 0x000000020f057824 */ /* 0x010fe200078e020a */
[----:B------:R-:W-:Y:S01]  /*5cfe0*/  ULDC UR4, c[0x0][0x22c] ;  /* 0x00008b0000047ab9 */ /* 0x000fe20000000800 */
[----:B------:R-:W4:Y:S02]  /*5cff0*/  LDL.LU R147, [R1+0x14bc] ;  /* 0x0014bc0001937983 */ /* 0x000f240000300800 */
[----:B-1----:R-:W-:Y:S01]  /*5d000*/  IMAD R10, R12, 0x2, R5 ;  /* 0x000000020c0a7824 */ /* 0x002fe200078e0205 */
[----:B------:R-:W-:-:S03]  /*5d010*/  LEA R4, P6, R5, R3, 0x2 ;  /* 0x0000000305047211 */ /* 0x000fc600078c10ff */
[----:B------:R-:W-:Y:S01]  /*5d020*/  IMAD R11, R11, 0x2, R10 ;  /* 0x000000020b0b7824 */ /* 0x000fe200078e020a */
[-C--:B------:R-:W-:Y:S02]  /*5d030*/  LEA.HI.X.SX32 R5, R5, R0.reuse, 0x2, P6 ;  /* 0x0000000005057211 */ /* 0x080fe400030f16ff */
[-C--:B------:R-:W-:Y:S01]  /*5d040*/  LEA R8, P6, R10, R3.reuse, 0x2 ;  /* 0x000000030a087211 */ /* 0x080fe200078c10ff */
[----:B------:R-:W-:Y:S01]  /*5d050*/  IMAD R13, R14, 0x2, R11 ;  /* 0x000000020e0d7824 */ /* 0x000fe200078e020b */
[----:B------:R-:W-:Y:S02]  /*5d060*/  ISETP.LT.AND P0, PT, R2, UR4, !P0 ;  /* 0x0000000402007c0c */ /* 0x000fe4000c701270 */
[----:B------:R-:W-:Y:S01]  /*5d070*/  LEA.HI.X.SX32 R9, R10, R0, 0x2, P6 ;  /* 0x000000000a097211 */ /* 0x000fe200030f16ff */
[----:B------:R-:W-:Y:S01]  /*5d080*/  IMAD R2, R20, 0x2, R13 ;  /* 0x0000000214027824 */ /* 0x000fe200078e020d */
[----:B---3--:R1:W-:Y:S01]  /*5d090*/  @P5 STG.E desc[UR48][R4.64], R146 ;  /* 0x0000009204005986 */ /* 0x0083e2000c101930 */
[----:B------:R-:W-:-:S04]  /*5d0a0*/  LEA R10, P5, R11, R3, 0x2 ;  /* 0x000000030b0a7211 */ /* 0x000fc800078a10ff */
[----:B------:R-:W-:Y:S02]  /*5d0b0*/  LEA.HI.X.SX32 R11, R11, R0, 0x2, P5 ;  /* 0x000000000b0b7211 */ /* 0x000fe400028f16ff */
[----:B--2---:R-:W-:-:S04]  /*5d0c0*/  LEA R6, P5, R13, R3, 0x2 ;  /* 0x000000030d067211 */ /* 0x004fc800078a10ff */
[----:B------:R-:W-:Y:S01]  /*5d0d0*/  LEA.HI.X.SX32 R7, R13, R0, 0x2, P5 ;  /* 0x000000000d077211 */ /* 0x000fe200028f16ff */
[----:B-1----:R-:W-:Y:S01]  /*5d0e0*/  IMAD R4, R21, 0x2, R2 ;  /* 0x0000000215047824 */ /* 0x002fe200078e0202 */
[----:B----4-:R1:W-:Y:S01]  /*5d0f0*/  @P2 STG.E desc[UR48][R8.64], R147 ;  /* 0x0000009308002986 */ /* 0x0103e2000c101930 */
[----:B------:R-:W-:-:S04]  /*5d100*/  LEA R12, P2, R2, R3, 0x2 ;  /* 0x00000003020c7211 */ /* 0x000fc800078410ff */
[----:B------:R-:W-:Y:S01]  /*5d110*/  LEA.HI.X.SX32 R13, R2, R0, 0x2, P2 ;  /* 0x00000000020d7211 */ /* 0x000fe200010f16ff */
[----:B------:R1:W-:Y:S01]  /*5d120*/  @P4 STG.E desc[UR48][R10.64], R16 ;  /* 0x000000100a004986 */ /* 0x0003e2000c101930 */
[----:B------:R-:W-:-:S03]  /*5d130*/  LEA R2, P2, R4, R3, 0x2 ;  /* 0x0000000304027211 */ /* 0x000fc600078410ff */
[----:B------:R1:W-:Y:S01]  /*5d140*/  @P3 STG.E desc[UR48][R6.64], R17 ;  /* 0x0000001106003986 */ /* 0x0003e2000c101930 */
[----:B------:R-:W-:-:S03]  /*5d150*/  LEA.HI.X.SX32 R3, R4, R0, 0x2, P2 ;  /* 0x0000000004037211 */ /* 0x000fc600010f16ff */
[----:B------:R1:W-:Y:S01]  /*5d160*/  @P0 STG.E desc[UR48][R12.64], R18 ;  /* 0x000000120c000986 */ /* 0x0003e2000c101930 */
[----:B------:R-:W-:Y:S05]  /*5d170*/  @!P1 EXIT ;  /* 0x000000000000994d */ /* 0x000fea0003800000 */
[----:B------:R-:W-:Y:S01]  /*5d180*/  STG.E desc[UR48][R2.64], R19 ;  /* 0x0000001302007986 */ /* 0x000fe2000c101930 */
[----:B------:R-:W-:Y:S05]  /*5d190*/  EXIT ;  /* 0x000000000000794d */ /* 0x000fea0003800000 */
.L_x_2:
[----:B------:R-:W-:-:S00]  /*5d1a0*/  BRA `(.L_x_2) ;  /* 0xfffffffc00fc7947 */ /* 0x000fc0000383ffff */
[----:B------:R-:W-:-:S00]  /*5d1b0*/  NOP ;  /* 0x0000000000007918 */ /* 0x000fc00000000000 */
        /* <DEDUP_REMOVED lines=12> */
.L_x_3:


//--------------------- .nv.shared.matmul_kernel  --------------------------
	.section	.nv.shared.matmul_kernel,"aw",@nobits
	.sectionflags	@""
	.align	16
	.zero		1024


//--------------------- .nv.shared.reserved.0     --------------------------
	.section	.nv.shared.reserved.0,"aw",@nobits
	.weak		__nv_reservedSMEM_offset_0_alias
	.size		__nv_reservedSMEM_offset_0_alias, 0, 0
	.other		__nv_reservedSMEM_offset_0_alias,@"STO_CUDA_RESERVED_SHARED STV_DEFAULT"
__nv_reservedSMEM_offset_0_alias:
	.zero		0


//--------------------- .nv.constant0.matmul_kernel --------------------------
	.section	.nv.constant0.matmul_kernel,"a",@progbits
	.sectionflags	@""
	.align	4
.nv.constant0.matmul_kernel:
	.zero		608


//--------------------- SYMBOLS --------------------------

	.type		.nv.reservedSmem.offset0,@object
	.size		.nv.reservedSmem.offset0,0x4
